def matmul_kernel(
    a_ptr,
    b_ptr,
    c_ptr,
    M,
    N,
    K,
    stride_am,
    stride_ak,
    stride_bk,
    stride_bn,
    stride_cm,
    stride_cn,
    BLOCK_M: tl.constexpr,
    BLOCK_N: tl.constexpr,
    BLOCK_K: tl.constexpr,
    GROUP_M: tl.constexpr,
):
    pid = tl.program_id(axis=0)
    num_pid_m = tl.cdiv(M, BLOCK_M)
    num_pid_n = tl.cdiv(N, BLOCK_N)
    num_pid_in_group = GROUP_M * num_pid_n
    group_id = pid // num_pid_in_group
    first_pid_m = group_id * GROUP_M
    group_size_m = min(num_pid_m - first_pid_m, GROUP_M)
    pid_m = first_pid_m + ((pid % num_pid_in_group) % group_size_m)
    pid_n = (pid % num_pid_in_group) // group_size_m

    offs_am = (pid_m * BLOCK_M + tl.arange(0, BLOCK_M)) % M
    offs_bn = (pid_n * BLOCK_N + tl.arange(0, BLOCK_N)) % N
    offs_k = tl.arange(0, BLOCK_K)
    a_ptrs = a_ptr + offs_am[:, None] * stride_am + offs_k[None, :] * stride_ak
    b_ptrs = b_ptr + offs_k[:, None] * stride_bk + offs_bn[None, :] * stride_bn

    acc = tl.zeros((BLOCK_M, BLOCK_N), dtype=tl.float32)
    for kk in range(0, tl.cdiv(K, BLOCK_K)):
        a = tl.load(a_ptrs, mask=offs_k[None, :] < K - kk * BLOCK_K, other=0.0)
        b = tl.load(b_ptrs, mask=offs_k[:, None] < K - kk * BLOCK_K, other=0.0)
        acc = tl.dot(a, b, acc)
        a_ptrs += BLOCK_K * stride_ak
        b_ptrs += BLOCK_K * stride_bk

    c = acc.to(c_ptr.dtype.element_ty)
    offs_cm = pid_m * BLOCK_M + tl.arange(0, BLOCK_M)
    offs_cn = pid_n * BLOCK_N + tl.arange(0, BLOCK_N)
    c_ptrs = c_ptr + offs_cm[:, None] * stride_cm + offs_cn[None, :] * stride_cn
    mask = (offs_cm[:, None] < M) & (offs_cn[None, :] < N)
    tl.store(c_ptrs, c, mask=mask)

# config = {"BLOCK_K": 128, "BLOCK_M": 64, "BLOCK_N": 128, "GROUP_M": 8, "arch": "sm_100", "dtype": "fp8e5m2", "num_ctas": 1, "num_stages": 3, "num_warps": 4}
# arch = sm_100


// ===== COMPILED SASS (sm_100a) =====

	.target	sm_100a

	.elftype	@"ET_EXEC"


//--------------------- .note.nv.tkinfo           --------------------------
	.section	.note.nv.tkinfo,"",@"SHT_NOTE"
	.sectionflags	@"SHF_NOTE_NV_TKINFO"
	.tkinfo
        /*0018*/ 	.word	0x00000081
        /*0030*/ 	.string	""
        /*0030*/ 	.string	"ptxas-blackwell"
        /*0030*/ 	.string	"Cuda compilation tools, release 12.9, V12.9.86"
        /*0030*/ 	.string	"Build cuda_12.9.r12.9/compiler.36037853_0"
        /*0030*/ 	.string	"-v  -suppress-debug-info  -lineinfo  -arch sm_100a "



//--------------------- .note.nv.cuver            --------------------------
	.section	.note.nv.cuver,"",@"SHT_NOTE"
	.sectionflags	@"SHF_NOTE_NV_CUVER"
        /*0018*/ 	.short	0x0001
        /*001a*/ 	.short	0x0064
        /*001c*/ 	.short	0x0001
        /*001e*/ 	.short	0x0000
        /*0020*/ 	.short	0x0001
        /*0022*/ 	.short	0x0000


//--------------------- .nv.info                  --------------------------
	.section	.nv.info,"",@"SHT_CUDA_INFO"
	.align	4


	//----- nvinfo : EIATTR_REGCOUNT
	.align		4
        /*0000*/ 	.byte	0x04, 0x2f
        /*0002*/ 	.short	(.L_4 - .L_3)
	.align		4
.L_3:
        /*0004*/ 	.word	index@(matmul_kernel)
        /*0008*/ 	.word	0x00000060


	//----- nvinfo : EIATTR_FRAME_SIZE
	.align		4
.L_4:
        /*000c*/ 	.byte	0x04, 0x11
        /*000e*/ 	.short	(.L_6 - .L_5)
	.align		4
.L_5:
        /*0010*/ 	.word	index@($__internal_2_$__cuda_sm10x_tcgen05_guardrail_trap_unallocated_columns_being_dealloced)
        /*0014*/ 	.word	0x00000758


	//----- nvinfo : EIATTR_FRAME_SIZE
	.align		4
.L_6:
        /*0018*/ 	.byte	0x04, 0x11
        /*001a*/ 	.short	(.L_8 - .L_7)
	.align		4
.L_7:
        /*001c*/ 	.word	index@($__internal_1_$__cuda_sm10x_tcgen05_guardrail_trap_phase_invalid_during_alloc)
        /*0020*/ 	.word	0x00000758


	//----- nvinfo : EIATTR_FRAME_SIZE
	.align		4
.L_8:
        /*0024*/ 	.byte	0x04, 0x11
        /*0026*/ 	.short	(.L_10 - .L_9)
	.align		4
.L_9:
        /*0028*/ 	.word	index@($__internal_0_$__cuda_sm10x_tcgen05_guardrail_trap_col_being_dealloced_not_returned_by_alloc)
        /*002c*/ 	.word	0x00000758


	//----- nvinfo : EIATTR_FRAME_SIZE
	.align		4
.L_10:
        /*0030*/ 	.byte	0x04, 0x11
        /*0032*/ 	.short	(.L_12 - .L_11)
	.align		4
.L_11:
        /*0034*/ 	.word	index@(matmul_kernel)
        /*0038*/ 	.word	0x00000758


	//----- nvinfo : EIATTR_MIN_STACK_SIZE
	.align		4
.L_12:
        /*003c*/ 	.byte	0x04, 0x12
        /*003e*/ 	.short	(.L_14 - .L_13)
	.align		4
.L_13:
        /*0040*/ 	.word	index@(matmul_kernel)
        /*0044*/ 	.word	0x00000758
.L_14:


//--------------------- .nv.info.matmul_kernel    --------------------------
	.section	.nv.info.matmul_kernel,"",@"SHT_CUDA_INFO"
	.sectionflags	@""
	.align	4


	//----- nvinfo : EIATTR_CUDA_API_VERSION
	.align		4
        /*0000*/ 	.byte	0x04, 0x37
        /*0002*/ 	.short	(.L_16 - .L_15)
.L_15:
        /*0004*/ 	.word	0x00000081


	//----- nvinfo : EIATTR_KPARAM_INFO
	.align		4
.L_16:
        /*0008*/ 	.byte	0x04, 0x17
        /*000a*/ 	.short	(.L_18 - .L_17)
.L_17:
        /*000c*/ 	.word	0x00000000
        /*0010*/ 	.short	0x000d
        /*0012*/ 	.short	0x0048
        /*0014*/ 	.byte	0x00, 0xf4, 0x21, 0x00


	//----- nvinfo : EIATTR_KPARAM_INFO
	.align		4
.L_18:
        /*0018*/ 	.byte	0x04, 0x17
        /*001a*/ 	.short	(.L_20 - .L_19)
.L_19:
        /*001c*/ 	.word	0x00000000
        /*0020*/ 	.short	0x000c
        /*0022*/ 	.short	0x0040
        /*0024*/ 	.byte	0x00, 0xf4, 0x21, 0x00


	//----- nvinfo : EIATTR_KPARAM_INFO
	.align		4
.L_20:
        /*0028*/ 	.byte	0x04, 0x17
        /*002a*/ 	.short	(.L_22 - .L_21)
.L_21:
        /*002c*/ 	.word	0x00000000
        /*0030*/ 	.short	0x000b
        /*0032*/ 	.short	0x0038
        /*0034*/ 	.byte	0x00, 0xf0, 0x11, 0x00


	//----- nvinfo : EIATTR_KPARAM_INFO
	.align		4
.L_22:
        /*0038*/ 	.byte	0x04, 0x17
        /*003a*/ 	.short	(.L_24 - .L_23)
.L_23:
        /*003c*/ 	.word	0x00000000
        /*0040*/ 	.short	0x000a
        /*0042*/ 	.short	0x0034
        /*0044*/ 	.byte	0x00, 0xf0, 0x11, 0x00


	//----- nvinfo : EIATTR_KPARAM_INFO
	.align		4
.L_24:
        /*0048*/ 	.byte	0x04, 0x17
        /*004a*/ 	.short	(.L_26 - .L_25)
.L_25:
        /*004c*/ 	.word	0x00000000
        /*0050*/ 	.short	0x0009
        /*0052*/ 	.short	0x0030
        /*0054*/ 	.byte	0x00, 0xf0, 0x11, 0x00


	//----- nvinfo : EIATTR_KPARAM_INFO
	.align		4
.L_26:
        /*0058*/ 	.byte	0x04, 0x17
        /*005a*/ 	.short	(.L_28 - .L_27)
.L_27:
        /*005c*/ 	.word	0x00000000
        /*0060*/ 	.short	0x0008
        /*0062*/ 	.short	0x002c
        /*0064*/ 	.byte	0x00, 0xf0, 0x11, 0x00


	//----- nvinfo : EIATTR_KPARAM_INFO
	.align		4
.L_28:
        /*0068*/ 	.byte	0x04, 0x17
        /*006a*/ 	.short	(.L_30 - .L_29)
.L_29:
        /*006c*/ 	.word	0x00000000
        /*0070*/ 	.short	0x0007
        /*0072*/ 	.short	0x0028
        /*0074*/ 	.byte	0x00, 0xf0, 0x11, 0x00


	//----- nvinfo : EIATTR_KPARAM_INFO
	.align		4
.L_30:
        /*0078*/ 	.byte	0x04, 0x17
        /*007a*/ 	.short	(.L_32 - .L_31)
.L_31:
        /*007c*/ 	.word	0x00000000
        /*0080*/ 	.short	0x0006
        /*0082*/ 	.short	0x0024
        /*0084*/ 	.byte	0x00, 0xf0, 0x11, 0x00


	//----- nvinfo : EIATTR_KPARAM_INFO
	.align		4
.L_32:
        /*0088*/ 	.byte	0x04, 0x17
        /*008a*/ 	.short	(.L_34 - .L_33)
.L_33:
        /*008c*/ 	.word	0x00000000
        /*0090*/ 	.short	0x0005
        /*0092*/ 	.short	0x0020
        /*0094*/ 	.byte	0x00, 0xf0, 0x11, 0x00


	//----- nvinfo : EIATTR_KPARAM_INFO
	.align		4
.L_34:
        /*0098*/ 	.byte	0x04, 0x17
        /*009a*/ 	.short	(.L_36 - .L_35)
.L_35:
        /*009c*/ 	.word	0x00000000
        /*00a0*/ 	.short	0x0004
        /*00a2*/ 	.short	0x001c
        /*00a4*/ 	.byte	0x00, 0xf0, 0x11, 0x00


	//----- nvinfo : EIATTR_KPARAM_INFO
	.align		4
.L_36:
        /*00a8*/ 	.byte	0x04, 0x17
        /*00aa*/ 	.short	(.L_38 - .L_37)
.L_37:
        /*00ac*/ 	.word	0x00000000
        /*00b0*/ 	.short	0x0003
        /*00b2*/ 	.short	0x0018
        /*00b4*/ 	.byte	0x00, 0xf0, 0x11, 0x00


	//----- nvinfo : EIATTR_KPARAM_INFO
	.align		4
.L_38:
        /*00b8*/ 	.byte	0x04, 0x17
        /*00ba*/ 	.short	(.L_40 - .L_39)
.L_39:
        /*00bc*/ 	.word	0x00000000
        /*00c0*/ 	.short	0x0002
        /*00c2*/ 	.short	0x0010
        /*00c4*/ 	.byte	0x00, 0xf4, 0x21, 0x00


	//----- nvinfo : EIATTR_KPARAM_INFO
	.align		4
.L_40:
        /*00c8*/ 	.byte	0x04, 0x17
        /*00ca*/ 	.short	(.L_42 - .L_41)
.L_41:
        /*00cc*/ 	.word	0x00000000
        /*00d0*/ 	.short	0x0001
        /*00d2*/ 	.short	0x0008
        /*00d4*/ 	.byte	0x00, 0xf4, 0x21, 0x00


	//----- nvinfo : EIATTR_KPARAM_INFO
	.align		4
.L_42:
        /*00d8*/ 	.byte	0x04, 0x17
        /*00da*/ 	.short	(.L_44 - .L_43)
.L_43:
        /*00dc*/ 	.word	0x00000000
        /*00e0*/ 	.short	0x0000
        /*00e2*/ 	.short	0x0000
        /*00e4*/ 	.byte	0x00, 0xf4, 0x21, 0x00


	//----- nvinfo : EIATTR_AT_ENTRY_FRAGMENTS
	.align		4
.L_44:
        /*00e8*/ 	.byte	0x04, 0x4f
        /*00ea*/ 	.short	(.L_46 - .L_45)


	//   ....[0]....
.L_45:
        /*00ec*/ 	.word	0x00000004


	//----- nvinfo : EIATTR_RESERVED_SMEM_USED
	.align		4
.L_46:
        /*00f0*/ 	.byte	0x01, 0x41
	.zero		2


	//----- nvinfo : EIATTR_SPARSE_MMA_MASK
	.align		4
        /*00f4*/ 	.byte	0x03, 0x50
        /*00f6*/ 	.short	0x0000


	//----- nvinfo : EIATTR_TCGEN05_1CTA_USED
	.align		4
        /*00f8*/ 	.byte	0x01, 0x51
	.zero		2


	//----- nvinfo : EIATTR_MAXREG_COUNT
	.align		4
        /*00fc*/ 	.byte	0x03, 0x1b
        /*00fe*/ 	.short	0x00ff


	//----- nvinfo : EIATTR_NUM_BARRIERS
	.align		4
        /*0100*/ 	.byte	0x02, 0x4c
        /*0102*/ 	.byte	0x01
	.zero		1


	//----- nvinfo : EIATTR_ANNOTATIONS
	.align		4
        /*0104*/ 	.byte	0x04, 0x55
        /*0106*/ 	.short	(.L_48 - .L_47)


	//   ....[0]....
.L_47:
        /*0108*/ 	.word	0x00000001
        /*010c*/ 	.byte	0xf0, 0x09, 0x00, 0x00, 0x01, 0x00, 0x00, 0x00, 0x50, 0x0a, 0x00, 0x00, 0x01, 0x00, 0x00, 0x00
        /* <DEDUP_REMOVED lines=989> */
        /*3eec*/ 	.byte	0xd0, 0xf3, 0x01, 0x00, 0x01, 0x00, 0x00, 0x00, 0xe0, 0xf3, 0x01, 0x00


	//----- nvinfo : EIATTR_INT_WARP_WIDE_INSTR_OFFSETS
	.align		4
.L_48:
        /*3ef8*/ 	.byte	0x04, 0x31
        /*3efa*/ 	.short	(.L_50 - .L_49)


	//   ....[0]....
.L_49:
        /*3efc*/ 	.word	0x00000df0


	//   ....[1]....
        /*3f00*/ 	.word	0x00000e00


	//   ....[2]....
        /*3f04*/ 	.word	0x0000c660


	//   ....[3]....
        /*3f08*/ 	.word	0x0001f950


	//   ....[4]....
        /*3f0c*/ 	.word	0x0001f9a0


	//----- nvinfo : EIATTR_COOP_GROUP_MASK_REGIDS
	.align		4
.L_50:
        /*3f10*/ 	.byte	0x04, 0x29
        /*3f12*/ 	.short	(.L_52 - .L_51)


	//   ....[0]....
.L_51:
        /*3f14*/ 	.word	0xffffffff


	//   ....[1]....
        /*3f18*/ 	.word	0xffffffff


	//   ....[2]....
        /*3f1c*/ 	.word	0xffffffff


	//   ....[3]....
        /*3f20*/ 	.word	0xffffffff


	//----- nvinfo : EIATTR_COOP_GROUP_INSTR_OFFSETS
	.align		4
.L_52:
        /*3f24*/ 	.byte	0x04, 0x28
        /*3f26*/ 	.short	(.L_54 - .L_53)


	//   ....[0]....
.L_53:
        /*3f28*/ 	.word	0x00000070


	//   ....[1]....
        /*3f2c*/ 	.word	0x00000330


	//   ....[2]....
        /*3f30*/ 	.word	0x0001f7e0


	//   ....[3]....
        /*3f34*/ 	.word	0x0001fa50


	//----- nvinfo : EIATTR_VRC_CTA_INIT_COUNT
	.align		4
.L_54:
        /*3f38*/ 	.byte	0x02, 0x4a
        /*3f3a*/ 	.byte	0x80
	.zero		1


	//----- nvinfo : EIATTR_MBARRIER_INSTR_OFFSETS
	.align		4
        /*3f3c*/ 	.byte	0x04, 0x39
        /*3f3e*/ 	.short	(.L_56 - .L_55)


	//   ....[0]....
.L_55:
        /*3f40*/ 	.word	0x00000fe0
        /*3f44*/ 	.word	0x000000ff
        /*3f48*/ 	.word	0x00000000
        /*3f4c*/ 	.short	0x0100
        /*3f4e*/ 	.byte	0x08
	.zero		1


	//   ....[1]....
        /*3f50*/ 	.word	0x0000c6a0
        /*3f54*/ 	.word	0x000000ff
        /*3f58*/ 	.word	0x0000c008
        /*3f5c*/ 	.short	0x0100
        /*3f5e*/ 	.byte	0x0a
	.zero		1


	//   ....[2]....
        /*3f60*/ 	.word	0x00015690
        /*3f64*/ 	.word	0x000000ff
        /*3f68*/ 	.word	0x00000000
        /*3f6c*/ 	.short	0x010a
        /*3f6e*/ 	.byte	0x08
	.zero		1


	//   ....[3]....
        /*3f70*/ 	.word	0x0001ce70
        /*3f74*/ 	.word	0x000000ff
        /*3f78*/ 	.word	0x00000000
        /*3f7c*/ 	.short	0x010a
        /*3f7e*/ 	.byte	0x08
	.zero		1


	//   ....[4]....
        /*3f80*/ 	.word	0x0001cfb0
        /*3f84*/ 	.word	0x000000ff
        /*3f88*/ 	.word	0x0000c000
        /*3f8c*/ 	.short	0x0108
        /*3f8e*/ 	.byte	0x0a
	.zero		1


	//   ....[5]....
        /*3f90*/ 	.word	0x0001d0b0
        /*3f94*/ 	.word	0x000000ff
        /*3f98*/ 	.word	0x0000c008
        /*3f9c*/ 	.short	0x0108
        /*3f9e*/ 	.byte	0x0a
	.zero		1


	//   ....[6]....
        /*3fa0*/ 	.word	0x0001fa70
        /*3fa4*/ 	.word	0x000000ff
        /*3fa8*/ 	.word	0x00000000
        /*3fac*/ 	.short	0x010a
        /*3fae*/ 	.byte	0x08
	.zero		1


	//   ....[7]....
        /*3fb0*/ 	.word	0x0001faa0
        /*3fb4*/ 	.word	0x000000ff
        /*3fb8*/ 	.word	0x00000000
        /*3fbc*/ 	.short	0x010a
        /*3fbe*/ 	.byte	0x08
	.zero		1


	//----- nvinfo : EIATTR_NUM_MBARRIERS
	.align		4
.L_56:
        /*3fc0*/ 	.byte	0x03, 0x38
        /*3fc2*/ 	.short	0x0002


	//----- nvinfo : EIATTR_EXIT_INSTR_OFFSETS
	.align		4
        /*3fc4*/ 	.byte	0x04, 0x1c
        /*3fc6*/ 	.short	(.L_58 - .L_57)


	//   ....[0]....
.L_57:
        /*3fc8*/ 	.word	0x0001fa60


	//----- nvinfo : EIATTR_REQNTID
	.align		4
.L_58:
        /*3fcc*/ 	.byte	0x04, 0x10
        /*3fce*/ 	.short	(.L_60 - .L_59)
.L_59:
        /*3fd0*/ 	.word	0x00000080
        /*3fd4*/ 	.word	0x00000001
        /*3fd8*/ 	.word	0x00000001


	//----- nvinfo : EIATTR_CRS_STACK_SIZE
	.align		4
.L_60:
        /*3fdc*/ 	.byte	0x04, 0x1e
        /*3fde*/ 	.short	(.L_62 - .L_61)
.L_61:
        /*3fe0*/ 	.word	0x00000000


	//----- nvinfo : EIATTR_CBANK_PARAM_SIZE
	.align		4
.L_62:
        /*3fe4*/ 	.byte	0x03, 0x19
        /*3fe6*/ 	.short	0x0050


	//----- nvinfo : EIATTR_PARAM_CBANK
	.align		4
        /*3fe8*/ 	.byte	0x04, 0x0a
        /*3fea*/ 	.short	(.L_64 - .L_63)
	.align		4
.L_63:
        /*3fec*/ 	.word	index@(.nv.constant0.matmul_kernel)
        /*3ff0*/ 	.short	0x0380
        /*3ff2*/ 	.short	0x0050


	//----- nvinfo : EIATTR_SW_WAR
	.align		4
.L_64:
        /*3ff4*/ 	.byte	0x04, 0x36
        /*3ff6*/ 	.short	(.L_66 - .L_65)
.L_65:
        /*3ff8*/ 	.word	0x00000008
.L_66:


//--------------------- .nv.compat                --------------------------
	.section	.nv.compat,"",@"SHT_CUDA_COMPAT_INFO"
	.align	4
        /*0000*/ 	.byte	0x02, 0x02, 0x02, 0x00, 0x02, 0x05, 0x05, 0x00, 0x02, 0x03, 0x00, 0x00, 0x02, 0x06, 0x01, 0x00


//--------------------- .nv.callgraph             --------------------------
	.section	.nv.callgraph,"",@"SHT_CUDA_CALLGRAPH"
	.align	4
	.sectionentsize	8
	.align		4
        /*0000*/ 	.word	0x00000000
	.align		4
        /*0004*/ 	.word	0xffffffff
	.align		4
        /*0008*/ 	.word	0x00000000
	.align		4
        /*000c*/ 	.word	0xfffffffe
	.align		4
        /*0010*/ 	.word	0x00000000
	.align		4
        /*0014*/ 	.word	0xfffffffd
	.align		4
        /*0018*/ 	.word	0x00000000
	.align		4
        /*001c*/ 	.word	0xfffffffc


//--------------------- .text.matmul_kernel       --------------------------
	.section	.text.matmul_kernel,"ax",@progbits
	.align	128
        .global         matmul_kernel
        .type           matmul_kernel,@function
        .size           matmul_kernel,(.L_x_20 - matmul_kernel)
        .other          matmul_kernel,@"STO_CUDA_ENTRY STV_DEFAULT"
matmul_kernel:
.text.matmul_kernel:
[----:B------:R-:W0:Y:S01]  /*0000*/  LDC R1, c[0x0][0x37c] ;  /* 0x0000df00ff017b82 */ /* 0x000e220000000800 */
[----:B------:R-:W1:Y:S01]  /*0010*/  S2R R0, SR_TID.X ;  /* 0x0000000000007919 */ /* 0x000e620000002100 */
[----:B0-----:R-:W-:Y:S01]  /*0020*/  VIADD R1, R1, 0xfffff8a8 ;  /* 0xfffff8a801017836 */ /* 0x001fe20000000000 */
[----:B-1----:R-:W-:-:S13]  /*0030*/  ISETP.GE.U32.AND P0, PT, R0, 0x20, PT ;  /* 0x000000200000780c */ /* 0x002fda0003f06070 */
[----:B------:R-:W-:Y:S02]  /*0040*/  VOTEU.ANY UP0, P0 ;  /* 0x0000000000ff7886 */ /* 0x000fe40000000100 */
[----:B------:R-:W-:Y:S05]  /*0050*/  BRA.U UP0, `(.L_x_0) ;  /* 0x0000000100b87547 */ /* 0x000fea000b800000 */
[----:B------:R-:W0:Y:S01]  /*0060*/  S2UR UR6, SR_CgaCtaId ;  /* 0x00000000000679c3 */ /* 0x000e220000008800 */
[----:B------:R-:W-:Y:S01]  /*0070*/  NOP ;  /* 0x0000000000007918 */ /* 0x000fe20000000000 */
[----:B------:R-:W-:Y:S02]  /*0080*/  UMOV UR4, 0x40 ;  /* 0x0000004000047882 */ /* 0x000fe40000000000 */
[----:B0-----:R-:W-:-:S09]  /*0090*/  ULEA UR4, UR6, UR4, 0x18 ;  /* 0x0000000406047291 */ /* 0x001fd2000f8ec0ff */
[----:B------:R-:W0:Y:S01]  /*00a0*/  LDS.U8 R0, [UR4] ;  /* 0x00000004ff007984 */ /* 0x000e220008000000 */
[----:B------:R-:W-:Y:S02]  /*00b0*/  UMOV UR4, 0x400 ;  /* 0x0000040000047882 */ /* 0x000fe40000000000 */
[----:B------:R-:W-:Y:S01]  /*00c0*/  ULEA UR4, UR6, UR4, 0x18 ;  /* 0x0000000406047291 */ /* 0x000fe2000f8ec0ff */
[----:B0-----:R-:W-:-:S13]  /*00d0*/  ISETP.NE.AND P0, PT, R0, RZ, PT ;  /* 0x000000ff0000720c */ /* 0x001fda0003f05270 */
[----:B------:R-:W-:Y:S05]  /*00e0*/  @P0 BRA `(.L_x_1) ;  /* 0x00000000007c0947 */ /* 0x000fea0003800000 */
[----:B------:R-:W-:-:S13]  /*00f0*/  ELECT P0, URZ, PT ;  /* 0x0000000000ff782f */ /* 0x000fda0003800000 */
[----:B------:R-:W-:Y:S05]  /*0100*/  @!P0 BRA `(.L_x_2) ;  /* 0x0000000000848947 */ /* 0x000fea0003800000 */
[----:B------:R-:W-:Y:S01]  /*0110*/  UMOV UR5, 0x4 ;  /* 0x0000000400057882 */ /* 0x000fe20000000000 */
[----:B------:R-:W-:Y:S02]  /*0120*/  IMAD.MOV.U32 R4, RZ, RZ, 0x1 ;  /* 0x00000001ff047424 */ /* 0x000fe400078e00ff */
[----:B------:R-:W-:Y:S02]  /*0130*/  IMAD.MOV.U32 R5, RZ, RZ, 0xf ;  /* 0x0000000fff057424 */ /* 0x000fe400078e00ff */
[----:B------:R-:W-:Y:S04]  /*0140*/  DEPBAR.LE SB0, 0x36 ;  /* 0x00008d800000791a */ /* 0x000fe80000000000 */
[----:B------:R-:W0:Y:S02]  /*0150*/  UTCATOMSWS.FIND_AND_SET.ALIGN UP1, UR5, UR5 ;  /* 0x00000005000575e3 */ /* 0x000e240008020800 */
[----:B0-----:R-:W-:-:S04]  /*0160*/  PLOP3.LUT P0, PT, PT, PT, UP1, 0x80, 0x8 ;  /* 0x000000000008781c */ /* 0x001fc80003f0f018 */
[----:B------:R-:W-:-:S04]  /*0170*/  SEL R0, RZ, 0xffffffff, !P0 ;  /* 0xffffffffff007807 */ /* 0x000fc80004000000 */
[----:B------:R-:W-:Y:S01]  /*0180*/  ISETP.NE.AND P0, PT, R0, RZ, PT ;  /* 0x000000ff0000720c */ /* 0x000fe20003f05270 */
[----:B------:R-:W-:-:S12]  /*0190*/  IMAD.U32 R0, RZ, RZ, UR5 ;  /* 0x00000005ff007e24 */ /* 0x000fd8000f8e00ff */
[----:B------:R-:W-:Y:S05]  /*01a0*/  @P0 BRA `(.L_x_3) ;  /* 0x0000000000240947 */ /* 0x000fea0003800000 */
.L_x_4:
[----:B------:R-:W-:Y:S05]  /*01b0*/  NANOSLEEP 0x64 ;  /* 0x000000640000795d */ /* 0x000fea0003800000 */
[----:B------:R-:W-:-:S05]  /*01c0*/  UMOV UR5, 0x4 ;  /* 0x0000000400057882 */ /* 0x000fca0000000000 */
[----:B------:R-:W-:Y:S04]  /*01d0*/  DEPBAR.LE SB0, 0x36 ;  /* 0x00008d800000791a */ /* 0x000fe80000000000 */
[----:B------:R-:W0:Y:S02]  /*01e0*/  UTCATOMSWS.FIND_AND_SET.ALIGN UP1, UR5, UR5 ;  /* 0x00000005000575e3 */ /* 0x000e240008020800 */
[----:B0-----:R-:W-:-:S04]  /*01f0*/  PLOP3.LUT P0, PT, PT, PT, UP1, 0x80, 0x8 ;  /* 0x000000000008781c */ /* 0x001fc80003f0f018 */
[----:B------:R-:W-:-:S04]  /*0200*/  SEL R0, RZ, 0xffffffff, !P0 ;  /* 0xffffffffff007807 */ /* 0x000fc80004000000 */
[----:B------:R-:W-:Y:S01]  /*0210*/  ISETP.NE.AND P0, PT, R0, RZ, PT ;  /* 0x000000ff0000720c */ /* 0x000fe20003f05270 */
[----:B------:R-:W-:-:S12]  /*0220*/  IMAD.U32 R0, RZ, RZ, UR5 ;  /* 0x00000005ff007e24 */ /* 0x000fd8000f8e00ff */
[----:B------:R-:W-:Y:S05]  /*0230*/  @!P0 BRA `(.L_x_4) ;  /* 0xfffffffc00dc8947 */ /* 0x000fea000383ffff */
.L_x_3:
[C---:B------:R-:W-:Y:S01]  /*0240*/  VIADD R3, R0.reuse, 0x10 ;  /* 0x0000001000037836 */ /* 0x040fe20000000000 */
[----:B------:R-:W-:Y:S01]  /*0250*/  UMOV UR5, 0x50 ;  /* 0x0000005000057882 */ /* 0x000fe20000000000 */
[----:B------:R-:W-:Y:S01]  /*0260*/  SHF.L.U32 R2, R5, R0, RZ ;  /* 0x0000000005027219 */ /* 0x000fe200000006ff */
[----:B------:R-:W-:Y:S01]  /*0270*/  ULEA UR5, UR6, UR5, 0x18 ;  /* 0x0000000506057291 */ /* 0x000fe2000f8ec0ff */
[----:B------:R-:W-:Y:S01]  /*0280*/  IMAD.SHL.U32 R0, R0, 0x20, RZ ;  /* 0x0000002000007824 */ /* 0x000fe200078e00ff */
[----:B------:R-:W-:-:S04]  /*0290*/  SHF.L.U32 R3, R4, R3, RZ ;  /* 0x0000000304037219 */ /* 0x000fc800000006ff */
[----:B------:R-:W-:-:S05]  /*02a0*/  LOP3.LUT R2, R3, R2, RZ, 0xfc, !PT ;  /* 0x0000000203027212 */ /* 0x000fca00078efcff */
[----:B------:R0:W-:Y:S04]  /*02b0*/  ATOMS.OR RZ, [UR5], R2 ;  /* 0x00000002ffff798c */ /* 0x0001e8000b000005 */
[----:B------:R0:W-:Y:S01]  /*02c0*/  STS [UR4], R0 ;  /* 0x00000000ff007988 */ /* 0x0001e20008000804 */
[----:B------:R-:W-:Y:S05]  /*02d0*/  BRA `(.L_x_2) ;  /* 0x0000000000107947 */ /* 0x000fea0003800000 */
.L_x_1:
[----:B------:R-:W-:Y:S01]  /*02e0*/  IMAD.MOV.U32 R0, RZ, RZ, -0x1 ;  /* 0xffffffffff007424 */ /* 0x000fe200078e00ff */
[----:B------:R-:W-:-:S04]  /*02f0*/  MOV R2, 0x320 ;  /* 0x0000032000027802 */ /* 0x000fc80000000f00 */
[----:B------:R0:W-:Y:S03]  /*0300*/  STS [UR4], R0 ;  /* 0x00000000ff007988 */ /* 0x0001e60008000804 */
[----:B0-----:R-:W-:Y:S05]  /*0310*/  CALL.REL.NOINC `($__internal_1_$__cuda_sm10x_tcgen05_guardrail_trap_phase_invalid_during_alloc) ;  /* 0x000001f400f87944 */ /* 0x001fea0003c00000 */
.L_x_2:
[----:B------:R-:W-:Y:S05]  /*0320*/  WARPSYNC.ALL ;  /* 0x0000000000007948 */ /* 0x000fea0003800000 */
[----:B------:R-:W-:Y:S01]  /*0330*/  NOP ;  /* 0x0000000000007918 */ /* 0x000fe20000000000 */
.L_x_0:
[----:B------:R-:W1:Y:S01]  /*0340*/  LDC.64 R6, c[0x0][0x398] ;  /* 0x0000e600ff067b82 */ /* 0x000e620000000a00 */
[----:B------:R-:W2:Y:S01]  /*0350*/  S2R R5, SR_CTAID.X ;  /* 0x0000000000057919 */ /* 0x000ea20000002500 */
[----:B------:R-:W-:Y:S01]  /*0360*/  UMOV UR10, 0x400 ;  /* 0x00000400000a7882 */ /* 0x000fe20000000000 */
[----:B------:R-:W3:Y:S01]  /*0370*/  LDCU UR15, c[0x0][0x3a0] ;  /* 0x00007400ff0f77ac */ /* 0x000ee20008000800 */
[----:B------:R-:W-:Y:S01]  /*0380*/  PRMT R14, RZ, 0x7610, R14 ;  /* 0x00007610ff0e7816 */ /* 0x000fe2000000000e */
[----:B------:R-:W4:Y:S01]  /*0390*/  S2R R49, SR_TID.X ;  /* 0x0000000000317919 */ /* 0x000f220000002100 */
[----:B------:R-:W-:Y:S01]  /*03a0*/  PRMT R18, RZ, 0x7610, R18 ;  /* 0x00007610ff127816 */ /* 0x000fe20000000012 */
[----:B------:R-:W5:Y:S01]  /*03b0*/  LDCU.64 UR12, c[0x0][0x3a8] ;  /* 0x00007500ff0c77ac */ /* 0x000f620008000a00 */
[----:B------:R-:W0:Y:S01]  /*03c0*/  S2UR UR5, SR_CgaCtaId ;  /* 0x00000000000579c3 */ /* 0x000e220000008800 */
[----:B------:R-:W0:Y:S01]  /*03d0*/  LDCU UR14, c[0x0][0x3a4] ;  /* 0x00007480ff0e77ac */ /* 0x000e220008000800 */
[----:B------:R-:W-:Y:S01]  /*03e0*/  UMOV UR6, 0x1 ;  /* 0x0000000100067882 */ /* 0x000fe20000000000 */
[----:B------:R-:W0:Y:S01]  /*03f0*/  LDCU.64 UR22, c[0x0][0x358] ;  /* 0x00006b00ff1677ac */ /* 0x000e220008000a00 */
[----:B------:R-:W0:Y:S02]  /*0400*/  LDCU.128 UR16, c[0x0][0x380] ;  /* 0x00007000ff1077ac */ /* 0x000e240008000c00 */
[----:B01----:R-:W-:Y:S01]  /*0410*/  VIADD R0, R7, 0x7f ;  /* 0x0000007f07007836 */ /* 0x003fe20000000000 */
[----:B---3--:R-:W-:Y:S01]  /*0420*/  UIADD3 UR25, UPT, UPT, UR15, 0x7f, URZ ;  /* 0x0000007f0f197890 */ /* 0x008fe2000fffe0ff */
[----:B-----5:R-:W-:-:S02]  /*0430*/  IMAD.U32 R32, RZ, RZ, UR12 ;  /* 0x0000000cff207e24 */ /* 0x020fc4000f8e00ff */
[----:B------:R-:W-:Y:S01]  /*0440*/  IMAD.U32 R23, RZ, RZ, UR12 ;  /* 0x0000000cff177e24 */ /* 0x000fe2000f8e00ff */
[----:B------:R-:W-:Y:S01]  /*0450*/  SHF.R.S32.HI R3, RZ, 0x1f, R0 ;  /* 0x0000001fff037819 */ /* 0x000fe20000011400 */
[----:B------:R-:W-:Y:S01]  /*0460*/  UISETP.GT.AND UP1, UPT, UR25, 0x7f, UPT ;  /* 0x0000007f1900788c */ /* 0x000fe2000bf24270 */
[----:B------:R-:W-:Y:S01]  /*0470*/  IMAD.U32 R40, RZ, RZ, UR12 ;  /* 0x0000000cff287e24 */ /* 0x000fe2000f8e00ff */
[----:B------:R-:W-:Y:S01]  /*0480*/  ULEA UR10, UR5, UR10, 0x18 ;  /* 0x0000000a050a7291 */ /* 0x000fe2000f8ec0ff */
[----:B------:R-:W-:Y:S02]  /*0490*/  LEA.HI R3, R3, R0, RZ, 0x7 ;  /* 0x0000000003037211 */ /* 0x000fe400078f38ff */
[----:B--2---:R-:W-:Y:S01]  /*04a0*/  IABS R10, R5 ;  /* 0x00000005000a7213 */ /* 0x004fe20000000000 */
[----:B------:R-:W-:Y:S01]  /*04b0*/  UIADD3 UR8, UPT, UPT, UR10, 0xc000, URZ ;  /* 0x0000c0000a087890 */ /* 0x000fe2000fffe0ff */
[----:B------:R-:W-:-:S05]  /*04c0*/  SHF.R.S32.HI R3, RZ, 0x7, R3 ;  /* 0x00000007ff037819 */ /* 0x000fca0000011403 */
[----:B------:R-:W-:-:S05]  /*04d0*/  IMAD.SHL.U32 R4, R3, 0x8, RZ ;  /* 0x0000000803047824 */ /* 0x000fca00078e00ff */
[-C--:B------:R-:W-:Y:S02]  /*04e0*/  IABS R9, R4.reuse ;  /* 0x0000000400097213 */ /* 0x080fe40000000000 */
[----:B------:R-:W-:Y:S02]  /*04f0*/  IABS R12, R4 ;  /* 0x00000004000c7213 */ /* 0x000fe40000000000 */
[----:B------:R-:W0:Y:S08]  /*0500*/  I2F.RP R0, R9 ;  /* 0x0000000900007306 */ /* 0x000e300000209400 */
[----:B0-----:R-:W0:Y:S02]  /*0510*/  MUFU.RCP R0, R0 ;  /* 0x0000000000007308 */ /* 0x001e240000001000 */
[----:B0-----:R-:W-:-:S02]  /*0520*/  VIADD R2, R0, 0xffffffe ;  /* 0x0ffffffe00027836 */ /* 0x001fc40000000000 */
[----:B------:R-:W-:-:S04]  /*0530*/  IMAD.MOV R0, RZ, RZ, -R12 ;  /* 0x000000ffff007224 */ /* 0x000fc800078e0a0c */
[----:B------:R0:W1:Y:S02]  /*0540*/  F2I.FTZ.U32.TRUNC.NTZ R3, R2 ;  /* 0x0000000200037305 */ /* 0x000064000021f000 */
[----:B0-----:R-:W-:Y:S02]  /*0550*/  IMAD.MOV.U32 R2, RZ, RZ, RZ ;  /* 0x000000ffff027224 */ /* 0x001fe400078e00ff */
[----:B-1----:R-:W-:-:S04]  /*0560*/  IMAD.MOV R8, RZ, RZ, -R3 ;  /* 0x000000ffff087224 */ /* 0x002fc800078e0a03 */
[----:B------:R-:W-:Y:S02]  /*0570*/  IMAD R11, R8, R9, RZ ;  /* 0x00000009080b7224 */ /* 0x000fe400078e02ff */
[----:B------:R-:W-:Y:S02]  /*0580*/  IMAD.MOV.U32 R8, RZ, RZ, R10 ;  /* 0x000000ffff087224 */ /* 0x000fe400078e000a */
[----:B------:R-:W-:-:S06]  /*0590*/  IMAD.HI.U32 R3, R3, R11, R2 ;  /* 0x0000000b03037227 */ /* 0x000fcc00078e0002 */
[----:B------:R-:W-:-:S04]  /*05a0*/  IMAD.HI.U32 R3, R3, R8, RZ ;  /* 0x0000000803037227 */ /* 0x000fc800078e00ff */
[----:B------:R-:W-:Y:S01]  /*05b0*/  IMAD R0, R3, R0, R8 ;  /* 0x0000000003007224 */ /* 0x000fe200078e0208 */
[----:B------:R-:W-:Y:S04]  /*05c0*/  BAR.SYNC.DEFER_BLOCKING 0x0 ;  /* 0x0000000000007b1d */ /* 0x000fe80000010000 */
[----:B------:R-:W-:-:S13]  /*05d0*/  ISETP.GT.U32.AND P1, PT, R9, R0, PT ;  /* 0x000000000900720c */ /* 0x000fda0003f24070 */
[----:B------:R-:W-:Y:S02]  /*05e0*/  @!P1 IMAD.IADD R0, R0, 0x1, -R9 ;  /* 0x0000000100009824 */ /* 0x000fe400078e0a09 */
[----:B------:R-:W-:Y:S01]  /*05f0*/  @!P1 VIADD R3, R3, 0x1 ;  /* 0x0000000103039836 */ /* 0x000fe20000000000 */
[----:B------:R-:W-:Y:S02]  /*0600*/  ISETP.NE.AND P1, PT, R4, RZ, PT ;  /* 0x000000ff0400720c */ /* 0x000fe40003f25270 */
[----:B------:R-:W-:Y:S02]  /*0610*/  ISETP.GE.U32.AND P0, PT, R0, R9, PT ;  /* 0x000000090000720c */ /* 0x000fe40003f06070 */
[----:B------:R-:W-:-:S04]  /*0620*/  LOP3.LUT R0, R5, R4, RZ, 0x3c, !PT ;  /* 0x0000000405007212 */ /* 0x000fc800078e3cff */
[----:B------:R-:W-:Y:S01]  /*0630*/  ISETP.GE.AND P2, PT, R0, RZ, PT ;  /* 0x000000ff0000720c */ /* 0x000fe20003f46270 */
[----:B------:R-:W-:-:S06]  /*0640*/  VIADD R0, R6, 0x3f ;  /* 0x0000003f06007836 */ /* 0x000fcc0000000000 */
[----:B------:R-:W-:-:S04]  /*0650*/  @P0 VIADD R3, R3, 0x1 ;  /* 0x0000000103030836 */ /* 0x000fc80000000000 */
[----:B------:R-:W-:Y:S01]  /*0660*/  IMAD.MOV.U32 R2, RZ, RZ, R3 ;  /* 0x000000ffff027224 */ /* 0x000fe200078e0003 */
[----:B------:R-:W-:-:S03]  /*0670*/  SHF.R.S32.HI R3, RZ, 0x1f, R0 ;  /* 0x0000001fff037819 */ /* 0x000fc60000011400 */
[----:B------:R-:W-:Y:S01]  /*0680*/  @!P2 IMAD.MOV R2, RZ, RZ, -R2 ;  /* 0x000000ffff02a224 */ /* 0x000fe200078e0a02 */
[----:B------:R-:W-:Y:S02]  /*0690*/  @!P1 LOP3.LUT R2, RZ, R4, RZ, 0x33, !PT ;  /* 0x00000004ff029212 */ /* 0x000fe400078e33ff */
[----:B------:R-:W-:-:S03]  /*06a0*/  LEA.HI R3, R3, R0, RZ, 0x6 ;  /* 0x0000000003037211 */ /* 0x000fc600078f30ff */
[----:B------:R-:W-:Y:S02]  /*06b0*/  IMAD.SHL.U32 R10, R2, 0x8, RZ ;  /* 0x00000008020a7824 */ /* 0x000fe400078e00ff */
[----:B------:R-:W-:-:S03]  /*06c0*/  IMAD.MOV R2, RZ, RZ, -R2 ;  /* 0x000000ffff027224 */ /* 0x000fc600078e0a02 */
[----:B------:R-:W-:Y:S01]  /*06d0*/  LEA.HI.SX32 R3, R3, -R10, 0x1a ;  /* 0x8000000a03037211 */ /* 0x000fe200078fd2ff */
[----:B------:R-:W-:-:S03]  /*06e0*/  IMAD R12, R4, R2, R5 ;  /* 0x00000002040c7224 */ /* 0x000fc600078e0205 */
[----:B------:R-:W-:Y:S02]  /*06f0*/  VIMNMX R13, PT, PT, R3, 0x8, PT ;  /* 0x00000008030d7848 */ /* 0x000fe40003fe0100 */
[----:B------:R-:W-:Y:S02]  /*0700*/  IABS R11, R12 ;  /* 0x0000000c000b7213 */ /* 0x000fe40000000000 */
[-C--:B------:R-:W-:Y:S02]  /*0710*/  IABS R9, R13.reuse ;  /* 0x0000000d00097213 */ /* 0x080fe40000000000 */
[----:B------:R-:W-:Y:S02]  /*0720*/  IABS R4, R13 ;  /* 0x0000000d00047213 */ /* 0x000fe40000000000 */
[----:B------:R-:W0:Y:S08]  /*0730*/  I2F.RP R0, R9 ;  /* 0x0000000900007306 */ /* 0x000e300000209400 */
[----:B0-----:R-:W0:Y:S02]  /*0740*/  MUFU.RCP R0, R0 ;  /* 0x0000000000007308 */ /* 0x001e240000001000 */
[----:B0-----:R-:W-:-:S02]  /*0750*/  VIADD R3, R0, 0xffffffe ;  /* 0x0ffffffe00037836 */ /* 0x001fc40000000000 */
[----:B------:R-:W-:-:S04]  /*0760*/  IMAD.MOV R0, RZ, RZ, -R4 ;  /* 0x000000ffff007224 */ /* 0x000fc800078e0a04 */
[----:B------:R-:W0:Y:S02]  /*0770*/  F2I.FTZ.U32.TRUNC.NTZ R3, R3 ;  /* 0x0000000300037305 */ /* 0x000e24000021f000 */
[----:B0-----:R-:W-:-:S04]  /*0780*/  IMAD.MOV R8, RZ, RZ, -R3 ;  /* 0x000000ffff087224 */ /* 0x001fc800078e0a03 */
[----:B------:R-:W-:-:S04]  /*0790*/  IMAD.MOV.U32 R2, RZ, RZ, R8 ;  /* 0x000000ffff027224 */ /* 0x000fc800078e0008 */
[----:B------:R-:W-:Y:S02]  /*07a0*/  IMAD R5, R2, R9, RZ ;  /* 0x0000000902057224 */ /* 0x000fe400078e02ff */
[----:B------:R-:W-:-:S04]  /*07b0*/  IMAD.MOV.U32 R2, RZ, RZ, RZ ;  /* 0x000000ffff027224 */ /* 0x000fc800078e00ff */
[----:B------:R-:W-:Y:S01]  /*07c0*/  IMAD.HI.U32 R2, R3, R5, R2 ;  /* 0x0000000503027227 */ /* 0x000fe200078e0002 */
[----:B------:R-:W-:Y:S02]  /*07d0*/  IABS R3, R6 ;  /* 0x0000000600037213 */ /* 0x000fe40000000000 */
[----:B----4-:R-:W-:-:S03]  /*07e0*/  LOP3.LUT R5, R49, 0x3f, RZ, 0xc0, !PT ;  /* 0x0000003f31057812 */ /* 0x010fc600078ec0ff */
[----:B------:R-:W-:-:S04]  /*07f0*/  IMAD.HI.U32 R2, R2, R11, RZ ;  /* 0x0000000b02027227 */ /* 0x000fc800078e00ff */
[----:B------:R-:W-:Y:S02]  /*0800*/  IMAD R0, R2, R0, R11 ;  /* 0x0000000002007224 */ /* 0x000fe400078e020b */
[----:B------:R-:W-:-:S03]  /*0810*/  IMAD.MOV.U32 R11, RZ, RZ, R3 ;  /* 0x000000ffff0b7224 */ /* 0x000fc600078e0003 */
[----:B------:R-:W-:Y:S01]  /*0820*/  ISETP.GT.U32.AND P1, PT, R9, R0, PT ;  /* 0x000000000900720c */ /* 0x000fe20003f24070 */
[----:B------:R-:W0:-:S12]  /*0830*/  I2F.RP R4, R11 ;  /* 0x0000000b00047306 */ /* 0x000e180000209400 */
[----:B------:R-:W-:Y:S02]  /*0840*/  @!P1 IMAD.IADD R0, R0, 0x1, -R9 ;  /* 0x0000000100009824 */ /* 0x000fe400078e0a09 */
[----:B------:R-:W-:Y:S01]  /*0850*/  @!P1 VIADD R2, R2, 0x1 ;  /* 0x0000000102029836 */ /* 0x000fe20000000000 */
[----:B0-----:R-:W0:Y:S01]  /*0860*/  MUFU.RCP R4, R4 ;  /* 0x0000000400047308 */ /* 0x001e220000001000 */
[----:B------:R-:W-:Y:S02]  /*0870*/  ISETP.NE.AND P1, PT, R13, RZ, PT ;  /* 0x000000ff0d00720c */ /* 0x000fe40003f25270 */
[----:B------:R-:W-:Y:S02]  /*0880*/  ISETP.GE.U32.AND P0, PT, R0, R9, PT ;  /* 0x000000090000720c */ /* 0x000fe40003f06070 */
[----:B------:R-:W-:-:S04]  /*0890*/  LOP3.LUT R0, R12, R13, RZ, 0x3c, !PT ;  /* 0x0000000d0c007212 */ /* 0x000fc800078e3cff */
[----:B------:R-:W-:-:S07]  /*08a0*/  ISETP.GE.AND P2, PT, R0, RZ, PT ;  /* 0x000000ff0000720c */ /* 0x000fce0003f46270 */
[----:B------:R-:W-:-:S04]  /*08b0*/  @P0 VIADD R2, R2, 0x1 ;  /* 0x0000000102020836 */ /* 0x000fc80000000000 */
[----:B------:R-:W-:Y:S02]  /*08c0*/  IMAD.MOV.U32 R9, RZ, RZ, R2 ;  /* 0x000000ffff097224 */ /* 0x000fe400078e0002 */
[----:B0-----:R-:W-:Y:S01]  /*08d0*/  VIADD R2, R4, 0xffffffe ;  /* 0x0ffffffe04027836 */ /* 0x001fe20000000000 */
[----:B------:R-:W-:Y:S01]  /*08e0*/  IABS R4, R7 ;  /* 0x0000000700047213 */ /* 0x000fe20000000000 */
[----:B------:R-:W-:Y:S01]  /*08f0*/  @!P2 IMAD.MOV R9, RZ, RZ, -R9 ;  /* 0x000000ffff09a224 */ /* 0x000fe200078e0a09 */
[----:B------:R-:W-:Y:S01]  /*0900*/  @!P1 LOP3.LUT R9, RZ, R13, RZ, 0x33, !PT ;  /* 0x0000000dff099212 */ /* 0x000fe200078e33ff */
[----:B------:R0:W1:Y:S01]  /*0910*/  F2I.FTZ.U32.TRUNC.NTZ R3, R2 ;  /* 0x0000000200037305 */ /* 0x000062000021f000 */
[----:B------:R-:W-:-:S03]  /*0920*/  ISETP.NE.AND P1, PT, R6, RZ, PT ;  /* 0x000000ff0600720c */ /* 0x000fc60003f25270 */
[----:B------:R-:W-:-:S04]  /*0930*/  IMAD.MOV R0, RZ, RZ, -R9 ;  /* 0x000000ffff007224 */ /* 0x000fc800078e0a09 */
[----:B------:R-:W2:Y:S01]  /*0940*/  I2F.RP R8, R4 ;  /* 0x0000000400087306 */ /* 0x000ea20000209400 */
[----:B------:R-:W-:Y:S02]  /*0950*/  IMAD R0, R13, R0, R12 ;  /* 0x000000000d007224 */ /* 0x000fe400078e020c */
[----:B0-----:R-:W-:Y:S01]  /*0960*/  IMAD.MOV.U32 R2, RZ, RZ, RZ ;  /* 0x000000ffff027224 */ /* 0x001fe200078e00ff */
[----:B------:R-:W0:Y:S01]  /*0970*/  LDS R13, [UR10] ;  /* 0x0000000aff0d7984 */ /* 0x000e220008000800 */
[----:B------:R-:W-:Y:S02]  /*0980*/  IMAD.IADD R0, R10, 0x1, R0 ;  /* 0x000000010a007824 */ /* 0x000fe400078e0200 */
[----:B-1----:R-:W-:Y:S02]  /*0990*/  IMAD.MOV R12, RZ, RZ, -R3 ;  /* 0x000000ffff0c7224 */ /* 0x002fe400078e0a03 */
[----:B------:R-:W-:Y:S02]  /*09a0*/  IMAD R15, R0, 0x40, R5 ;  /* 0x00000040000f7824 */ /* 0x000fe400078e0205 */
[----:B------:R-:W-:-:S03]  /*09b0*/  IMAD.MOV.U32 R10, RZ, RZ, R12 ;  /* 0x000000ffff0a7224 */ /* 0x000fc600078e000c */
[----:B------:R-:W-:Y:S01]  /*09c0*/  IABS R0, R15 ;  /* 0x0000000f00007213 */ /* 0x000fe20000000000 */
[----:B--2---:R-:W1:Y:S01]  /*09d0*/  MUFU.RCP R8, R8 ;  /* 0x0000000800087308 */ /* 0x004e620000001000 */
[----:B------:R-:W-:Y:S01]  /*09e0*/  IMAD R5, R10, R11, RZ ;  /* 0x0000000b0a057224 */ /* 0x000fe200078e02ff */
[----:B------:R2:W-:Y:S01]  /*09f0*/  STL [R1+0x718], R15 ;  /* 0x0007180f01007387 */ /* 0x0005e20000100800 */
[----:B------:R-:W-:Y:S02]  /*0a00*/  BAR.SYNC.DEFER_BLOCKING 0x0 ;  /* 0x0000000000007b1d */ /* 0x000fe40000010000 */
[----:B------:R-:W-:Y:S01]  /*0a10*/  IMAD.HI.U32 R2, R3, R5, R2 ;  /* 0x0000000503027227 */ /* 0x000fe200078e0002 */
[----:B------:R-:W-:Y:S02]  /*0a20*/  ISETP.GE.AND P3, PT, R15, RZ, PT ;  /* 0x000000ff0f00720c */ /* 0x000fe40003f66270 */
[----:B--2---:R-:W-:-:S03]  /*0a30*/  LOP3.LUT R15, R49, 0x7f, RZ, 0xc0, !PT ;  /* 0x0000007f310f7812 */ /* 0x004fc600078ec0ff */
[----:B------:R-:W-:Y:S01]  /*0a40*/  IMAD.HI.U32 R2, R2, R0, RZ ;  /* 0x0000000002027227 */ /* 0x000fe200078e00ff */
[----:B------:R2:W-:Y:S03]  /*0a50*/  STL.S16 [R1+0x1d8], R14 ;  /* 0x0001d80e01007387 */ /* 0x0005e60000100600 */
[----:B------:R-:W-:Y:S01]  /*0a60*/  IMAD.MOV R3, RZ, RZ, -R2 ;  /* 0x000000ffff037224 */ /* 0x000fe200078e0a02 */
[----:B------:R2:W-:Y:S01]  /*0a70*/  STL.S16 [R1+0x1e0], R18 ;  /* 0x0001e01201007387 */ /* 0x0005e20000100600 */
[----:B-1----:R-:W-:Y:S02]  /*0a80*/  VIADD R2, R8, 0xffffffe ;  /* 0x0ffffffe08027836 */ /* 0x002fe40000000000 */
[----:B------:R-:W-:Y:S01]  /*0a90*/  IMAD R8, R11, R3, R0 ;  /* 0x000000030b087224 */ /* 0x000fe200078e0200 */
[----:B------:R-:W-:Y:S01]  /*0aa0*/  SHF.R.U32.HI R0, RZ, 0x5, R49 ;  /* 0x00000005ff007819 */ /* 0x000fe20000011631 */
[----:B------:R1:W3:Y:S03]  /*0ab0*/  F2I.FTZ.U32.TRUNC.NTZ R3, R2 ;  /* 0x0000000200037305 */ /* 0x0002e6000021f000 */
[----:B------:R-:W-:Y:S01]  /*0ac0*/  R2UR UR9, R0 ;  /* 0x00000000000972ca */ /* 0x000fe200000e0000 */
[----:B------:R-:W-:Y:S01]  /*0ad0*/  IMAD.SHL.U32 R0, R9, 0x80, RZ ;  /* 0x0000008009007824 */ /* 0x000fe200078e00ff */
[----:B------:R-:W-:-:S02]  /*0ae0*/  ISETP.GT.U32.AND P0, PT, R11, R8, PT ;  /* 0x000000080b00720c */ /* 0x000fc40003f04070 */
[----:B------:R-:W-:Y:S01]  /*0af0*/  SHF.R.U32.HI R9, RZ, 0x6, R49 ;  /* 0x00000006ff097819 */ /* 0x000fe20000011631 */
[----:B------:R-:W-:Y:S01]  /*0b00*/  VIADD R12, R0, 0x7f ;  /* 0x0000007f000c7836 */ /* 0x000fe20000000000 */
[----:B0-----:R-:W-:Y:S01]  /*0b10*/  R2UR UR7, R13 ;  /* 0x000000000d0772ca */ /* 0x001fe200000e0000 */
[----:B-1----:R-:W-:Y:S01]  /*0b20*/  IMAD.MOV.U32 R2, RZ, RZ, RZ ;  /* 0x000000ffff027224 */ /* 0x002fe200078e00ff */
[----:B------:R-:W-:Y:S01]  /*0b30*/  SGXT.U32 R9, R9, 0x1 ;  /* 0x000000010909781a */ /* 0x000fe20000000000 */
[----:B------:R-:W-:Y:S01]  /*0b40*/  IMAD.U32 R13, RZ, RZ, UR12 ;  /* 0x0000000cff0d7e24 */ /* 0x000fe2000f8e00ff */
[----:B------:R-:W-:Y:S01]  /*0b50*/  IABS R10, R12 ;  /* 0x0000000c000a7213 */ /* 0x000fe20000000000 */
[----:B---3--:R-:W-:Y:S02]  /*0b60*/  IMAD.MOV R5, RZ, RZ, -R3 ;  /* 0x000000ffff057224 */ /* 0x008fe400078e0a03 */
[----:B------:R-:W-:Y:S02]  /*0b70*/  USHF.L.U32 UR4, UR9, 0x15, URZ ;  /* 0x0000001509047899 */ /* 0x000fe400080006ff */
[----:B------:R-:W-:Y:S01]  /*0b80*/  @!P0 IMAD.IADD R8, R8, 0x1, -R11 ;  /* 0x0000000108088824 */ /* 0x000fe200078e0a0b */
[----:B------:R-:W-:Y:S01]  /*0b90*/  PLOP3.LUT P0, PT, PT, PT, UP1, 0x80, 0x8 ;  /* 0x000000000008781c */ /* 0x000fe20003f0f018 */
[----:B------:R-:W-:Y:S01]  /*0ba0*/  IMAD R5, R5, R4, RZ ;  /* 0x0000000405057224 */ /* 0x000fe200078e02ff */
[----:B------:R-:W-:-:S02]  /*0bb0*/  ULOP3.LUT UR4, UR4, 0x600000, URZ, 0xc0, !UPT ;  /* 0x0060000004047892 */ /* 0x000fc4000f8ec0ff */
[----:B------:R-:W-:Y:S01]  /*0bc0*/  ISETP.GT.U32.AND P2, PT, R11, R8, PT ;  /* 0x000000080b00720c */ /* 0x000fe20003f44070 */
[----:B------:R-:W-:Y:S01]  /*0bd0*/  IMAD.HI.U32 R5, R3, R5, R2 ;  /* 0x0000000503057227 */ /* 0x000fe200078e0002 */
[----:B------:R-:W-:Y:S01]  /*0be0*/  ISETP.LT.AND P0, PT, R9, UR15, P0 ;  /* 0x0000000f09007c0c */ /* 0x000fe20008701270 */
[----:B------:R-:W-:Y:S02]  /*0bf0*/  UIADD3 UR11, UPT, UPT, UR7, UR4, URZ ;  /* 0x00000004070b7290 */ /* 0x000fe4000fffe0ff */
[----:B------:R-:W-:Y:S02]  /*0c00*/  IMAD.MOV.U32 R3, RZ, RZ, R10 ;  /* 0x000000ffff037224 */ /* 0x000fe400078e000a */
[----:B------:R-:W-:Y:S02]  /*0c10*/  IMAD.U32 R10, RZ, RZ, UR12 ;  /* 0x0000000cff0a7e24 */ /* 0x000fe4000f8e00ff */
[----:B------:R-:W-:-:S04]  /*0c20*/  IMAD.HI.U32 R2, R5, R3, RZ ;  /* 0x0000000305027227 */ /* 0x000fc800078e00ff */
[----:B------:R-:W-:Y:S02]  /*0c30*/  IMAD.MOV R2, RZ, RZ, -R2 ;  /* 0x000000ffff027224 */ /* 0x000fe400078e0a02 */
[----:B------:R-:W-:Y:S01]  /*0c40*/  @!P2 IMAD.IADD R8, R8, 0x1, -R11 ;  /* 0x000000010808a824 */ /* 0x000fe200078e0a0b */
[----:B------:R-:W-:Y:S01]  /*0c50*/  ISETP.NE.U32.AND P2, PT, R15, RZ, PT ;  /* 0x000000ff0f00720c */ /* 0x000fe20003f45070 */
[----:B------:R-:W-:Y:S01]  /*0c60*/  IMAD R3, R4, R2, R3 ;  /* 0x0000000204037224 */ /* 0x000fe200078e0203 */
[----:B------:R-:W-:Y:S01]  /*0c70*/  SHF.R.U32.HI R2, RZ, 0x6, R49 ;  /* 0x00000006ff027819 */ /* 0x000fe20000011631 */
[----:B------:R-:W-:Y:S01]  /*0c80*/  @!P3 IMAD.MOV R8, RZ, RZ, -R8 ;  /* 0x000000ffff08b224 */ /* 0x000fe200078e0a08 */
[----:B------:R-:W-:Y:S01]  /*0c90*/  @!P1 LOP3.LUT R8, RZ, R6, RZ, 0x33, !PT ;  /* 0x00000006ff089212 */ /* 0x000fe200078e33ff */
[----:B------:R-:W-:Y:S01]  /*0ca0*/  IMAD.U32 R6, RZ, RZ, UR12 ;  /* 0x0000000cff067e24 */ /* 0x000fe2000f8e00ff */
[----:B------:R-:W-:Y:S01]  /*0cb0*/  SGXT.U32 R2, R2, 0x1 ;  /* 0x000000010202781a */ /* 0x000fe20000000000 */
[----:B------:R-:W-:Y:S01]  /*0cc0*/  IMAD.U32 R15, RZ, RZ, UR12 ;  /* 0x0000000cff0f7e24 */ /* 0x000fe2000f8e00ff */
[----:B------:R-:W-:Y:S01]  /*0cd0*/  ISETP.GE.AND P3, PT, R12, RZ, PT ;  /* 0x000000ff0c00720c */ /* 0x000fe20003f66270 */
[----:B------:R-:W-:Y:S01]  /*0ce0*/  IMAD.U32 R12, RZ, RZ, UR12 ;  /* 0x0000000cff0c7e24 */ /* 0x000fe2000f8e00ff */
[----:B------:R-:W-:Y:S01]  /*0cf0*/  PLOP3.LUT P1, PT, PT, PT, UP1, 0x80, 0x8 ;  /* 0x000000000008781c */ /* 0x000fe20003f2f018 */
[C---:B------:R-:W-:Y:S01]  /*0d00*/  IMAD R9, R2.reuse, UR12, RZ ;  /* 0x0000000c02097c24 */ /* 0x040fe2000f8e02ff */
[----:B------:R-:W-:-:S03]  /*0d10*/  LOP3.LUT R11, R2, 0x8, RZ, 0xfc, !PT ;  /* 0x00000008020b7812 */ /* 0x000fc600078efcff */
[----:B------:R-:W-:-:S04]  /*0d20*/  IMAD R32, R32, 0x2, R9 ;  /* 0x0000000220207824 */ /* 0x000fc800078e0209 */
[----:B------:R-:W-:-:S04]  /*0d30*/  IMAD R23, R23, 0x2, R32 ;  /* 0x0000000217177824 */ /* 0x000fc800078e0220 */
[----:B------:R-:W-:Y:S01]  /*0d40*/  IMAD R41, R6, 0x2, R23 ;  /* 0x0000000206297824 */ /* 0x000fe200078e0217 */
[----:B--2---:R-:W-:Y:S06]  /*0d50*/  BRA.U UP0, `(.L_x_5) ;  /* 0x0000000100187547 */ /* 0x004fec000b800000 */
[----:B------:R-:W-:Y:S01]  /*0d60*/  ELECT P4, URZ, PT ;  /* 0x0000000000ff782f */ /* 0x000fe20003880000 */
[----:B------:R-:W-:Y:S01]  /*0d70*/  IMAD.MOV.U32 R6, RZ, RZ, 0x1 ;  /* 0x00000001ff067424 */ /* 0x000fe200078e00ff */
[----:B------:R-:W-:Y:S01]  /*0d80*/  UMOV UR4, 0x40 ;  /* 0x0000004000047882 */ /* 0x000fe20000000000 */
[----:B------:R-:W-:Y:S01]  /*0d90*/  UVIRTCOUNT.DEALLOC.SMPOOL 0x80 ;  /* 0x000000800000784c */ /* 0x000fe20000000000 */
[----:B------:R-:W-:-:S09]  /*0da0*/  ULEA UR4, UR5, UR4, 0x18 ;  /* 0x0000000405047291 */ /* 0x000fd2000f8ec0ff */
[----:B------:R0:W-:Y:S03]  /*0db0*/  @P4 STS.U8 [UR4], R6 ;  /* 0x00000006ff004988 */ /* 0x0001e60008000004 */
.L_x_5:
[----:B------:R-:W-:Y:S01]  /*0dc0*/  STTM.16dp32bit_t0_t15.x64 tmem[UR11], RZ ;  /* 0x000000ff000079ed */ /* 0x000fe20008b0000b */
[----:B------:R-:W-:Y:S01]  /*0dd0*/  STTM.16dp32bit_t16_t31.x64 tmem[UR11+0x40], RZ ;  /* 0x000040ff000079ed */ /* 0x000fe20008b2000b */
[----:B------:R-:W1:Y:S02]  /*0de0*/  FENCE.VIEW.ASYNC.T ;  /* 0x00000000000073c6 */ /* 0x000e640000000200 */
[----:B-1----:R-:W-:Y:S01]  /*0df0*/  VOTEU.ALL UP2, P2 ;  /* 0x0000000000ff7886 */ /* 0x002fe20001040000 */
[----:B------:R-:W-:Y:S01]  /*0e00*/  VOTEU.ALL UP3, P2 ;  /* 0x0000000000ff7886 */ /* 0x000fe20001060000 */
[----:B0-----:R-:W-:Y:S01]  /*0e10*/  IMAD R6, R8, UR14, RZ ;  /* 0x0000000e08067c24 */ /* 0x001fe2000f8e02ff */
[----:B------:R-:W-:Y:S01]  /*0e20*/  ISETP.LT.AND P1, PT, R11, UR15, P1 ;  /* 0x0000000f0b007c0c */ /* 0x000fe20008f21270 */
[----:B------:R-:W-:Y:S01]  /*0e30*/  IMAD R11, R10, 0x2, R41 ;  /* 0x000000020a0b7824 */ /* 0x000fe200078e0229 */
[----:B------:R-:W-:-:S04]  /*0e40*/  @!UP2 UIADD3 UR4, UPT, UPT, -UR6, 0x100000, URZ ;  /* 0x001000000604a890 */ /* 0x000fc8000fffe1ff */
[----:B------:R-:W-:Y:S02]  /*0e50*/  @!UP2 USHF.L.U32 UR5, UR4, 0xb, URZ ;  /* 0x0000000b0405a899 */ /* 0x000fe400080006ff */
[----:B------:R-:W-:Y:S01]  /*0e60*/  @!UP2 USHF.L.U32 UR4, UR4, 0x1, URZ ;  /* 0x000000010404a899 */ /* 0x000fe200080006ff */
[----:B------:R-:W-:Y:S01]  /*0e70*/  BAR.SYNC.DEFER_BLOCKING 0x0 ;  /* 0x0000000000007b1d */ /* 0x000fe20000010000 */
[----:B------:R-:W-:Y:S01]  /*0e80*/  IADD3 R10, P4, PT, R6, UR16, RZ ;  /* 0x00000010060a7c10 */ /* 0x000fe2000ff9e0ff */
[----:B------:R-:W-:-:S03]  /*0e90*/  IMAD R40, R40, 0x2, R11 ;  /* 0x0000000228287824 */ /* 0x000fc600078e020b */
[----:B------:R-:W-:Y:S01]  /*0ea0*/  LEA.HI.X.SX32 R6, R6, UR17, 0x1, P4 ;  /* 0x0000001106067c11 */ /* 0x000fe2000a0f0eff */
[----:B------:R-:W-:Y:S01]  /*0eb0*/  IMAD R20, R13, 0x2, R40 ;  /* 0x000000020d147824 */ /* 0x000fe200078e0228 */
[-C--:B------:R-:W-:Y:S01]  /*0ec0*/  IADD3 R8, P4, PT, R9, R10.reuse, RZ ;  /* 0x0000000a09087210 */ /* 0x080fe20007f9e0ff */
[----:B------:R-:W-:Y:S01]  /*0ed0*/  IMAD.U32 R42, RZ, RZ, UR12 ;  /* 0x0000000cff2a7e24 */ /* 0x000fe2000f8e00ff */
[----:B------:R-:W-:Y:S01]  /*0ee0*/  IADD3 R19, P5, PT, R11, R10, RZ ;  /* 0x0000000a0b137210 */ /* 0x000fe20007fbe0ff */
[----:B------:R-:W-:Y:S01]  /*0ef0*/  IMAD R13, R15, 0x4, R20 ;  /* 0x000000040f0d7824 */ /* 0x000fe200078e0214 */
[-C--:B------:R-:W-:Y:S01]  /*0f00*/  LEA.HI.X.SX32 R28, R9, R6.reuse, 0x1, P4 ;  /* 0x00000006091c7211 */ /* 0x080fe200020f0eff */
[----:B------:R0:W-:Y:S01]  /*0f10*/  STL [R1+0x24], R8 ;  /* 0x0000240801007387 */ /* 0x0001e20000100800 */
[----:B------:R-:W-:Y:S01]  /*0f20*/  LEA.HI.X.SX32 R27, R11, R6, 0x1, P5 ;  /* 0x000000060b1b7211 */ /* 0x000fe200028f0eff */
[----:B------:R-:W-:Y:S01]  /*0f30*/  IMAD.U32 R38, RZ, RZ, UR12 ;  /* 0x0000000cff267e24 */ /* 0x000fe2000f8e00ff */
[----:B------:R-:W-:Y:S01]  /*0f40*/  PRMT R29, RZ, 0x7610, R29 ;  /* 0x00007610ff1d7816 */ /* 0x000fe2000000001d */
[----:B------:R-:W-:Y:S01]  /*0f50*/  @P0 IMAD.MOV.U32 R9, RZ, RZ, R28 ;  /* 0x000000ffff090224 */ /* 0x000fe200078e001c */
[----:B------:R-:W-:Y:S01]  /*0f60*/  STL [R1+0x44], R19 ;  /* 0x0000441301007387 */ /* 0x000fe20000100800 */
[----:B------:R-:W-:Y:S01]  /*0f70*/  PRMT R17, RZ, 0x7610, R17 ;  /* 0x00007610ff117816 */ /* 0x000fe20000000011 */
[----:B------:R-:W-:Y:S01]  /*0f80*/  IMAD.U32 R36, RZ, RZ, UR12 ;  /* 0x0000000cff247e24 */ /* 0x000fe2000f8e00ff */
[----:B------:R-:W-:Y:S01]  /*0f90*/  PRMT R16, RZ, 0x7610, R16 ;  /* 0x00007610ff107816 */ /* 0x000fe20000000010 */
[----:B------:R-:W-:Y:S01]  /*0fa0*/  STL [R1+0x20], R28 ;  /* 0x0000201c01007387 */ /* 0x000fe20000100800 */
[----:B------:R-:W-:Y:S01]  /*0fb0*/  PRMT R21, RZ, 0x7610, R21 ;  /* 0x00007610ff157816 */ /* 0x000fe20000000015 */
[----:B------:R-:W-:-:S02]  /*0fc0*/  IMAD.U32 R46, RZ, RZ, UR12 ;  /* 0x0000000cff2e7e24 */ /* 0x000fc4000f8e00ff */
[----:B------:R-:W1:Y:S02]  /*0fd0*/  FENCE.VIEW.ASYNC.S ;  /* 0x00000000000073c6 */ /* 0x000e640000000000 */
[----:B-1----:R1:W2:Y:S02]  /*0fe0*/  @!UP3 SYNCS.EXCH.64 URZ, [UR8], UR4 ;  /* 0x0000000408ffb5b2 */ /* 0x0022a40008000100 */
[----:B--2---:R-:W-:Y:S01]  /*0ff0*/  BAR.SYNC.DEFER_BLOCKING 0x0 ;  /* 0x0000000000007b1d */ /* 0x004fe20000010000 */
[----:B------:R-:W-:Y:S01]  /*1000*/  IMAD.U32 R34, RZ, RZ, UR12 ;  /* 0x0000000cff227e24 */ /* 0x000fe2000f8e00ff */
[----:B------:R-:W-:Y:S02]  /*1010*/  PRMT R22, RZ, 0x7610, R22 ;  /* 0x00007610ff167816 */ /* 0x000fe40000000016 */
[----:B------:R-:W-:Y:S01]  /*1020*/  PRMT R25, RZ, 0x7610, R25 ;  /* 0x00007610ff197816 */ /* 0x000fe20000000019 */
[----:B------:R-:W-:Y:S01]  /*1030*/  IMAD.U32 R48, RZ, RZ, UR12 ;  /* 0x0000000cff307e24 */ /* 0x000fe2000f8e00ff */
[----:B------:R-:W-:Y:S01]  /*1040*/  PRMT R24, RZ, 0x7610, R24 ;  /* 0x00007610ff187816 */ /* 0x000fe20000000018 */
[----:B------:R-:W-:Y:S01]  /*1050*/  IMAD.U32 R30, RZ, RZ, UR12 ;  /* 0x0000000cff1e7e24 */ /* 0x000fe2000f8e00ff */
[----:B------:R-:W-:Y:S01]  /*1060*/  PRMT R26, RZ, 0x7610, R26 ;  /* 0x00007610ff1a7816 */ /* 0x000fe2000000001a */
[----:B------:R-:W2:Y:S01]  /*1070*/  LDCU UR14, c[0x0][0x3b0] ;  /* 0x00007600ff0e77ac */ /* 0x000ea20008000800 */
[----:B------:R0:W3:Y:S01]  /*1080*/  @P0 LDG.E.U8 R14, desc[UR22][R8.64] ;  /* 0x00000016080e0981 */ /* 0x0000e2000c1e1100 */
[----:B------:R-:W-:-:S02]  /*1090*/  IMAD R39, R12, 0x2, R13 ;  /* 0x000000020c277824 */ /* 0x000fc400078e020d */
[----:B0-----:R-:W-:Y:S02]  /*10a0*/  @P1 IMAD.MOV.U32 R8, RZ, RZ, R19 ;  /* 0x000000ffff081224 */ /* 0x001fe400078e0013 */
[----:B------:R-:W-:-:S05]  /*10b0*/  @P1 IMAD.MOV.U32 R9, RZ, RZ, R27 ;  /* 0x000000ffff091224 */ /* 0x000fca00078e001b */
[----:B------:R0:W4:Y:S01]  /*10c0*/  @P1 LDG.E.U8 R18, desc[UR22][R8.64] ;  /* 0x0000001608121981 */ /* 0x000122000c1e1100 */
[C---:B------:R-:W-:Y:S01]  /*10d0*/  LOP3.LUT R15, R2.reuse, 0x10, RZ, 0xfc, !PT ;  /* 0x00000010020f7812 */ /* 0x040fe200078efcff */
[----:B------:R-:W-:Y:S01]  /*10e0*/  IMAD.U32 R11, RZ, RZ, UR12 ;  /* 0x0000000cff0b7e24 */ /* 0x000fe2000f8e00ff */
[----:B------:R-:W-:Y:S02]  /*10f0*/  LOP3.LUT R12, R2, 0x18, RZ, 0xfc, !PT ;  /* 0x00000018020c7812 */ /* 0x000fe400078efcff */
[----:B0-----:R-:W-:Y:S01]  /*1100*/  IADD3 R8, P4, PT, R13, R10, RZ ;  /* 0x0000000a0d087210 */ /* 0x001fe20007f9e0ff */
[----:B------:R-:W-:Y:S01]  /*1110*/  IMAD.U32 R9, RZ, RZ, UR12 ;  /* 0x0000000cff097e24 */ /* 0x000fe2000f8e00ff */
[----:B---3--:R0:W-:Y:S01]  /*1120*/  @P0 STL [R1+0x1d8], R14 ;  /* 0x0001d80e01000387 */ /* 0x0081e20000100800 */
[----:B------:R-:W-:-:S03]  /*1130*/  PLOP3.LUT P0, PT, PT, PT, UP1, 0x80, 0x8 ;  /* 0x000000000008781c */ /* 0x000fc60003f0f018 */
[----:B------:R3:W-:Y:S01]  /*1140*/  STL [R1+0x40], R27 ;  /* 0x0000401b01007387 */ /* 0x0007e20000100800 */
[----:B0-----:R-:W-:-:S04]  /*1150*/  IMAD.U32 R14, RZ, RZ, UR12 ;  /* 0x0000000cff0e7e24 */ /* 0x001fc8000f8e00ff */
[----:B------:R-:W-:Y:S01]  /*1160*/  IMAD R19, R14, 0x2, R39 ;  /* 0x000000020e137824 */ /* 0x000fe200078e0227 */
[----:B------:R-:W-:Y:S01]  /*1170*/  ISETP.LT.AND P0, PT, R15, UR15, P0 ;  /* 0x0000000f0f007c0c */ /* 0x000fe20008701270 */
[----:B----4-:R0:W-:Y:S02]  /*1180*/  @P1 STL [R1+0x1e0], R18 ;  /* 0x0001e01201001387 */ /* 0x0101e40000100800 */
[----:B------:R-:W-:Y:S01]  /*1190*/  IMAD R42, R42, 0x2, R19 ;  /* 0x000000022a2a7824 */ /* 0x000fe200078e0213 */
[----:B------:R-:W-:-:S03]  /*11a0*/  PLOP3.LUT P1, PT, PT, PT, UP1, 0x80, 0x8 ;  /* 0x000000000008781c */ /* 0x000fc60003f2f018 */
[----:B------:R-:W-:Y:S01]  /*11b0*/  IMAD R11, R11, 0x2, R42 ;  /* 0x000000020b0b7824 */ /* 0x000fe200078e022a */
[----:B------:R-:W-:Y:S02]  /*11c0*/  ISETP.LT.AND P1, PT, R12, UR15, P1 ;  /* 0x0000000f0c007c0c */ /* 0x000fe40008f21270 */
[----:B------:R-:W-:Y:S01]  /*11d0*/  LEA.HI.X.SX32 R14, R13, R6, 0x1, P4 ;  /* 0x000000060d0e7211 */ /* 0x000fe200020f0eff */
[----:B------:R-:W-:Y:S01]  /*11e0*/  IMAD R38, R38, 0x2, R11 ;  /* 0x0000000226267824 */ /* 0x000fe200078e020b */
[----:B---3--:R-:W-:-:S03]  /*11f0*/  IADD3 R27, P5, PT, R11, R10, RZ ;  /* 0x0000000a0b1b7210 */ /* 0x008fc60007fbe0ff */
[----:B0-----:R-:W-:Y:S01]  /*1200*/  IMAD R18, R9, 0x2, R38 ;  /* 0x0000000209127824 */ /* 0x001fe200078e0226 */
[----:B------:R-:W-:Y:S01]  /*1210*/  LEA.HI.X.SX32 R28, R11, R6, 0x1, P5 ;  /* 0x000000060b1c7211 */ /* 0x000fe200028f0eff */
[----:B------:R-:W-:Y:S01]  /*1220*/  @P0 IMAD.MOV.U32 R9, RZ, RZ, R14 ;  /* 0x000000ffff090224 */ /* 0x000fe200078e000e */
[----:B------:R0:W-:Y:S04]  /*1230*/  STL [R1+0x64], R8 ;  /* 0x0000640801007387 */ /* 0x0001e80000100800 */
[----:B------:R0:W3:Y:S02]  /*1240*/  @P0 LDG.E.U8 R29, desc[UR22][R8.64] ;  /* 0x00000016081d0981 */ /* 0x0000e4000c1e1100 */
[----:B0-----:R-:W-:Y:S02]  /*1250*/  @P1 IMAD.MOV.U32 R8, RZ, RZ, R27 ;  /* 0x000000ffff081224 */ /* 0x001fe400078e001b */
[----:B------:R-:W-:-:S05]  /*1260*/  @P1 IMAD.MOV.U32 R9, RZ, RZ, R28 ;  /* 0x000000ffff091224 */ /* 0x000fca00078e001c */
[----:B------:R0:W4:Y:S01]  /*1270*/  @P1 LDG.E.U8 R17, desc[UR22][R8.64] ;  /* 0x0000001608111981 */ /* 0x000122000c1e1100 */
[----:B------:R-:W-:Y:S02]  /*1280*/  IMAD.U32 R15, RZ, RZ, UR12 ;  /* 0x0000000cff0f7e24 */ /* 0x000fe4000f8e00ff */
[----:B------:R-:W-:Y:S02]  /*1290*/  IMAD.U32 R12, RZ, RZ, UR12 ;  /* 0x0000000cff0c7e24 */ /* 0x000fe4000f8e00ff */
[----:B------:R-:W-:Y:S01]  /*12a0*/  IMAD R13, R15, 0x4, R18 ;  /* 0x000000040f0d7824 */ /* 0x000fe200078e0212 */
[----:B------:R0:W-:Y:S03]  /*12b0*/  STL [R1+0x84], R27 ;  /* 0x0000841b01007387 */ /* 0x0001e60000100800 */
[----:B------:R-:W-:Y:S01]  /*12c0*/  IMAD R37, R12, 0x2, R13 ;  /* 0x000000020c257824 */ /* 0x000fe200078e020d */
[----:B------:R1:W-:Y:S01]  /*12d0*/  STL [R1+0x60], R14 ;  /* 0x0000600e01007387 */ /* 0x0003e20000100800 */
[----:B------:R-:W-:-:S02]  /*12e0*/  PLOP3.LUT P0, PT, PT, PT, UP1, 0x80, 0x8 ;  /* 0x000000000008781c */ /* 0x000fc40003f0f018 */
[----:B0-----:R-:W-:Y:S01]  /*12f0*/  LOP3.LUT R27, R2, 0x20, RZ, 0xfc, !PT ;  /* 0x00000020021b7812 */ /* 0x001fe200078efcff */
[----:B-1----:R-:W-:-:S04]  /*1300*/  IMAD.U32 R14, RZ, RZ, UR12 ;  /* 0x0000000cff0e7e24 */ /* 0x002fc8000f8e00ff */
[----:B------:R-:W-:Y:S01]  /*1310*/  IMAD R15, R14, 0x2, R37 ;  /* 0x000000020e0f7824 */ /* 0x000fe200078e0225 */
[----:B------:R0:W-:Y:S01]  /*1320*/  STL [R1+0x80], R28 ;  /* 0x0000801c01007387 */ /* 0x0001e20000100800 */
[----:B------:R-:W-:Y:S02]  /*1330*/  ISETP.LT.AND P0, PT, R27, UR15, P0 ;  /* 0x0000000f1b007c0c */ /* 0x000fe40008701270 */
[----:B------:R-:W-:Y:S01]  /*1340*/  IMAD R43, R12, 0x2, R15 ;  /* 0x000000020c2b7824 */ /* 0x000fe200078e020f */
[----:B------:R-:W-:Y:S02]  /*1350*/  IADD3 R8, P4, PT, R13, R10, RZ ;  /* 0x0000000a0d087210 */ /* 0x000fe40007f9e0ff */
[----:B------:R-:W-:Y:S01]  /*1360*/  PLOP3.LUT P1, PT, PT, PT, UP1, 0x80, 0x8 ;  /* 0x000000000008781c */ /* 0x000fe20003f2f018 */
[----:B------:R-:W-:Y:S02]  /*1370*/  IMAD R11, R14, 0x2, R43 ;  /* 0x000000020e0b7824 */ /* 0x000fe400078e022b */
[----:B------:R-:W-:-:S02]  /*1380*/  IMAD.U32 R9, RZ, RZ, UR12 ;  /* 0x0000000cff097e24 */ /* 0x000fc4000f8e00ff */
[----:B------:R-:W-:Y:S01]  /*1390*/  IMAD R36, R36, 0x2, R11 ;  /* 0x0000000224247824 */ /* 0x000fe200078e020b */
[----:B------:R-:W-:-:S03]  /*13a0*/  IADD3 R27, P5, PT, R11, R10, RZ ;  /* 0x0000000a0b1b7210 */ /* 0x000fc60007fbe0ff */
[----:B------:R-:W-:Y:S01]  /*13b0*/  IMAD R14, R9, 0x2, R36 ;  /* 0x00000002090e7824 */ /* 0x000fe200078e0224 */
[----:B0-----:R-:W-:Y:S01]  /*13c0*/  LEA.HI.X.SX32 R28, R11, R6, 0x1, P5 ;  /* 0x000000060b1c7211 */ /* 0x001fe200028f0eff */
[----:B----4-:R0:W-:Y:S04]  /*13d0*/  STL [R1+0x21c], R17 ;  /* 0x00021c1101007387 */ /* 0x0101e80000100800 */
[----:B------:R-:W-:Y:S01]  /*13e0*/  STL [R1+0xa4], R8 ;  /* 0x0000a40801007387 */ /* 0x000fe20000100800 */
[----:B0-----:R-:W-:-:S03]  /*13f0*/  LOP3.LUT R17, R2, 0x28, RZ, 0xfc, !PT ;  /* 0x0000002802117812 */ /* 0x001fc600078efcff */
[----:B---3--:R0:W-:Y:S01]  /*1400*/  STL [R1+0x1dc], R29 ;  /* 0x0001dc1d01007387 */ /* 0x0081e20000100800 */
[----:B------:R-:W-:Y:S02]  /*1410*/  ISETP.LT.AND P1, PT, R17, UR15, P1 ;  /* 0x0000000f11007c0c */ /* 0x000fe40008f21270 */
[----:B0-----:R-:W-:-:S05]  /*1420*/  LEA.HI.X.SX32 R29, R13, R6, 0x1, P4 ;  /* 0x000000060d1d7211 */ /* 0x001fca00020f0eff */
[----:B------:R-:W-:-:S05]  /*1430*/  @P0 IMAD.MOV.U32 R9, RZ, RZ, R29 ;  /* 0x000000ffff090224 */ /* 0x000fca00078e001d */
[----:B------:R0:W3:Y:S02]  /*1440*/  @P0 LDG.E.U8 R16, desc[UR22][R8.64] ;  /* 0x0000001608100981 */ /* 0x0000e4000c1e1100 */
[----:B0-----:R-:W-:Y:S02]  /*1450*/  @P1 IMAD.MOV.U32 R8, RZ, RZ, R27 ;  /* 0x000000ffff081224 */ /* 0x001fe400078e001b */
[----:B------:R-:W-:-:S05]  /*1460*/  @P1 IMAD.MOV.U32 R9, RZ, RZ, R28 ;  /* 0x000000ffff091224 */ /* 0x000fca00078e001c */
[----:B------:R0:W4:Y:S01]  /*1470*/  @P1 LDG.E.U8 R21, desc[UR22][R8.64] ;  /* 0x0000001608151981 */ /* 0x000122000c1e1100 */
[----:B------:R-:W-:-:S03]  /*1480*/  IMAD.U32 R17, RZ, RZ, UR12 ;  /* 0x0000000cff117e24 */ /* 0x000fc6000f8e00ff */
[----:B------:R-:W-:Y:S01]  /*1490*/  STL [R1+0x4c4], R27 ;  /* 0x0004c41b01007387 */ /* 0x000fe20000100800 */
[----:B------:R-:W-:-:S03]  /*14a0*/  IMAD R17, R17, 0x4, R14 ;  /* 0x0000000411117824 */ /* 0x000fc600078e020e */
[----:B------:R1:W-:Y:S01]  /*14b0*/  STL [R1+0xa0], R29 ;  /* 0x0000a01d01007387 */ /* 0x0003e20000100800 */
[----:B------:R-:W-:Y:S01]  /*14c0*/  IMAD R35, R12, 0x2, R17 ;  /* 0x000000020c237824 */ /* 0x000fe200078e0211 */
[----:B------:R-:W-:Y:S01]  /*14d0*/  PLOP3.LUT P0, PT, PT, PT, UP1, 0x80, 0x8 ;  /* 0x000000000008781c */ /* 0x000fe20003f0f018 */
[----:B------:R-:W-:Y:S01]  /*14e0*/  IMAD.U32 R11, RZ, RZ, UR12 ;  /* 0x0000000cff0b7e24 */ /* 0x000fe2000f8e00ff */
[----:B------:R-:W-:Y:S02]  /*14f0*/  LOP3.LUT R12, R2, 0x38, RZ, 0xfc, !PT ;  /* 0x00000038020c7812 */ /* 0x000fe400078efcff */
[----:B------:R-:W-:Y:S02]  /*1500*/  PLOP3.LUT P1, PT, PT, PT, UP1, 0x80, 0x8 ;  /* 0x000000000008781c */ /* 0x000fe40003f2f018 */
[C---:B0-----:R-:W-:Y:S02]  /*1510*/  IADD3 R8, P4, PT, R17.reuse, R10, RZ ;  /* 0x0000000a11087210 */ /* 0x041fe40007f9e0ff */
[----:B------:R-:W-:Y:S01]  /*1520*/  ISETP.LT.AND P1, PT, R12, UR15, P1 ;  /* 0x0000000f0c007c0c */ /* 0x000fe20008f21270 */
[----:B------:R-:W-:Y:S01]  /*1530*/  IMAD.U32 R9, RZ, RZ, UR12 ;  /* 0x0000000cff097e24 */ /* 0x000fe2000f8e00ff */
[----:B-1----:R-:W-:Y:S01]  /*1540*/  LEA.HI.X.SX32 R29, R17, R6, 0x1, P4 ;  /* 0x00000006111d7211 */ /* 0x002fe200020f0eff */
[----:B---3--:R0:W-:Y:S04]  /*1550*/  STL [R1+0x218], R16 ;  /* 0x0002181001007387 */ /* 0x0081e80000100800 */
[----:B------:R-:W-:Y:S01]  /*1560*/  STL [R1+0x4c0], R28 ;  /* 0x0004c01c01007387 */ /* 0x000fe20000100800 */
[----:B0-----:R-:W-:-:S04]  /*1570*/  IMAD.U32 R16, RZ, RZ, UR12 ;  /* 0x0000000cff107e24 */ /* 0x001fc8000f8e00ff */
[----:B------:R-:W-:Y:S01]  /*1580*/  IMAD R13, R16, 0x2, R35 ;  /* 0x00000002100d7824 */ /* 0x000fe200078e0223 */
[----:B----4-:R0:W-:Y:S03]  /*1590*/  STL [R1+0x29c], R21 ;  /* 0x00029c1501007387 */ /* 0x0101e60000100800 */
[----:B------:R-:W-:Y:S01]  /*15a0*/  IMAD R46, R46, 0x2, R13 ;  /* 0x000000022e2e7824 */ /* 0x000fe200078e020d */
[----:B0-----:R-:W-:-:S04]  /*15b0*/  LOP3.LUT R21, R2, 0x30, RZ, 0xfc, !PT ;  /* 0x0000003002157812 */ /* 0x001fc800078efcff */
[----:B------:R-:W-:Y:S01]  /*15c0*/  ISETP.LT.AND P0, PT, R21, UR15, P0 ;  /* 0x0000000f15007c0c */ /* 0x000fe20008701270 */
[----:B------:R-:W-:-:S04]  /*15d0*/  IMAD R11, R11, 0x2, R46 ;  /* 0x000000020b0b7824 */ /* 0x000fc800078e022e */
[----:B------:R-:W-:Y:S01]  /*15e0*/  IMAD R34, R34, 0x2, R11 ;  /* 0x0000000222227824 */ /* 0x000fe200078e020b */
[----:B------:R-:W-:-:S03]  /*15f0*/  IADD3 R27, P5, PT, R11, R10, RZ ;  /* 0x0000000a0b1b7210 */ /* 0x000fc60007fbe0ff */
[----:B------:R-:W-:Y:S01]  /*1600*/  IMAD R12, R9, 0x2, R34 ;  /* 0x00000002090c7824 */ /* 0x000fe200078e0222 */
[----:B------:R-:W-:-:S03]  /*1610*/  LEA.HI.X.SX32 R28, R11, R6, 0x1, P5 ;  /* 0x000000060b1c7211 */ /* 0x000fc600028f0eff */
[----:B------:R-:W-:Y:S01]  /*1620*/  @P0 IMAD.MOV.U32 R9, RZ, RZ, R29 ;  /* 0x000000ffff090224 */ /* 0x000fe200078e001d */
[----:B------:R0:W-:Y:S04]  /*1630*/  STL [R1+0x4e4], R8 ;  /* 0x0004e40801007387 */ /* 0x0001e80000100800 */
[----:B------:R0:W3:Y:S02]  /*1640*/  @P0 LDG.E.U8 R22, desc[UR22][R8.64] ;  /* 0x0000001608160981 */ /* 0x0000e4000c1e1100 */
[----:B0-----:R-:W-:Y:S02]  /*1650*/  @P1 IMAD.MOV.U32 R8, RZ, RZ, R27 ;  /* 0x000000ffff081224 */ /* 0x001fe400078e001b */
[----:B------:R-:W-:-:S05]  /*1660*/  @P1 IMAD.MOV.U32 R9, RZ, RZ, R28 ;  /* 0x000000ffff091224 */ /* 0x000fca00078e001c */
[----:B------:R-:W4:Y:S01]  /*1670*/  @P1 LDG.E.U8 R25, desc[UR22][R8.64] ;  /* 0x0000001608191981 */ /* 0x000f22000c1e1100 */
[----:B------:R-:W-:-:S03]  /*1680*/  IMAD.U32 R21, RZ, RZ, UR12 ;  /* 0x0000000cff157e24 */ /* 0x000fc6000f8e00ff */
[----:B------:R-:W-:Y:S01]  /*1690*/  STL [R1+0x504], R27 ;  /* 0x0005041b01007387 */ /* 0x000fe20000100800 */
[----:B------:R-:W-:-:S03]  /*16a0*/  IMAD R17, R21, 0x4, R12 ;  /* 0x0000000415117824 */ /* 0x000fc600078e020c */
[----:B------:R0:W-:Y:S01]  /*16b0*/  STL [R1+0x4e0], R29 ;  /* 0x0004e01d01007387 */ /* 0x0001e20000100800 */
[----:B------:R-:W-:Y:S01]  /*16c0*/  PLOP3.LUT P0, PT, PT, PT, UP1, 0x80, 0x8 ;  /* 0x000000000008781c */ /* 0x000fe20003f0f018 */
[----:B------:R-:W-:Y:S01]  /*16d0*/  IMAD R31, R16, 0x2, R17 ;  /* 0x00000002101f7824 */ /* 0x000fe200078e0211 */
[----:B------:R-:W-:Y:S02]  /*16e0*/  LOP3.LUT R16, R2, 0x48, RZ, 0xfc, !PT ;  /* 0x0000004802107812 */ /* 0x000fe400078efcff */
[----:B------:R-:W-:-:S04]  /*16f0*/  PLOP3.LUT P1, PT, PT, PT, UP1, 0x80, 0x8 ;  /* 0x000000000008781c */ /* 0x000fc80003f2f018 */
[----:B------:R-:W-:Y:S02]  /*1700*/  ISETP.LT.AND P1, PT, R16, UR15, P1 ;  /* 0x0000000f10007c0c */ /* 0x000fe40008f21270 */
[----:B------:R-:W-:-:S04]  /*1710*/  IADD3 R16, P4, PT, R17, R10, RZ ;  /* 0x0000000a11107210 */ /* 0x000fc80007f9e0ff */
[----:B0-----:R-:W-:Y:S01]  /*1720*/  LEA.HI.X.SX32 R29, R17, R6, 0x1, P4 ;  /* 0x00000006111d7211 */ /* 0x001fe200020f0eff */
[----:B---3--:R0:W-:Y:S04]  /*1730*/  STL [R1+0x258], R22 ;  /* 0x0002581601007387 */ /* 0x0081e80000100800 */
[----:B------:R-:W-:Y:S01]  /*1740*/  STL [R1+0x500], R28 ;  /* 0x0005001c01007387 */ /* 0x000fe20000100800 */
[----:B0-----:R-:W-:-:S03]  /*1750*/  IMAD.U32 R22, RZ, RZ, UR12 ;  /* 0x0000000cff167e24 */ /* 0x001fc6000f8e00ff */
[----:B----4-:R0:W-:Y:S02]  /*1760*/  STL [R1+0x2dc], R25 ;  /* 0x0002dc1901007387 */ /* 0x0101e40000100800 */
[----:B0-----:R-:W-:-:S04]  /*1770*/  LOP3.LUT R25, R2, 0x40, RZ, 0xfc, !PT ;  /* 0x0000004002197812 */ /* 0x001fc800078efcff */
[----:B------:R-:W-:Y:S01]  /*1780*/  ISETP.LT.AND P0, PT, R25, UR15, P0 ;  /* 0x0000000f19007c0c */ /* 0x000fe20008701270 */
[----:B------:R-:W-:-:S04]  /*1790*/  IMAD R11, R22, 0x2, R31 ;  /* 0x00000002160b7824 */ /* 0x000fc800078e021f */
[----:B------:R-:W-:-:S04]  /*17a0*/  IMAD R48, R48, 0x2, R11 ;  /* 0x0000000230307824 */ /* 0x000fc800078e020b */
[----:B------:R-:W-:-:S04]  /*17b0*/  IMAD R21, R21, 0x2, R48 ;  /* 0x0000000215157824 */ /* 0x000fc800078e0230 */
[----:B------:R-:W-:Y:S01]  /*17c0*/  @P0 IMAD.MOV.U32 R17, RZ, RZ, R29 ;  /* 0x000000ffff110224 */ /* 0x000fe200078e001d */
[----:B------:R-:W-:-:S04]  /*17d0*/  IADD3 R27, P5, PT, R21, R10, RZ ;  /* 0x0000000a151b7210 */ /* 0x000fc80007fbe0ff */
[----:B------:R0:W3:Y:S01]  /*17e0*/  @P0 LDG.E.U8 R24, desc[UR22][R16.64] ;  /* 0x0000001610180981 */ /* 0x0000e2000c1e1100 */
[----:B------:R-:W-:-:S03]  /*17f0*/  LEA.HI.X.SX32 R28, R21, R6, 0x1, P5 ;  /* 0x00000006151c7211 */ /* 0x000fc600028f0eff */
[----:B------:R1:W-:Y:S02]  /*1800*/  STL [R1+0x524], R16 ;  /* 0x0005241001007387 */ /* 0x0003e40000100800 */
[----:B0-----:R-:W-:Y:S02]  /*1810*/  @P1 IMAD.MOV.U32 R17, RZ, RZ, R28 ;  /* 0x000000ffff111224 */ /* 0x001fe400078e001c */
[----:B-1----:R-:W-:-:S05]  /*1820*/  @P1 IMAD.MOV.U32 R16, RZ, RZ, R27 ;  /* 0x000000ffff101224 */ /* 0x002fca00078e001b */
[----:B------:R0:W4:Y:S01]  /*1830*/  @P1 LDG.E.U8 R26, desc[UR22][R16.64] ;  /* 0x00000016101a1981 */ /* 0x000122000c1e1100 */
[----:B------:R-:W-:Y:S02]  /*1840*/  IMAD.U32 R9, RZ, RZ, UR12 ;  /* 0x0000000cff097e24 */ /* 0x000fe4000f8e00ff */
[----:B------:R-:W-:Y:S02]  /*1850*/  IMAD R30, R30, 0x2, R21 ;  /* 0x000000021e1e7824 */ /* 0x000fe400078e0215 */
[----:B------:R-:W-:Y:S02]  /*1860*/  IMAD.U32 R25, RZ, RZ, UR12 ;  /* 0x0000000cff197e24 */ /* 0x000fe4000f8e00ff */
[----:B------:R-:W-:Y:S01]  /*1870*/  IMAD R8, R9, 0x2, R30 ;  /* 0x0000000209087824 */ /* 0x000fe200078e021e */
[----:B------:R-:W-:Y:S03]  /*1880*/  STL [R1+0x544], R27 ;  /* 0x0005441b01007387 */ /* 0x000fe60000100800 */
[----:B------:R-:W-:Y:S01]  /*1890*/  IMAD R25, R25, 0x4, R8 ;  /* 0x0000000419197824 */ /* 0x000fe200078e0208 */
[----:B------:R1:W-:Y:S01]  /*18a0*/  STL [R1+0x520], R29 ;  /* 0x0005201d01007387 */ /* 0x0003e20000100800 */
[----:B------:R-:W-:-:S02]  /*18b0*/  LOP3.LUT R21, R2, 0x50, RZ, 0xfc, !PT ;  /* 0x0000005002157812 */ /* 0x000fc400078efcff */
[----:B-1----:R-:W-:Y:S01]  /*18c0*/  IMAD R29, R22, 0x2, R25 ;  /* 0x00000002161d7824 */ /* 0x002fe200078e0219 */
[----:B------:R-:W-:-:S04]  /*18d0*/  PLOP3.LUT P0, PT, PT, PT, UP1, 0x80, 0x8 ;  /* 0x000000000008781c */ /* 0x000fc80003f0f018 */
[----:B------:R-:W-:Y:S01]  /*18e0*/  ISETP.LT.AND P0, PT, R21, UR15, P0 ;  /* 0x0000000f15007c0c */ /* 0x000fe20008701270 */
[----:B------:R-:W-:Y:S01]  /*18f0*/  IMAD.U32 R21, RZ, RZ, UR12 ;  /* 0x0000000cff157e24 */ /* 0x000fe2000f8e00ff */
[----:B------:R-:W-:Y:S02]  /*1900*/  PLOP3.LUT P1, PT, PT, PT, UP1, 0x80, 0x8 ;  /* 0x000000000008781c */ /* 0x000fe40003f2f018 */
[----:B0-----:R-:W-:Y:S01]  /*1910*/  IADD3 R17, P4, PT, R25, R10, RZ ;  /* 0x0000000a19117210 */ /* 0x001fe20007f9e0ff */
[----:B------:R-:W-:Y:S01]  /*1920*/  IMAD.U32 R16, RZ, RZ, UR12 ;  /* 0x0000000cff107e24 */ /* 0x000fe2000f8e00ff */
[----:B------:R-:W-:Y:S01]  /*1930*/  PRMT R67, RZ, 0x7610, R67 ;  /* 0x00007610ff437816 */ /* 0x000fe20000000043 */
[----:B---3--:R0:W-:Y:S02]  /*1940*/  STL [R1+0x25c], R24 ;  /* 0x00025c1801007387 */ /* 0x0081e40000100800 */
[----:B0-----:R-:W-:-:S04]  /*1950*/  IMAD.U32 R24, RZ, RZ, UR12 ;  /* 0x0000000cff187e24 */ /* 0x001fc8000f8e00ff */
[----:B------:R-:W-:Y:S01]  /*1960*/  IMAD R9, R24, 0x2, R29 ;  /* 0x0000000218097824 */ /* 0x000fe200078e021d */
[----:B------:R0:W-:Y:S03]  /*1970*/  STL [R1+0x540], R28 ;  /* 0x0005401c01007387 */ /* 0x0001e60000100800 */
[----:B------:R-:W-:Y:S01]  /*1980*/  IMAD R47, R22, 0x2, R9 ;  /* 0x00000002162f7824 */ /* 0x000fe200078e0209 */
[----:B----4-:R1:W-:Y:S03]  /*1990*/  STL [R1+0x31c], R26 ;  /* 0x00031c1a01007387 */ /* 0x0103e60000100800 */
[----:B------:R-:W-:Y:S02]  /*19a0*/  IMAD R27, R24, 0x2, R47 ;  /* 0x00000002181b7824 */ /* 0x000fe400078e022f */
[----:B0-----:R-:W-:Y:S01]  /*19b0*/  IMAD.U32 R28, RZ, RZ, UR12 ;  /* 0x0000000cff1c7e24 */ /* 0x001fe2000f8e00ff */
[----:B-1----:R-:W-:-:S03]  /*19c0*/  LOP3.LUT R26, R2, 0x58, RZ, 0xfc, !PT ;  /* 0x00000058021a7812 */ /* 0x002fc600078efcff */
[----:B------:R-:W-:Y:S01]  /*19d0*/  IMAD R28, R28, 0x2, R27 ;  /* 0x000000021c1c7824 */ /* 0x000fe200078e021b */
[----:B------:R-:W-:Y:S02]  /*19e0*/  LEA.HI.X.SX32 R22, R25, R6, 0x1, P4 ;  /* 0x0000000619167211 */ /* 0x000fe400020f0eff */
[----:B------:R-:W-:Y:S01]  /*19f0*/  ISETP.LT.AND P1, PT, R26, UR15, P1 ;  /* 0x0000000f1a007c0c */ /* 0x000fe20008f21270 */
[----:B------:R-:W-:Y:S01]  /*1a00*/  IMAD R21, R21, 0x2, R28 ;  /* 0x0000000215157824 */ /* 0x000fe200078e021c */
[C---:B------:R-:W-:Y:S01]  /*1a10*/  IADD3 R33, P5, PT, R27.reuse, R10, RZ ;  /* 0x0000000a1b217210 */ /* 0x040fe20007fbe0ff */
[----:B------:R0:W-:Y:S02]  /*1a20*/  STL [R1+0x564], R17 ;  /* 0x0005641101007387 */ /* 0x0001e40000100800 */
[----:B------:R-:W-:Y:S02]  /*1a30*/  IMAD R25, R16, 0x4, R21 ;  /* 0x0000000410197824 */ /* 0x000fe400078e0215 */
[----:B------:R-:W-:Y:S01]  /*1a40*/  @P0 IMAD.MOV.U32 R16, RZ, RZ, R17 ;  /* 0x000000ffff100224 */ /* 0x000fe200078e0011 */
[----:B------:R-:W-:Y:S01]  /*1a50*/  LEA.HI.X.SX32 R45, R27, R6, 0x1, P5 ;  /* 0x000000061b2d7211 */ /* 0x000fe200028f0eff */
[----:B0-----:R-:W-:Y:S01]  /*1a60*/  @P0 IMAD.MOV.U32 R17, RZ, RZ, R22 ;  /* 0x000000ffff110224 */ /* 0x001fe200078e0016 */
[----:B------:R-:W-:-:S04]  /*1a70*/  PRMT R24, RZ, 0x7610, R24 ;  /* 0x00007610ff187816 */ /* 0x000fc80000000018 */
[----:B------:R0:W3:Y:S02]  /*1a80*/  @P0 LDG.E.U8 R67, desc[UR22][R16.64] ;  /* 0x0000001610430981 */ /* 0x0000e4000c1e1100 */
[----:B0-----:R-:W-:Y:S02]  /*1a90*/  @P1 IMAD.MOV.U32 R16, RZ, RZ, R33 ;  /* 0x000000ffff101224 */ /* 0x001fe400078e0021 */
[----:B------:R-:W-:-:S05]  /*1aa0*/  @P1 IMAD.MOV.U32 R17, RZ, RZ, R45 ;  /* 0x000000ffff111224 */ /* 0x000fca00078e002d */
[----:B------:R0:W4:Y:S01]  /*1ab0*/  @P1 LDG.E.U8 R24, desc[UR22][R16.64] ;  /* 0x0000001610181981 */ /* 0x000122000c1e1100 */
[----:B------:R-:W-:-:S03]  /*1ac0*/  IMAD.U32 R26, RZ, RZ, UR12 ;  /* 0x0000000cff1a7e24 */ /* 0x000fc6000f8e00ff */
[----:B------:R-:W-:Y:S01]  /*1ad0*/  STL [R1+0x58c], R33 ;  /* 0x00058c2101007387 */ /* 0x000fe20000100800 */
[----:B------:R-:W-:-:S03]  /*1ae0*/  IMAD R26, R26, 0x2, R25 ;  /* 0x000000021a1a7824 */ /* 0x000fc600078e0219 */
[----:B------:R1:W-:Y:S04]  /*1af0*/  STL [R1+0x560], R22 ;  /* 0x0005601601007387 */ /* 0x0003e80000100800 */
[----:B------:R0:W-:Y:S01]  /*1b00*/  STL [R1+0x588], R45 ;  /* 0x0005882d01007387 */ /* 0x0001e20000100800 */
[----:B-1----:R-:W-:Y:S02]  /*1b10*/  IMAD.U32 R22, RZ, RZ, UR12 ;  /* 0x0000000cff167e24 */ /* 0x002fe4000f8e00ff */
[----:B0-----:R-:W-:Y:S02]  /*1b20*/  IMAD.U32 R45, RZ, RZ, UR12 ;  /* 0x0000000cff2d7e24 */ /* 0x001fe4000f8e00ff */
[----:B------:R-:W-:Y:S02]  /*1b30*/  IMAD R22, R22, 0x2, R26 ;  /* 0x0000000216167824 */ /* 0x000fe400078e021a */
[----:B------:R-:W-:-:S02]  /*1b40*/  IMAD.U32 R33, RZ, RZ, UR12 ;  /* 0x0000000cff217e24 */ /* 0x000fc4000f8e00ff */
[----:B------:R-:W-:Y:S02]  /*1b50*/  IMAD R45, R45, 0x2, R22 ;  /* 0x000000022d2d7824 */ /* 0x000fe400078e0216 */
[----:B------:R-:W-:Y:S02]  /*1b60*/  IMAD.U32 R27, RZ, RZ, UR12 ;  /* 0x0000000cff1b7e24 */ /* 0x000fe4000f8e00ff */
[----:B------:R-:W-:Y:S01]  /*1b70*/  IMAD R33, R33, 0x2, R45 ;  /* 0x0000000221217824 */ /* 0x000fe200078e022d */
[----:B------:R-:W-:Y:S02]  /*1b80*/  LOP3.LUT R72, R2, 0x60, RZ, 0xfc, !PT ;  /* 0x0000006002487812 */ /* 0x000fe400078efcff */
[----:B------:R-:W-:Y:S01]  /*1b90*/  PLOP3.LUT P0, PT, PT, PT, UP1, 0x80, 0x8 ;  /* 0x000000000008781c */ /* 0x000fe20003f0f018 */
[----:B------:R-:W-:Y:S02]  /*1ba0*/  IMAD R27, R27, 0x2, R33 ;  /* 0x000000021b1b7824 */ /* 0x000fe400078e0221 */
[----:B------:R-:W-:Y:S01]  /*1bb0*/  IMAD.U32 R16, RZ, RZ, UR12 ;  /* 0x0000000cff107e24 */ /* 0x000fe2000f8e00ff */
[----:B------:R-:W-:-:S02]  /*1bc0*/  ISETP.LT.AND P0, PT, R72, UR15, P0 ;  /* 0x0000000f48007c0c */ /* 0x000fc40008701270 */
[----:B------:R-:W-:Y:S02]  /*1bd0*/  LOP3.LUT R68, R2, 0x68, RZ, 0xfc, !PT ;  /* 0x0000006802447812 */ /* 0x000fe400078efcff */
[----:B------:R-:W-:Y:S02]  /*1be0*/  PLOP3.LUT P1, PT, PT, PT, UP1, 0x80, 0x8 ;  /* 0x000000000008781c */ /* 0x000fe40003f2f018 */
[----:B------:R-:W-:Y:S02]  /*1bf0*/  PLOP3.LUT P4, PT, PT, PT, UP1, 0x80, 0x8 ;  /* 0x000000000008781c */ /* 0x000fe40003f8f018 */
[C---:B------:R-:W-:Y:S02]  /*1c00*/  IADD3 R75, P6, PT, R25.reuse, R10, RZ ;  /* 0x0000000a194b7210 */ /* 0x040fe40007fde0ff */
[----:B------:R-:W-:Y:S01]  /*1c10*/  ISETP.LT.AND P1, PT, R68, UR15, P1 ;  /* 0x0000000f44007c0c */ /* 0x000fe20008f21270 */
[----:B------:R-:W-:Y:S01]  /*1c20*/  IMAD.U32 R17, RZ, RZ, UR12 ;  /* 0x0000000cff117e24 */ /* 0x000fe2000f8e00ff */
[----:B------:R-:W-:-:S02]  /*1c30*/  LEA.HI.X.SX32 R76, R25, R6, 0x1, P6 ;  /* 0x00000006194c7211 */ /* 0x000fc400030f0eff */
[C---:B------:R-:W-:Y:S02]  /*1c40*/  IADD3 R72, P5, PT, R33.reuse, R10, RZ ;  /* 0x0000000a21487210 */ /* 0x040fe40007fbe0ff */
[----:B------:R-:W-:Y:S02]  /*1c50*/  PRMT R74, RZ, 0x7610, R74 ;  /* 0x00007610ff4a7816 */ /* 0x000fe4000000004a */
[----:B------:R-:W-:Y:S02]  /*1c60*/  LEA.HI.X.SX32 R73, R33, R6, 0x1, P5 ;  /* 0x0000000621497211 */ /* 0x000fe400028f0eff */
[----:B------:R-:W-:Y:S02]  /*1c70*/  PRMT R70, RZ, 0x7610, R70 ;  /* 0x00007610ff467816 */ /* 0x000fe40000000046 */
[----:B------:R-:W-:Y:S01]  /*1c80*/  PRMT R44, RZ, 0x7610, R44 ;  /* 0x00007610ff2c7816 */ /* 0x000fe2000000002c */
[----:B----4-:R0:W-:Y:S02]  /*1c90*/  STL [R1+0x374], R24 ;  /* 0x0003741801007387 */ /* 0x0101e40000100800 */
[----:B0-----:R-:W-:-:S02]  /*1ca0*/  IMAD.U32 R24, RZ, RZ, UR12 ;  /* 0x0000000cff187e24 */ /* 0x001fc4000f8e00ff */
[----:B---3--:R0:W-:Y:S02]  /*1cb0*/  STL [R1+0x298], R67 ;  /* 0x0002984301007387 */ /* 0x0081e40000100800 */
[----:B------:R-:W-:-:S04]  /*1cc0*/  IMAD R24, R24, 0x2, R27 ;  /* 0x0000000218187824 */ /* 0x000fc800078e021b */
[----:B------:R-:W-:Y:S01]  /*1cd0*/  IMAD R16, R16, 0x4, R24 ;  /* 0x0000000410107824 */ /* 0x000fe200078e0218 */
[----:B0-----:R-:W-:-:S04]  /*1ce0*/  LOP3.LUT R67, R2, 0x70, RZ, 0xfc, !PT ;  /* 0x0000007002437812 */ /* 0x001fc800078efcff */
[----:B------:R-:W-:Y:S02]  /*1cf0*/  ISETP.LT.AND P4, PT, R67, UR15, P4 ;  /* 0x0000000f43007c0c */ /* 0x000fe4000a781270 */
[C---:B------:R-:W-:Y:S01]  /*1d00*/  IADD3 R67, P6, PT, R16.reuse, R10, RZ ;  /* 0x0000000a10437210 */ /* 0x040fe20007fde0ff */
[----:B------:R-:W-:Y:S02]  /*1d10*/  IMAD R25, R17, 0x2, R16 ;  /* 0x0000000211197824 */ /* 0x000fe400078e0210 */
[----:B------:R-:W-:Y:S01]  /*1d20*/  @P0 IMAD.MOV.U32 R17, RZ, RZ, R76 ;  /* 0x000000ffff110224 */ /* 0x000fe200078e004c */
[----:B------:R-:W-:Y:S01]  /*1d30*/  LEA.HI.X.SX32 R68, R16, R6, 0x1, P6 ;  /* 0x0000000610447211 */ /* 0x000fe200030f0eff */
[----:B------:R-:W-:-:S05]  /*1d40*/  @P0 IMAD.MOV.U32 R16, RZ, RZ, R75 ;  /* 0x000000ffff100224 */ /* 0x000fca00078e004b */
[----:B------:R0:W3:Y:S02]  /*1d50*/  @P0 LDG.E.U8 R74, desc[UR22][R16.64] ;  /* 0x00000016104a0981 */ /* 0x0000e4000c1e1100 */
[----:B0-----:R-:W-:Y:S02]  /*1d60*/  @P1 IMAD.MOV.U32 R16, RZ, RZ, R72 ;  /* 0x000000ffff101224 */ /* 0x001fe400078e0048 */
[----:B------:R-:W-:-:S05]  /*1d70*/  @P1 IMAD.MOV.U32 R17, RZ, RZ, R73 ;  /* 0x000000ffff111224 */ /* 0x000fca00078e0049 */
[----:B------:R0:W4:Y:S02]  /*1d80*/  @P1 LDG.E.U8 R70, desc[UR22][R16.64] ;  /* 0x0000001610461981 */ /* 0x000124000c1e1100 */
[----:B0-----:R-:W-:Y:S02]  /*1d90*/  @P4 IMAD.MOV.U32 R16, RZ, RZ, R67 ;  /* 0x000000ffff104224 */ /* 0x001fe400078e0043 */
[----:B------:R-:W-:-:S05]  /*1da0*/  @P4 IMAD.MOV.U32 R17, RZ, RZ, R68 ;  /* 0x000000ffff114224 */ /* 0x000fca00078e0044 */
[----:B------:R0:W2:Y:S04]  /*1db0*/  @P4 LDG.E.U8 R44, desc[UR22][R16.64] ;  /* 0x00000016102c4981 */ /* 0x0000a8000c1e1100 */
[----:B------:R-:W-:Y:S04]  /*1dc0*/  STL [R1+0x5bc], R75 ;  /* 0x0005bc4b01007387 */ /* 0x000fe80000100800 */
[----:B------:R-:W-:Y:S01]  /*1dd0*/  STL [R1+0x5dc], R72 ;  /* 0x0005dc4801007387 */ /* 0x000fe20000100800 */
[----:B0-----:R-:W-:-:S03]  /*1de0*/  IMAD.U32 R16, RZ, RZ, UR12 ;  /* 0x0000000cff107e24 */ /* 0x001fc6000f8e00ff */
[----:B------:R-:W-:Y:S04]  /*1df0*/  STL [R1+0x5a8], R76 ;  /* 0x0005a84c01007387 */ /* 0x000fe80000100800 */
[----:B------:R-:W-:Y:S01]  /*1e00*/  STL [R1+0x5f4], R67 ;  /* 0x0005f44301007387 */ /* 0x000fe20000100800 */
[----:B------:R-:W-:-:S03]  /*1e10*/  IMAD R16, R16, 0x2, R25 ;  /* 0x0000000210107824 */ /* 0x000fc600078e0219 */
[----:B------:R-:W-:Y:S04]  /*1e20*/  STL [R1+0x5d8], R73 ;  /* 0x0005d84901007387 */ /* 0x000fe80000100800 */
[----:B------:R0:W-:Y:S01]  /*1e30*/  STL [R1+0x5f0], R68 ;  /* 0x0005f04401007387 */ /* 0x0001e20000100800 */
[----:B------:R-:W-:Y:S01]  /*1e40*/  IMAD.U32 R33, RZ, RZ, UR12 ;  /* 0x0000000cff217e24 */ /* 0x000fe2000f8e00ff */
[----:B------:R-:W-:Y:S02]  /*1e50*/  PLOP3.LUT P4, PT, PT, PT, UP1, 0x80, 0x8 ;  /* 0x000000000008781c */ /* 0x000fe40003f8f018 */
[----:B0-----:R-:W-:-:S04]  /*1e60*/  LOP3.LUT R68, R2, 0x78, RZ, 0xfc, !PT ;  /* 0x0000007802447812 */ /* 0x001fc800078efcff */
[----:B------:R-:W-:Y:S02]  /*1e70*/  ISETP.LT.AND P4, PT, R68, UR15, P4 ;  /* 0x0000000f44007c0c */ /* 0x000fe4000a781270 */
[C---:B------:R-:W-:Y:S02]  /*1e80*/  LOP3.LUT R67, R2.reuse, 0x2, RZ, 0xfc, !PT ;  /* 0x0000000202437812 */ /* 0x040fe400078efcff */
[----:B------:R-:W-:Y:S01]  /*1e90*/  PLOP3.LUT P0, PT, PT, PT, UP1, 0x80, 0x8 ;  /* 0x000000000008781c */ /* 0x000fe20003f0f018 */
[----:B------:R-:W-:Y:S01]  /*1ea0*/  IMAD.U32 R17, RZ, RZ, UR12 ;  /* 0x0000000cff117e24 */ /* 0x000fe2000f8e00ff */
[----:B------:R-:W-:Y:S02]  /*1eb0*/  LOP3.LUT R68, R2, 0xa, RZ, 0xfc, !PT ;  /* 0x0000000a02447812 */ /* 0x000fe400078efcff */
[----:B------:R-:W-:Y:S02]  /*1ec0*/  ISETP.LT.AND P0, PT, R67, UR15, P0 ;  /* 0x0000000f43007c0c */ /* 0x000fe40008701270 */
[----:B------:R-:W-:-:S02]  /*1ed0*/  PLOP3.LUT P1, PT, PT, PT, UP1, 0x80, 0x8 ;  /* 0x000000000008781c */ /* 0x000fc40003f2f018 */
[----:B------:R-:W-:Y:S02]  /*1ee0*/  IADD3 R67, P6, PT, R32, R10, RZ ;  /* 0x0000000a20437210 */ /* 0x000fe40007fde0ff */
[----:B------:R-:W-:Y:S02]  /*1ef0*/  ISETP.LT.AND P1, PT, R68, UR15, P1 ;  /* 0x0000000f44007c0c */ /* 0x000fe40008f21270 */
[----:B------:R-:W-:Y:S02]  /*1f00*/  PRMT R71, RZ, 0x7610, R71 ;  /* 0x00007610ff477816 */ /* 0x000fe40000000047 */
[----:B------:R-:W-:Y:S02]  /*1f10*/  LEA.HI.X.SX32 R68, R32, R6, 0x1, P6 ;  /* 0x0000000620447211 */ /* 0x000fe400030f0eff */
[----:B------:R-:W-:Y:S01]  /*1f20*/  PRMT R62, RZ, 0x7610, R62 ;  /* 0x00007610ff3e7816 */ /* 0x000fe2000000003e */
[----:B--2---:R0:W-:Y:S02]  /*1f30*/  STL [R1+0x318], R44 ;  /* 0x0003182c01007387 */ /* 0x0041e40000100800 */
[----:B0-----:R-:W-:-:S04]  /*1f40*/  IMAD.U32 R44, RZ, RZ, UR12 ;  /* 0x0000000cff2c7e24 */ /* 0x001fc8000f8e00ff */
[----:B------:R-:W-:-:S04]  /*1f50*/  IMAD R44, R44, 0x2, R16 ;  /* 0x000000022c2c7824 */ /* 0x000fc800078e0210 */
[----:B------:R-:W-:-:S05]  /*1f60*/  IMAD R33, R33, 0x2, R44 ;  /* 0x0000000221217824 */ /* 0x000fca00078e022c */
[----:B------:R-:W-:-:S04]  /*1f70*/  IADD3 R72, P5, PT, R33, R10, RZ ;  /* 0x0000000a21487210 */ /* 0x000fc80007fbe0ff */
[----:B------:R-:W-:Y:S01]  /*1f80*/  LEA.HI.X.SX32 R73, R33, R6, 0x1, P5 ;  /* 0x0000000621497211 */ /* 0x000fe200028f0eff */
[----:B------:R-:W-:Y:S02]  /*1f90*/  IMAD R17, R17, 0x2, R33 ;  /* 0x0000000211117824 */ /* 0x000fe400078e0221 */
[----:B------:R-:W-:Y:S02]  /*1fa0*/  @P4 IMAD.MOV.U32 R32, RZ, RZ, R72 ;  /* 0x000000ffff204224 */ /* 0x000fe400078e0048 */
[----:B------:R-:W-:-:S05]  /*1fb0*/  @P4 IMAD.MOV.U32 R33, RZ, RZ, R73 ;  /* 0x000000ffff214224 */ /* 0x000fca00078e0049 */
[----:B------:R0:W2:Y:S02]  /*1fc0*/  @P4 LDG.E.U8 R71, desc[UR22][R32.64] ;  /* 0x0000001620474981 */ /* 0x0000a4000c1e1100 */
[----:B0-----:R-:W-:Y:S02]  /*1fd0*/  @P0 IMAD.MOV.U32 R32, RZ, RZ, R67 ;  /* 0x000000ffff200224 */ /* 0x001fe400078e0043 */
[----:B------:R-:W-:-:S05]  /*1fe0*/  @P0 IMAD.MOV.U32 R33, RZ, RZ, R68 ;  /* 0x000000ffff210224 */ /* 0x000fca00078e0044 */
[----:B------:R0:W2:Y:S01]  /*1ff0*/  @P0 LDG.E.U8 R62, desc[UR22][R32.64] ;  /* 0x00000016203e0981 */ /* 0x0000a2000c1e1100 */
[----:B------:R-:W-:-:S03]  /*2000*/  PLOP3.LUT P5, PT, PT, PT, UP1, 0x80, 0x8 ;  /* 0x000000000008781c */ /* 0x000fc60003faf018 */
[----:B------:R-:W-:Y:S04]  /*2010*/  STL [R1+0x60c], R72 ;  /* 0x00060c4801007387 */ /* 0x000fe80000100800 */
[----:B---3--:R-:W-:Y:S04]  /*2020*/  STL [R1+0x2d8], R74 ;  /* 0x0002d84a01007387 */ /* 0x008fe80000100800 */
[----:B----4-:R1:W-:Y:S02]  /*2030*/  STL [R1+0x378], R70 ;  /* 0x0003784601007387 */ /* 0x0103e40000100800 */
[----:B-1----:R-:W-:-:S02]  /*2040*/  LOP3.LUT R70, R2, 0x12, RZ, 0xfc, !PT ;  /* 0x0000001202467812 */ /* 0x002fc400078efcff */
[----:B------:R1:W-:Y:S02]  /*2050*/  STL [R1+0x2c], R67 ;  /* 0x00002c4301007387 */ /* 0x0003e40000100800 */
[----:B------:R-:W-:Y:S02]  /*2060*/  ISETP.LT.AND P5, PT, R70, UR15, P5 ;  /* 0x0000000f46007c0c */ /* 0x000fe4000afa1270 */
[-C--:B------:R-:W-:Y:S01]  /*2070*/  IADD3 R70, P4, PT, R40, R10.reuse, RZ ;  /* 0x0000000a28467210 */ /* 0x080fe20007f9e0ff */
[----:B------:R-:W-:Y:S04]  /*2080*/  STL [R1+0x608], R73 ;  /* 0x0006084901007387 */ /* 0x000fe80000100800 */
[----:B------:R3:W-:Y:S01]  /*2090*/  STL [R1+0x28], R68 ;  /* 0x0000284401007387 */ /* 0x0007e20000100800 */
[----:B-1----:R-:W-:-:S03]  /*20a0*/  IADD3 R67, P0, PT, R39, R10, RZ ;  /* 0x0000000a27437210 */ /* 0x002fc60007f1e0ff */
[----:B------:R-:W-:Y:S01]  /*20b0*/  STL [R1+0x4c], R70 ;  /* 0x00004c4601007387 */ /* 0x000fe20000100800 */
[----:B------:R-:W-:Y:S01]  /*20c0*/  PRMT R69, RZ, 0x7610, R69 ;  /* 0x00007610ff457816 */ /* 0x000fe20000000045 */
[----:B0-----:R-:W-:Y:S01]  /*20d0*/  @P1 IMAD.MOV.U32 R32, RZ, RZ, R70 ;  /* 0x000000ffff201224 */ /* 0x001fe200078e0046 */
[-C--:B---3--:R-:W-:Y:S02]  /*20e0*/  LEA.HI.X.SX32 R68, R39, R6.reuse, 0x1, P0 ;  /* 0x0000000627447211 */ /* 0x088fe400000f0eff */
[----:B------:R-:W-:Y:S02]  /*20f0*/  PRMT R66, RZ, 0x7610, R66 ;  /* 0x00007610ff427816 */ /* 0x000fe40000000042 */
[----:B------:R-:W-:Y:S01]  /*2100*/  PRMT R65, RZ, 0x7610, R65 ;  /* 0x00007610ff417816 */ /* 0x000fe20000000041 */
[----:B--2---:R0:W-:Y:S04]  /*2110*/  STL [R1+0x358], R71 ;  /* 0x0003584701007387 */ /* 0x0041e80000100800 */
[----:B------:R-:W-:Y:S01]  /*2120*/  STL [R1+0x6c], R67 ;  /* 0x00006c4301007387 */ /* 0x000fe20000100800 */
[----:B0-----:R-:W-:-:S05]  /*2130*/  LEA.HI.X.SX32 R71, R40, R6, 0x1, P4 ;  /* 0x0000000628477211 */ /* 0x001fca00020f0eff */
[----:B------:R-:W-:Y:S01]  /*2140*/  @P1 IMAD.MOV.U32 R33, RZ, RZ, R71 ;  /* 0x000000ffff211224 */ /* 0x000fe200078e0047 */
[----:B------:R-:W-:Y:S01]  /*2150*/  STL [R1+0x48], R71 ;  /* 0x0000484701007387 */ /* 0x000fe20000100800 */
[----:B------:R-:W-:-:S03]  /*2160*/  PLOP3.LUT P4, PT, PT, PT, UP1, 0x80, 0x8 ;  /* 0x000000000008781c */ /* 0x000fc60003f8f018 */
[----:B------:R0:W-:Y:S04]  /*2170*/  STL [R1+0x35c], R62 ;  /* 0x00035c3e01007387 */ /* 0x0001e80000100800 */
[----:B------:R1:W2:Y:S01]  /*2180*/  @P1 LDG.E.U8 R69, desc[UR22][R32.64] ;  /* 0x0000001620451981 */ /* 0x0002a2000c1e1100 */
[----:B0-----:R-:W-:Y:S01]  /*2190*/  LOP3.LUT R62, R2, 0x1a, RZ, 0xfc, !PT ;  /* 0x0000001a023e7812 */ /* 0x001fe200078efcff */
[----:B-1----:R-:W-:Y:S02]  /*21a0*/  @P5 IMAD.MOV.U32 R32, RZ, RZ, R67 ;  /* 0x000000ffff205224 */ /* 0x002fe400078e0043 */
[----:B------:R-:W-:Y:S01]  /*21b0*/  @P5 IMAD.MOV.U32 R33, RZ, RZ, R68 ;  /* 0x000000ffff215224 */ /* 0x000fe200078e0044 */
[----:B------:R-:W-:-:S04]  /*21c0*/  ISETP.LT.AND P4, PT, R62, UR15, P4 ;  /* 0x0000000f3e007c0c */ /* 0x000fc8000a781270 */
[----:B------:R0:W3:Y:S02]  /*21d0*/  @P5 LDG.E.U8 R66, desc[UR22][R32.64] ;  /* 0x0000001620425981 */ /* 0x0000e4000c1e1100 */
[----:B0-----:R-:W-:-:S04]  /*21e0*/  IADD3 R32, P5, PT, R38, R10, RZ ;  /* 0x0000000a26207210 */ /* 0x001fc80007fbe0ff */
[----:B------:R-:W-:-:S05]  /*21f0*/  LEA.HI.X.SX32 R33, R38, R6, 0x1, P5 ;  /* 0x0000000626217211 */ /* 0x000fca00028f0eff */
[----:B------:R0:W4:Y:S01]  /*2200*/  @P4 LDG.E.U8 R65, desc[UR22][R32.64] ;  /* 0x0000001620414981 */ /* 0x000122000c1e1100 */
[----:B------:R-:W-:Y:S02]  /*2210*/  LOP3.LUT R67, R2, 0x22, RZ, 0xfc, !PT ;  /* 0x0000002202437812 */ /* 0x000fe400078efcff */
[----:B------:R-:W-:Y:S01]  /*2220*/  PLOP3.LUT P1, PT, PT, PT, UP1, 0x80, 0x8 ;  /* 0x000000000008781c */ /* 0x000fe20003f2f018 */
[----:B------:R-:W-:Y:S03]  /*2230*/  STL [R1+0x68], R68 ;  /* 0x0000684401007387 */ /* 0x000fe60000100800 */
[----:B------:R-:W-:Y:S02]  /*2240*/  ISETP.LT.AND P1, PT, R67, UR15, P1 ;  /* 0x0000000f43007c0c */ /* 0x000fe40008f21270 */
[C---:B------:R-:W-:Y:S02]  /*2250*/  IADD3 R67, P6, PT, R37.reuse, R10, RZ ;  /* 0x0000000a25437210 */ /* 0x040fe40007fde0ff */
[----:B------:R-:W-:Y:S01]  /*2260*/  PRMT R64, RZ, 0x7610, R64 ;  /* 0x00007610ff407816 */ /* 0x000fe20000000040 */
[----:B---3--:R-:W-:Y:S04]  /*2270*/  STL [R1+0x368], R66 ;  /* 0x0003684201007387 */ /* 0x008fe80000100800 */
[----:B------:R0:W-:Y:S04]  /*2280*/  STL [R1+0x8c], R32 ;  /* 0x00008c2001007387 */ /* 0x0001e80000100800 */
[----:B------:R1:W-:Y:S04]  /*2290*/  STL [R1+0x88], R33 ;  /* 0x0000882101007387 */ /* 0x0003e80000100800 */
[----:B------:R-:W-:Y:S01]  /*22a0*/  STL [R1+0xac], R67 ;  /* 0x0000ac4301007387 */ /* 0x000fe20000100800 */
[----:B0-----:R-:W-:-:S03]  /*22b0*/  LEA.HI.X.SX32 R32, R37, R6, 0x1, P6 ;  /* 0x0000000625207211 */ /* 0x001fc600030f0eff */
[----:B----4-:R0:W-:Y:S02]  /*22c0*/  STL [R1+0x2f4], R65 ;  /* 0x0002f44101007387 */ /* 0x0101e40000100800 */
[----:B-1----:R-:W-:Y:S02]  /*22d0*/  @P1 IMAD.MOV.U32 R33, RZ, RZ, R32 ;  /* 0x000000ffff211224 */ /* 0x002fe400078e0020 */
[----:B--2---:R-:W-:Y:S01]  /*22e0*/  STL [R1+0x2fc], R69 ;  /* 0x0002fc4501007387 */ /* 0x004fe20000100800 */
[----:B0-----:R-:W-:-:S05]  /*22f0*/  IADD3 R65, P4, PT, R36, R10, RZ ;  /* 0x0000000a24417210 */ /* 0x001fca0007f9e0ff */
[----:B------:R-:W-:Y:S04]  /*2300*/  STL [R1+0x4cc], R65 ;  /* 0x0004cc4101007387 */ /* 0x000fe80000100800 */
[----:B------:R0:W-:Y:S02]  /*2310*/  STL [R1+0xa8], R32 ;  /* 0x0000a82001007387 */ /* 0x0001e40000100800 */
[----:B0-----:R-:W-:-:S05]  /*2320*/  @P1 IMAD.MOV.U32 R32, RZ, RZ, R67 ;  /* 0x000000ffff201224 */ /* 0x001fca00078e0043 */
[----:B------:R0:W2:Y:S01]  /*2330*/  @P1 LDG.E.U8 R64, desc[UR22][R32.64] ;  /* 0x0000001620401981 */ /* 0x0000a2000c1e1100 */
[C---:B------:R-:W-:Y:S02]  /*2340*/  LOP3.LUT R66, R2.reuse, 0x2a, RZ, 0xfc, !PT ;  /* 0x0000002a02427812 */ /* 0x040fe400078efcff */
[----:B------:R-:W-:Y:S02]  /*2350*/  PLOP3.LUT P0, PT, PT, PT, UP1, 0x80, 0x8 ;  /* 0x000000000008781c */ /* 0x000fe40003f0f018 */
[----:B------:R-:W-:Y:S02]  /*2360*/  LOP3.LUT R62, R2, 0x32, RZ, 0xfc, !PT ;  /* 0x00000032023e7812 */ /* 0x000fe400078efcff */
[----:B------:R-:W-:Y:S02]  /*2370*/  ISETP.LT.AND P0, PT, R66, UR15, P0 ;  /* 0x0000000f42007c0c */ /* 0x000fe40008701270 */
[----:B------:R-:W-:Y:S02]  /*2380*/  PLOP3.LUT P5, PT, PT, PT, UP1, 0x80, 0x8 ;  /* 0x000000000008781c */ /* 0x000fe40003faf018 */
[----:B------:R-:W-:-:S02]  /*2390*/  LEA.HI.X.SX32 R66, R36, R6, 0x1, P4 ;  /* 0x0000000624427211 */ /* 0x000fc400020f0eff */
[----:B------:R-:W-:Y:S02]  /*23a0*/  ISETP.LT.AND P5, PT, R62, UR15, P5 ;  /* 0x0000000f3e007c0c */ /* 0x000fe4000afa1270 */
[----:B------:R-:W-:Y:S02]  /*23b0*/  IADD3 R62, P6, PT, R35, R10, RZ ;  /* 0x0000000a233e7210 */ /* 0x000fe40007fde0ff */
[----:B------:R-:W-:-:S03]  /*23c0*/  PRMT R60, RZ, 0x7610, R60 ;  /* 0x00007610ff3c7816 */ /* 0x000fc6000000003c */
[----:B------:R-:W-:Y:S01]  /*23d0*/  STL [R1+0x4ec], R62 ;  /* 0x0004ec3e01007387 */ /* 0x000fe20000100800 */
[----:B0-----:R-:W-:Y:S02]  /*23e0*/  @P0 IMAD.MOV.U32 R32, RZ, RZ, R65 ;  /* 0x000000ffff200224 */ /* 0x001fe400078e0041 */
[----:B------:R-:W-:Y:S01]  /*23f0*/  @P0 IMAD.MOV.U32 R33, RZ, RZ, R66 ;  /* 0x000000ffff210224 */ /* 0x000fe200078e0042 */
[----:B------:R-:W-:Y:S01]  /*2400*/  STL [R1+0x4c8], R66 ;  /* 0x0004c84201007387 */ /* 0x000fe20000100800 */
[----:B------:R-:W-:-:S03]  /*2410*/  PRMT R58, RZ, 0x7610, R58 ;  /* 0x00007610ff3a7816 */ /* 0x000fc6000000003a */
[----:B------:R0:W3:Y:S02]  /*2420*/  @P0 LDG.E.U8 R60, desc[UR22][R32.64] ;  /* 0x00000016203c0981 */ /* 0x0000e4000c1e1100 */
[----:B0-----:R-:W-:Y:S02]  /*2430*/  @P5 IMAD.MOV.U32 R32, RZ, RZ, R62 ;  /* 0x000000ffff205224 */ /* 0x001fe400078e003e */
[----:B--2---:R0:W-:Y:S02]  /*2440*/  STL [R1+0x338], R64 ;  /* 0x0003384001007387 */ /* 0x0041e40000100800 */
[----:B0-----:R-:W-:-:S05]  /*2450*/  LEA.HI.X.SX32 R64, R35, R6, 0x1, P6 ;  /* 0x0000000623407211 */ /* 0x001fca00030f0eff */
[----:B------:R-:W-:-:S05]  /*2460*/  @P5 IMAD.MOV.U32 R33, RZ, RZ, R64 ;  /* 0x000000ffff215224 */ /* 0x000fca00078e0040 */
[----:B------:R0:W2:Y:S01]  /*2470*/  @P5 LDG.E.U8 R58, desc[UR22][R32.64] ;  /* 0x00000016203a5981 */ /* 0x0000a2000c1e1100 */
[----:B------:R-:W-:Y:S02]  /*2480*/  PLOP3.LUT P1, PT, PT, PT, UP1, 0x80, 0x8 ;  /* 0x000000000008781c */ /* 0x000fe40003f2f018 */
[----:B------:R-:W-:Y:S01]  /*2490*/  PLOP3.LUT P0, PT, PT, PT, UP1, 0x80, 0x8 ;  /* 0x000000000008781c */ /* 0x000fe20003f0f018 */
[----:B---3--:R1:W-:Y:S04]  /*24a0*/  STL [R1+0x334], R60 ;  /* 0x0003343c01007387 */ /* 0x0083e80000100800 */
[----:B------:R-:W-:Y:S01]  /*24b0*/  STL [R1+0x4e8], R64 ;  /* 0x0004e84001007387 */ /* 0x000fe20000100800 */
[----:B-1----:R-:W-:-:S04]  /*24c0*/  LOP3.LUT R60, R2, 0x3a, RZ, 0xfc, !PT ;  /* 0x0000003a023c7812 */ /* 0x002fc800078efcff */
[----:B------:R-:W-:Y:S02]  /*24d0*/  ISETP.LT.AND P1, PT, R60, UR15, P1 ;  /* 0x0000000f3c007c0c */ /* 0x000fe40008f21270 */
[----:B0-----:R-:W-:Y:S02]  /*24e0*/  IADD3 R32, P4, PT, R34, R10, RZ ;  /* 0x0000000a22207210 */ /* 0x001fe40007f9e0ff */
[----:B------:R-:W-:Y:S02]  /*24f0*/  LOP3.LUT R60, R2, 0x4a, RZ, 0xfc, !PT ;  /* 0x0000004a023c7812 */ /* 0x000fe400078efcff */
[----:B------:R-:W-:Y:S02]  /*2500*/  PLOP3.LUT P5, PT, PT, PT, UP1, 0x80, 0x8 ;  /* 0x000000000008781c */ /* 0x000fe40003faf018 */
[----:B------:R-:W-:Y:S02]  /*2510*/  PRMT R63, RZ, 0x7610, R63 ;  /* 0x00007610ff3f7816 */ /* 0x000fe4000000003f */
[----:B------:R-:W-:-:S02]  /*2520*/  LEA.HI.X.SX32 R33, R34, R6, 0x1, P4 ;  /* 0x0000000622217211 */ /* 0x000fc400020f0eff */
[----:B------:R-:W-:Y:S02]  /*2530*/  ISETP.LT.AND P5, PT, R60, UR15, P5 ;  /* 0x0000000f3c007c0c */ /* 0x000fe4000afa1270 */
[----:B------:R-:W-:Y:S01]  /*2540*/  PRMT R54, RZ, 0x7610, R54 ;  /* 0x00007610ff367816 */ /* 0x000fe20000000036 */
[----:B------:R0:W3:Y:S04]  /*2550*/  @P1 LDG.E.U8 R63, desc[UR22][R32.64] ;  /* 0x00000016203f1981 */ /* 0x0000e8000c1e1100 */
[----:B--2---:R1:W-:Y:S02]  /*2560*/  STL [R1+0x364], R58 ;  /* 0x0003643a01007387 */ /* 0x0043e40000100800 */
[----:B-1----:R-:W-:-:S04]  /*2570*/  LOP3.LUT R58, R2, 0x42, RZ, 0xfc, !PT ;  /* 0x00000042023a7812 */ /* 0x002fc800078efcff */
[----:B------:R-:W-:Y:S02]  /*2580*/  ISETP.LT.AND P0, PT, R58, UR15, P0 ;  /* 0x0000000f3a007c0c */ /* 0x000fe40008701270 */
[C---:B------:R-:W-:Y:S01]  /*2590*/  IADD3 R58, P6, PT, R31.reuse, R10, RZ ;  /* 0x0000000a1f3a7210 */ /* 0x040fe20007fde0ff */
[----:B------:R0:W-:Y:S03]  /*25a0*/  STL [R1+0x50c], R32 ;  /* 0x00050c2001007387 */ /* 0x0001e60000100800 */
[----:B------:R-:W-:Y:S01]  /*25b0*/  LEA.HI.X.SX32 R60, R31, R6, 0x1, P6 ;  /* 0x000000061f3c7211 */ /* 0x000fe200030f0eff */
[----:B------:R-:W-:Y:S04]  /*25c0*/  STL [R1+0x52c], R58 ;  /* 0x00052c3a01007387 */ /* 0x000fe80000100800 */
[----:B------:R1:W-:Y:S02]  /*25d0*/  STL [R1+0x508], R33 ;  /* 0x0005082101007387 */ /* 0x0003e40000100800 */
[----:B0-----:R-:W-:-:S02]  /*25e0*/  @P0 IMAD.MOV.U32 R32, RZ, RZ, R58 ;  /* 0x000000ffff200224 */ /* 0x001fc400078e003a */
[----:B-1----:R-:W-:-:S05]  /*25f0*/  @P0 IMAD.MOV.U32 R33, RZ, RZ, R60 ;  /* 0x000000ffff210224 */ /* 0x002fca00078e003c */
[----:B------:R-:W2:Y:S01]  /*2600*/  @P0 LDG.E.U8 R54, desc[UR22][R32.64] ;  /* 0x0000001620360981 */ /* 0x000ea2000c1e1100 */
[----:B------:R-:W-:-:S03]  /*2610*/  IADD3 R31, P1, PT, R30, R10, RZ ;  /* 0x0000000a1e1f7210 */ /* 0x000fc60007f3e0ff */
[----:B------:R-:W-:Y:S01]  /*2620*/  STL [R1+0x528], R60 ;  /* 0x0005283c01007387 */ /* 0x000fe20000100800 */
[----:B------:R-:W-:-:S03]  /*2630*/  LEA.HI.X.SX32 R30, R30, R6, 0x1, P1 ;  /* 0x000000061e1e7211 */ /* 0x000fc600008f0eff */
[----:B------:R0:W-:Y:S01]  /*2640*/  STL [R1+0x54c], R31 ;  /* 0x00054c1f01007387 */ /* 0x0001e20000100800 */
[----:B------:R-:W-:Y:S02]  /*2650*/  LOP3.LUT R62, R2, 0x52, RZ, 0xfc, !PT ;  /* 0x00000052023e7812 */ /* 0x000fe400078efcff */
[----:B------:R-:W-:Y:S02]  /*2660*/  PLOP3.LUT P4, PT, PT, PT, UP1, 0x80, 0x8 ;  /* 0x000000000008781c */ /* 0x000fe40003f8f018 */
[----:B------:R-:W-:Y:S02]  /*2670*/  PLOP3.LUT P0, PT, PT, PT, UP1, 0x80, 0x8 ;  /* 0x000000000008781c */ /* 0x000fe40003f0f018 */
[----:B------:R-:W-:Y:S02]  /*2680*/  ISETP.LT.AND P4, PT, R62, UR15, P4 ;  /* 0x0000000f3e007c0c */ /* 0x000fe4000a781270 */
[----:B0-----:R-:W-:Y:S02]  /*2690*/  @P5 LOP3.LUT R31, R31, R30, RZ, 0x3c, !PT ;  /* 0x0000001e1f1f5212 */ /* 0x001fe400078e3cff */
[----:B------:R-:W-:-:S02]  /*26a0*/  LOP3.LUT R60, R2, 0x5a, RZ, 0xfc, !PT ;  /* 0x0000005a023c7812 */ /* 0x000fc400078efcff */
[----:B------:R-:W-:Y:S02]  /*26b0*/  PRMT R61, RZ, 0x7610, R61 ;  /* 0x00007610ff3d7816 */ /* 0x000fe4000000003d */
[----:B------:R-:W-:Y:S02]  /*26c0*/  ISETP.LT.AND P0, PT, R60, UR15, P0 ;  /* 0x0000000f3c007c0c */ /* 0x000fe40008701270 */
[----:B------:R-:W-:Y:S02]  /*26d0*/  PRMT R52, RZ, 0x7610, R52 ;  /* 0x00007610ff347816 */ /* 0x000fe40000000034 */
[----:B------:R-:W-:Y:S01]  /*26e0*/  PRMT R57, RZ, 0x7610, R57 ;  /* 0x00007610ff397816 */ /* 0x000fe20000000039 */
[----:B--2---:R0:W-:Y:S02]  /*26f0*/  STL [R1+0x370], R54 ;  /* 0x0003703601007387 */ /* 0x0041e40000100800 */
[----:B0-----:R-:W-:-:S05]  /*2700*/  IADD3 R54, P6, PT, R29, R10, RZ ;  /* 0x0000000a1d367210 */ /* 0x001fca0007fde0ff */
[----:B------:R-:W-:Y:S04]  /*2710*/  STL [R1+0x574], R54 ;  /* 0x0005743601007387 */ /* 0x000fe80000100800 */
[----:B------:R0:W-:Y:S01]  /*2720*/  STL [R1+0x548], R30 ;  /* 0x0005481e01007387 */ /* 0x0001e20000100800 */
[----:B------:R-:W-:Y:S02]  /*2730*/  LEA.HI.X.SX32 R58, R29, R6, 0x1, P6 ;  /* 0x000000061d3a7211 */ /* 0x000fe400030f0eff */
[----:B------:R-:W-:Y:S02]  /*2740*/  IADD3 R29, P1, PT, R28, R10, RZ ;  /* 0x0000000a1c1d7210 */ /* 0x000fe40007f3e0ff */
[----:B0-----:R-:W-:-:S04]  /*2750*/  @P5 LOP3.LUT R30, R31, R30, RZ, 0x3c, !PT ;  /* 0x0000001e1f1e5212 */ /* 0x001fc800078e3cff */
[----:B------:R-:W-:Y:S01]  /*2760*/  @P5 LOP3.LUT R31, R31, R30, RZ, 0x3c, !PT ;  /* 0x0000001e1f1f5212 */ /* 0x000fe200078e3cff */
[----:B------:R0:W-:Y:S04]  /*2770*/  STL [R1+0x568], R58 ;  /* 0x0005683a01007387 */ /* 0x0001e80000100800 */
[----:B------:R1:W2:Y:S04]  /*2780*/  @P5 LDG.E.U8 R61, desc[UR22][R30.64] ;  /* 0x000000161e3d5981 */ /* 0x0002a8000c1e1100 */
[----:B------:R4:W-:Y:S01]  /*2790*/  STL [R1+0x594], R29 ;  /* 0x0005941d01007387 */ /* 0x0009e20000100800 */
[----:B-1----:R-:W-:Y:S01]  /*27a0*/  @P4 IMAD.MOV.U32 R31, RZ, RZ, R58 ;  /* 0x000000ffff1f4224 */ /* 0x002fe200078e003a */
[----:B0-----:R-:W-:Y:S01]  /*27b0*/  LEA.HI.X.SX32 R58, R28, R6, 0x1, P1 ;  /* 0x000000061c3a7211 */ /* 0x001fe200008f0eff */
[----:B------:R-:W-:-:S02]  /*27c0*/  @P4 IMAD.MOV.U32 R30, RZ, RZ, R54 ;  /* 0x000000ffff1e4224 */ /* 0x000fc400078e0036 */
[----:B------:R-:W-:Y:S02]  /*27d0*/  @P0 IMAD.MOV.U32 R28, RZ, RZ, R29 ;  /* 0x000000ffff1c0224 */ /* 0x000fe400078e001d */
[----:B----4-:R-:W-:Y:S01]  /*27e0*/  @P0 IMAD.MOV.U32 R29, RZ, RZ, R58 ;  /* 0x000000ffff1d0224 */ /* 0x010fe200078e003a */
[----:B------:R-:W4:Y:S04]  /*27f0*/  @P4 LDG.E.U8 R52, desc[UR22][R30.64] ;  /* 0x000000161e344981 */ /* 0x000f28000c1e1100 */
[----:B------:R-:W2:Y:S01]  /*2800*/  @P0 LDG.E.U8 R57, desc[UR22][R28.64] ;  /* 0x000000161c390981 */ /* 0x000ea2000c1e1100 */
[----:B------:R-:W-:Y:S02]  /*2810*/  LOP3.LUT R60, R2, 0x62, RZ, 0xfc, !PT ;  /* 0x00000062023c7812 */ /* 0x000fe400078efcff */
[----:B------:R-:W-:-:S02]  /*2820*/  PLOP3.LUT P4, PT, PT, PT, UP1, 0x80, 0x8 ;  /* 0x000000000008781c */ /* 0x000fc40003f8f018 */
[----:B------:R-:W-:Y:S02]  /*2830*/  LOP3.LUT R54, R2, 0x6a, RZ, 0xfc, !PT ;  /* 0x0000006a02367812 */ /* 0x000fe400078efcff */
[----:B------:R-:W-:Y:S02]  /*2840*/  PLOP3.LUT P5, PT, PT, PT, UP1, 0x80, 0x8 ;  /* 0x000000000008781c */ /* 0x000fe40003faf018 */
[----:B------:R-:W-:Y:S01]  /*2850*/  ISETP.LT.AND P4, PT, R60, UR15, P4 ;  /* 0x0000000f3c007c0c */ /* 0x000fe2000a781270 */
[----:B---3--:R-:W-:Y:S01]  /*2860*/  STL [R1+0x2e8], R63 ;  /* 0x0002e83f01007387 */ /* 0x008fe20000100800 */
[----:B------:R-:W-:Y:S02]  /*2870*/  ISETP.LT.AND P0, PT, R54, UR15, P5 ;  /* 0x0000000f36007c0c */ /* 0x000fe4000af01270 */
[----:B------:R-:W-:Y:S02]  /*2880*/  IADD3 R60, P5, PT, R26, R10, RZ ;  /* 0x0000000a1a3c7210 */ /* 0x000fe40007fbe0ff */
[----:B------:R-:W-:-:S02]  /*2890*/  PLOP3.LUT P1, PT, PT, PT, UP1, 0x80, 0x8 ;  /* 0x000000000008781c */ /* 0x000fc40003f2f018 */
[----:B------:R-:W-:Y:S02]  /*28a0*/  LEA.HI.X.SX32 R26, R26, R6, 0x1, P5 ;  /* 0x000000061a1a7211 */ /* 0x000fe400028f0eff */
[----:B------:R-:W-:Y:S02]  /*28b0*/  PRMT R59, RZ, 0x7610, R59 ;  /* 0x00007610ff3b7816 */ /* 0x000fe4000000003b */
[----:B------:R-:W-:Y:S02]  /*28c0*/  PRMT R56, RZ, 0x7610, R56 ;  /* 0x00007610ff387816 */ /* 0x000fe40000000038 */
[----:B------:R-:W-:Y:S02]  /*28d0*/  PRMT R51, RZ, 0x7610, R51 ;  /* 0x00007610ff337816 */ /* 0x000fe40000000033 */
[----:B------:R-:W-:Y:S01]  /*28e0*/  PRMT R55, RZ, 0x7610, R55 ;  /* 0x00007610ff377816 */ /* 0x000fe20000000037 */
[----:B----4-:R0:W-:Y:S04]  /*28f0*/  STL [R1+0x360], R52 ;  /* 0x0003603401007387 */ /* 0x0101e80000100800 */
[----:B------:R-:W-:Y:S04]  /*2900*/  STL [R1+0x590], R58 ;  /* 0x0005903a01007387 */ /* 0x000fe80000100800 */
[----:B--2---:R1:W-:Y:S01]  /*2910*/  STL [R1+0x2a4], R57 ;  /* 0x0002a43901007387 */ /* 0x0043e20000100800 */
[----:B0-----:R-:W-:-:S03]  /*2920*/  LOP3.LUT R52, R2, 0x72, RZ, 0xfc, !PT ;  /* 0x0000007202347812 */ /* 0x001fc600078efcff */
[----:B------:R-:W-:Y:S01]  /*2930*/  STL [R1+0x5c4], R60 ;  /* 0x0005c43c01007387 */ /* 0x000fe20000100800 */
[----:B-1----:R-:W-:-:S03]  /*2940*/  IADD3 R57, P6, PT, R27, R10, RZ ;  /* 0x0000000a1b397210 */ /* 0x002fc60007fde0ff */
[----:B------:R-:W-:Y:S01]  /*2950*/  STL [R1+0x2bc], R61 ;  /* 0x0002bc3d01007387 */ /* 0x000fe20000100800 */
[----:B------:R-:W-:Y:S02]  /*2960*/  ISETP.LT.AND P1, PT, R52, UR15, P1 ;  /* 0x0000000f34007c0c */ /* 0x000fe40008f21270 */
[----:B------:R-:W-:Y:S01]  /*2970*/  LEA.HI.X.SX32 R58, R27, R6, 0x1, P6 ;  /* 0x000000061b3a7211 */ /* 0x000fe200030f0eff */
[----:B------:R-:W-:Y:S01]  /*2980*/  STL [R1+0x5e4], R57 ;  /* 0x0005e43901007387 */ /* 0x000fe20000100800 */
[----:B------:R-:W-:-:S03]  /*2990*/  @P4 IMAD.MOV.U32 R27, RZ, RZ, R26 ;  /* 0x000000ffff1b4224 */ /* 0x000fc600078e001a */
[----:B------:R0:W-:Y:S01]  /*29a0*/  STL [R1+0x5c0], R26 ;  /* 0x0005c01a01007387 */ /* 0x0001e20000100800 */
[----:B------:R-:W-:Y:S01]  /*29b0*/  IADD3 R52, P5, PT, R25, R10, RZ ;  /* 0x0000000a19347210 */ /* 0x000fe20007fbe0ff */
[----:B0-----:R-:W-:-:S03]  /*29c0*/  @P4 IMAD.MOV.U32 R26, RZ, RZ, R60 ;  /* 0x000000ffff1a4224 */ /* 0x001fc600078e003c */
[----:B------:R-:W-:Y:S02]  /*29d0*/  LEA.HI.X.SX32 R54, R25, R6, 0x1, P5 ;  /* 0x0000000619367211 */ /* 0x000fe400028f0eff */
[----:B------:R0:W2:Y:S02]  /*29e0*/  @P4 LDG.E.U8 R59, desc[UR22][R26.64] ;  /* 0x000000161a3b4981 */ /* 0x0000a4000c1e1100 */
[----:B0-----:R-:W-:Y:S02]  /*29f0*/  @P0 IMAD.MOV.U32 R26, RZ, RZ, R57 ;  /* 0x000000ffff1a0224 */ /* 0x001fe400078e0039 */
[----:B------:R-:W-:-:S05]  /*2a00*/  @P0 IMAD.MOV.U32 R27, RZ, RZ, R58 ;  /* 0x000000ffff1b0224 */ /* 0x000fca00078e003a */
[----:B------:R0:W3:Y:S01]  /*2a10*/  @P0 LDG.E.U8 R56, desc[UR22][R26.64] ;  /* 0x000000161a380981 */ /* 0x0000e2000c1e1100 */
[----:B------:R-:W-:Y:S01]  /*2a20*/  LOP3.LUT R25, R2, 0x7a, RZ, 0xfc, !PT ;  /* 0x0000007a02197812 */ /* 0x000fe200078efcff */
[----:B0-----:R-:W-:Y:S02]  /*2a30*/  @P1 IMAD.MOV.U32 R26, RZ, RZ, R52 ;  /* 0x000000ffff1a1224 */ /* 0x001fe400078e0034 */
[----:B------:R-:W-:Y:S01]  /*2a40*/  @P1 IMAD.MOV.U32 R27, RZ, RZ, R54 ;  /* 0x000000ffff1b1224 */ /* 0x000fe200078e0036 */
[----:B------:R-:W-:-:S04]  /*2a50*/  PLOP3.LUT P4, PT, PT, PT, UP1, 0x80, 0x8 ;  /* 0x000000000008781c */ /* 0x000fc80003f8f018 */
[----:B------:R0:W4:Y:S01]  /*2a60*/  @P1 LDG.E.U8 R51, desc[UR22][R26.64] ;  /* 0x000000161a331981 */ /* 0x000122000c1e1100 */
[----:B------:R-:W-:Y:S02]  /*2a70*/  ISETP.LT.AND P4, PT, R25, UR15, P4 ;  /* 0x0000000f19007c0c */ /* 0x000fe4000a781270 */
[----:B0-----:R-:W-:-:S04]  /*2a80*/  IADD3 R26, P5, PT, R17, R10, RZ ;  /* 0x0000000a111a7210 */ /* 0x001fc80007fbe0ff */
[----:B------:R-:W-:-:S07]  /*2a90*/  LEA.HI.X.SX32 R27, R17, R6, 0x1, P5 ;  /* 0x00000006111b7211 */ /* 0x000fce00028f0eff */
[----:B------:R0:W2:Y:S04]  /*2aa0*/  @P4 LDG.E.U8 R55, desc[UR22][R26.64] ;  /* 0x000000161a374981 */ /* 0x0000a8000c1e1100 */
[----:B------:R1:W-:Y:S01]  /*2ab0*/  STL [R1+0x5fc], R52 ;  /* 0x0005fc3401007387 */ /* 0x0003e20000100800 */
[----:B------:R-:W-:-:S03]  /*2ac0*/  PLOP3.LUT P0, PT, PT, PT, UP1, 0x80, 0x8 ;  /* 0x000000000008781c */ /* 0x000fc60003f0f018 */
[----:B------:R-:W-:Y:S04]  /*2ad0*/  STL [R1+0x5e0], R58 ;  /* 0x0005e03a01007387 */ /* 0x000fe80000100800 */
[----:B------:R0:W-:Y:S01]  /*2ae0*/  STL [R1+0x5f8], R54 ;  /* 0x0005f83601007387 */ /* 0x0001e20000100800 */
[----:B------:R-:W-:Y:S02]  /*2af0*/  PLOP3.LUT P1, PT, PT, PT, UP1, 0x80, 0x8 ;  /* 0x000000000008781c */ /* 0x000fe40003f2f018 */
[----:B-1----:R-:W-:Y:S02]  /*2b00*/  LOP3.LUT R52, R2, 0xc, RZ, 0xfc, !PT ;  /* 0x0000000c02347812 */ /* 0x002fe400078efcff */
[----:B------:R-:W-:Y:S02]  /*2b10*/  PLOP3.LUT P5, PT, PT, PT, UP1, 0x80, 0x8 ;  /* 0x000000000008781c */ /* 0x000fe40003faf018 */
[----:B------:R-:W-:-:S02]  /*2b20*/  ISETP.LT.AND P1, PT, R52, UR15, P1 ;  /* 0x0000000f34007c0c */ /* 0x000fc40008f21270 */
[----:B0-----:R-:W-:-:S04]  /*2b30*/  LOP3.LUT R54, R2, 0x14, RZ, 0xfc, !PT ;  /* 0x0000001402367812 */ /* 0x001fc800078efcff */
[----:B------:R-:W-:Y:S02]  /*2b40*/  ISETP.LT.AND P5, PT, R54, UR15, P5 ;  /* 0x0000000f36007c0c */ /* 0x000fe4000afa1270 */
[----:B------:R-:W-:Y:S02]  /*2b50*/  IADD3 R54, P4, PT, R20, R10, RZ ;  /* 0x0000000a14367210 */ /* 0x000fe40007f9e0ff */
[----:B------:R-:W-:Y:S02]  /*2b60*/  PRMT R37, RZ, 0x7610, R37 ;  /* 0x00007610ff257816 */ /* 0x000fe40000000025 */
[----:B------:R-:W-:Y:S02]  /*2b70*/  PRMT R53, RZ, 0x7610, R53 ;  /* 0x00007610ff357816 */ /* 0x000fe40000000035 */
[----:B------:R-:W-:Y:S01]  /*2b80*/  PRMT R40, RZ, 0x7610, R40 ;  /* 0x00007610ff287816 */ /* 0x000fe20000000028 */
[----:B----4-:R0:W-:Y:S02]  /*2b90*/  STL [R1+0x36c], R51 ;  /* 0x00036c3301007387 */ /* 0x0101e40000100800 */
[----:B0-----:R-:W-:-:S04]  /*2ba0*/  LOP3.LUT R51, R2, 0x4, RZ, 0xfc, !PT ;  /* 0x0000000402337812 */ /* 0x001fc800078efcff */
[----:B------:R-:W-:Y:S02]  /*2bb0*/  ISETP.LT.AND P0, PT, R51, UR15, P0 ;  /* 0x0000000f33007c0c */ /* 0x000fe40008701270 */
[C---:B------:R-:W-:Y:S01]  /*2bc0*/  IADD3 R51, P6, PT, R23.reuse, R10, RZ ;  /* 0x0000000a17337210 */ /* 0x040fe20007fde0ff */
[----:B------:R0:W-:Y:S03]  /*2bd0*/  STL [R1+0x614], R26 ;  /* 0x0006141a01007387 */ /* 0x0001e60000100800 */
[----:B------:R-:W-:Y:S01]  /*2be0*/  LEA.HI.X.SX32 R52, R23, R6, 0x1, P6 ;  /* 0x0000000617347211 */ /* 0x000fe200030f0eff */
[----:B------:R-:W-:Y:S04]  /*2bf0*/  STL [R1+0x34], R51 ;  /* 0x0000343301007387 */ /* 0x000fe80000100800 */
[----:B------:R1:W-:Y:S02]  /*2c00*/  STL [R1+0x610], R27 ;  /* 0x0006101b01007387 */ /* 0x0003e40000100800 */
[----:B0-----:R-:W-:-:S02]  /*2c10*/  @P0 IMAD.MOV.U32 R26, RZ, RZ, R51 ;  /* 0x000000ffff1a0224 */ /* 0x001fc400078e0033 */
[----:B--2---:R-:W-:Y:S04]  /*2c20*/  STL [R1+0x33c], R59 ;  /* 0x00033c3b01007387 */ /* 0x004fe80000100800 */
[----:B---3--:R-:W-:Y:S01]  /*2c30*/  STL [R1+0x32c], R56 ;  /* 0x00032c3801007387 */ /* 0x008fe20000100800 */
[----:B-1----:R-:W-:-:S03]  /*2c40*/  @P0 IMAD.MOV.U32 R27, RZ, RZ, R52 ;  /* 0x000000ffff1b0224 */ /* 0x002fc600078e0034 */
[----:B------:R-:W-:Y:S04]  /*2c50*/  STL [R1+0x30], R52 ;  /* 0x0000303401007387 */ /* 0x000fe80000100800 */
[----:B------:R-:W-:Y:S04]  /*2c60*/  STL [R1+0x54], R54 ;  /* 0x0000543601007387 */ /* 0x000fe80000100800 */
[----:B------:R0:W-:Y:S04]  /*2c70*/  STL [R1+0x220], R55 ;  /* 0x0002203701007387 */ /* 0x0001e80000100800 */
[----:B------:R1:W2:Y:S01]  /*2c80*/  @P0 LDG.E.U8 R37, desc[UR22][R26.64] ;  /* 0x000000161a250981 */ /* 0x0002a2000c1e1100 */
[----:B------:R-:W-:-:S02]  /*2c90*/  IADD3 R51, P0, PT, R19, R10, RZ ;  /* 0x0000000a13337210 */ /* 0x000fc40007f1e0ff */
[-C--:B0-----:R-:W-:Y:S02]  /*2ca0*/  LEA.HI.X.SX32 R55, R20, R6.reuse, 0x1, P4 ;  /* 0x0000000614377211 */ /* 0x081fe400020f0eff */
[----:B------:R-:W-:Y:S01]  /*2cb0*/  LEA.HI.X.SX32 R52, R19, R6, 0x1, P0 ;  /* 0x0000000613347211 */ /* 0x000fe200000f0eff */
[----:B-1----:R-:W-:Y:S02]  /*2cc0*/  @P1 IMAD.MOV.U32 R26, RZ, RZ, R54 ;  /* 0x000000ffff1a1224 */ /* 0x002fe400078e0036 */
[----:B------:R-:W-:-:S05]  /*2cd0*/  @P1 IMAD.MOV.U32 R27, RZ, RZ, R55 ;  /* 0x000000ffff1b1224 */ /* 0x000fca00078e0037 */
[----:B------:R0:W3:Y:S02]  /*2ce0*/  @P1 LDG.E.U8 R53, desc[UR22][R26.64] ;  /* 0x000000161a351981 */ /* 0x0000e4000c1e1100 */
[----:B0-----:R-:W-:Y:S02]  /*2cf0*/  @P5 IMAD.MOV.U32 R26, RZ, RZ, R51 ;  /* 0x000000ffff1a5224 */ /* 0x001fe400078e0033 */
[----:B------:R-:W-:-:S05]  /*2d00*/  @P5 IMAD.MOV.U32 R27, RZ, RZ, R52 ;  /* 0x000000ffff1b5224 */ /* 0x000fca00078e0034 */
[----:B------:R-:W4:Y:S01]  /*2d10*/  @P5 LDG.E.U8 R40, desc[UR22][R26.64] ;  /* 0x000000161a285981 */ /* 0x000f22000c1e1100 */
[----:B------:R-:W-:-:S03]  /*2d20*/  PLOP3.LUT P4, PT, PT, PT, UP1, 0x80, 0x8 ;  /* 0x000000000008781c */ /* 0x000fc60003f8f018 */
[----:B------:R-:W-:Y:S04]  /*2d30*/  STL [R1+0x74], R51 ;  /* 0x0000743301007387 */ /* 0x000fe80000100800 */
[----:B------:R-:W-:Y:S01]  /*2d40*/  STL [R1+0x50], R55 ;  /* 0x0000503701007387 */ /* 0x000fe20000100800 */
[----:B------:R-:W-:Y:S02]  /*2d50*/  IADD3 R19, P5, PT, R18, R10, RZ ;  /* 0x0000000a12137210 */ /* 0x000fe40007fbe0ff */
[----:B------:R-:W-:Y:S01]  /*2d60*/  PRMT R39, RZ, 0x7610, R39 ;  /* 0x00007610ff277816 */ /* 0x000fe20000000027 */
[----:B--2---:R0:W-:Y:S02]  /*2d70*/  STL [R1+0x324], R37 ;  /* 0x0003242501007387 */ /* 0x0041e40000100800 */
[----:B0-----:R-:W-:-:S04]  /*2d80*/  LOP3.LUT R37, R2, 0x1c, RZ, 0xfc, !PT ;  /* 0x0000001c02257812 */ /* 0x001fc800078efcff */
[----:B------:R-:W-:Y:S01]  /*2d90*/  ISETP.LT.AND P4, PT, R37, UR15, P4 ;  /* 0x0000000f25007c0c */ /* 0x000fe2000a781270 */
[----:B------:R-:W-:Y:S04]  /*2da0*/  STL [R1+0x70], R52 ;  /* 0x0000703401007387 */ /* 0x000fe80000100800 */
[----:B------:R-:W-:Y:S04]  /*2db0*/  STL [R1+0x94], R19 ;  /* 0x0000941301007387 */ /* 0x000fe80000100800 */
[----:B----4-:R0:W-:Y:S02]  /*2dc0*/  STL [R1+0x264], R40 ;  /* 0x0002642801007387 */ /* 0x0101e40000100800 */
[----:B0-----:R-:W-:-:S02]  /*2dd0*/  LEA.HI.X.SX32 R40, R18, R6, 0x1, P5 ;  /* 0x0000000612287211 */ /* 0x001fc400028f0eff */
[----:B------:R-:W-:-:S03]  /*2de0*/  @P4 IMAD.MOV.U32 R18, RZ, RZ, R19 ;  /* 0x000000ffff124224 */ /* 0x000fc600078e0013 */
[----:B------:R-:W-:-:S05]  /*2df0*/  @P4 IMAD.MOV.U32 R19, RZ, RZ, R40 ;  /* 0x000000ffff134224 */ /* 0x000fca00078e0028 */
[----:B------:R-:W2:Y:S01]  /*2e00*/  @P4 LDG.E.U8 R39, desc[UR22][R18.64] ;  /* 0x0000001612274981 */ /* 0x000ea2000c1e1100 */
[C---:B------:R-:W-:Y:S02]  /*2e10*/  LOP3.LUT R52, R2.reuse, 0x24, RZ, 0xfc, !PT ;  /* 0x0000002402347812 */ /* 0x040fe400078efcff */
[----:B------:R-:W-:Y:S02]  /*2e20*/  LOP3.LUT R51, R2, 0x2c, RZ, 0xfc, !PT ;  /* 0x0000002c02337812 */ /* 0x000fe400078efcff */
[----:B------:R-:W-:Y:S02]  /*2e30*/  PLOP3.LUT P1, PT, PT, PT, UP1, 0x80, 0x8 ;  /* 0x000000000008781c */ /* 0x000fe40003f2f018 */
[----:B------:R-:W-:Y:S02]  /*2e40*/  PLOP3.LUT P0, PT, PT, PT, UP1, 0x80, 0x8 ;  /* 0x000000000008781c */ /* 0x000fe40003f0f018 */
[----:B------:R-:W-:Y:S02]  /*2e50*/  ISETP.LT.AND P1, PT, R52, UR15, P1 ;  /* 0x0000000f34007c0c */ /* 0x000fe40008f21270 */
[----:B------:R-:W-:-:S02]  /*2e60*/  ISETP.LT.AND P0, PT, R51, UR15, P0 ;  /* 0x0000000f33007c0c */ /* 0x000fc40008701270 */
[C---:B------:R-:W-:Y:S01]  /*2e70*/  IADD3 R51, P6, PT, R15.reuse, R10, RZ ;  /* 0x0000000a0f337210 */ /* 0x040fe20007fde0ff */
[----:B------:R-:W-:Y:S04]  /*2e80*/  STL [R1+0x90], R40 ;  /* 0x0000902801007387 */ /* 0x000fe80000100800 */
[----:B------:R-:W-:Y:S01]  /*2e90*/  STL [R1+0xb4], R51 ;  /* 0x0000b43301007387 */ /* 0x000fe20000100800 */
[----:B------:R-:W-:Y:S02]  /*2ea0*/  PRMT R50, RZ, 0x7610, R50 ;  /* 0x00007610ff327816 */ /* 0x000fe40000000032 */
[----:B------:R-:W-:Y:S02]  /*2eb0*/  LEA.HI.X.SX32 R15, R15, R6, 0x1, P6 ;  /* 0x000000060f0f7211 */ /* 0x000fe400030f0eff */
[----:B------:R-:W-:-:S02]  /*2ec0*/  LOP3.LUT R37, R2, 0x34, RZ, 0xfc, !PT ;  /* 0x0000003402257812 */ /* 0x000fc400078efcff */
[----:B------:R-:W-:Y:S02]  /*2ed0*/  PLOP3.LUT P5, PT, PT, PT, UP1, 0x80, 0x8 ;  /* 0x000000000008781c */ /* 0x000fe40003faf018 */
[----:B------:R-:W-:Y:S02]  /*2ee0*/  PRMT R34, RZ, 0x7610, R34 ;  /* 0x00007610ff227816 */ /* 0x000fe40000000022 */
[----:B------:R-:W-:Y:S02]  /*2ef0*/  ISETP.LT.AND P5, PT, R37, UR15, P5 ;  /* 0x0000000f25007c0c */ /* 0x000fe4000afa1270 */
[----:B------:R-:W-:-:S04]  /*2f00*/  IADD3 R37, P6, PT, R13, R10, RZ ;  /* 0x0000000a0d257210 */ /* 0x000fc80007fde0ff */
[----:B------:R-:W-:Y:S02]  /*2f10*/  LEA.HI.X.SX32 R13, R13, R6, 0x1, P6 ;  /* 0x000000060d0d7211 */ /* 0x000fe400030f0eff */
[----:B------:R-:W-:Y:S01]  /*2f20*/  PRMT R35, RZ, 0x7610, R35 ;  /* 0x00007610ff237816 */ /* 0x000fe20000000023 */
[----:B--2---:R0:W-:Y:S02]  /*2f30*/  STL [R1+0x2f0], R39 ;  /* 0x0002f02701007387 */ /* 0x0041e40000100800 */
[----:B0-----:R-:W-:-:S04]  /*2f40*/  IADD3 R39, P4, PT, R14, R10, RZ ;  /* 0x0000000a0e277210 */ /* 0x001fc80007f9e0ff */
[----:B------:R-:W-:Y:S01]  /*2f50*/  LEA.HI.X.SX32 R40, R14, R6, 0x1, P4 ;  /* 0x000000060e287211 */ /* 0x000fe200020f0eff */
[----:B------:R-:W-:Y:S01]  /*2f60*/  @P1 IMAD.MOV.U32 R14, RZ, RZ, R51 ;  /* 0x000000ffff0e1224 */ /* 0x000fe200078e0033 */
[----:B---3--:R-:W-:Y:S04]  /*2f70*/  STL [R1+0x2f8], R53 ;  /* 0x0002f83501007387 */ /* 0x008fe80000100800 */
[----:B------:R-:W-:Y:S04]  /*2f80*/  STL [R1+0x4d4], R39 ;  /* 0x0004d42701007387 */ /* 0x000fe80000100800 */
[----:B------:R0:W-:Y:S04]  /*2f90*/  STL [R1+0xb0], R15 ;  /* 0x0000b00f01007387 */ /* 0x0001e80000100800 */
[----:B------:R1:W2:Y:S02]  /*2fa0*/  @P1 LDG.E.U8 R50, desc[UR22][R14.64] ;  /* 0x000000160e321981 */ /* 0x0002a4000c1e1100 */
[----:B-1----:R-:W-:-:S02]  /*2fb0*/  @P0 IMAD.MOV.U32 R14, RZ, RZ, R39 ;  /* 0x000000ffff0e0224 */ /* 0x002fc400078e0027 */
[----:B0-----:R-:W-:-:S05]  /*2fc0*/  @P0 IMAD.MOV.U32 R15, RZ, RZ, R40 ;  /* 0x000000ffff0f0224 */ /* 0x001fca00078e0028 */
[----:B------:R0:W3:Y:S02]  /*2fd0*/  @P0 LDG.E.U8 R34, desc[UR22][R14.64] ;  /* 0x000000160e220981 */ /* 0x0000e4000c1e1100 */
[----:B0-----:R-:W-:Y:S02]  /*2fe0*/  @P5 IMAD.MOV.U32 R14, RZ, RZ, R37 ;  /* 0x000000ffff0e5224 */ /* 0x001fe400078e0025 */
[----:B------:R-:W-:-:S05]  /*2ff0*/  @P5 IMAD.MOV.U32 R15, RZ, RZ, R13 ;  /* 0x000000ffff0f5224 */ /* 0x000fca00078e000d */
[----:B------:R-:W4:Y:S01]  /*3000*/  @P5 LDG.E.U8 R35, desc[UR22][R14.64] ;  /* 0x000000160e235981 */ /* 0x000f22000c1e1100 */
[----:B------:R-:W-:-:S03]  /*3010*/  PLOP3.LUT P1, PT, PT, PT, UP1, 0x80, 0x8 ;  /* 0x000000000008781c */ /* 0x000fc60003f2f018 */
[----:B------:R-:W-:Y:S04]  /*3020*/  STL [R1+0x4f4], R37 ;  /* 0x0004f42501007387 */ /* 0x000fe80000100800 */
[----:B------:R-:W-:Y:S01]  /*3030*/  STL [R1+0x4d0], R40 ;  /* 0x0004d02801007387 */ /* 0x000fe20000100800 */
[----:B------:R-:W-:Y:S02]  /*3040*/  PLOP3.LUT P0, PT, PT, PT, UP1, 0x80, 0x8 ;  /* 0x000000000008781c */ /* 0x000fe40003f0f018 */
[----:B------:R-:W-:Y:S02]  /*3050*/  PLOP3.LUT P5, PT, PT, PT, UP1, 0x80, 0x8 ;  /* 0x000000000008781c */ /* 0x000fe40003faf018 */
[----:B------:R-:W-:Y:S02]  /*3060*/  PRMT R38, RZ, 0x7610, R38 ;  /* 0x00007610ff267816 */ /* 0x000fe40000000026 */
[----:B------:R-:W-:Y:S01]  /*3070*/  PRMT R30, RZ, 0x7610, R30 ;  /* 0x00007610ff1e7816 */ /* 0x000fe2000000001e */
[----:B---3--:R0:W-:Y:S04]  /*3080*/  STL [R1+0x330], R34 ;  /* 0x0003302201007387 */ /* 0x0081e80000100800 */
[----:B------:R1:W-:Y:S01]  /*3090*/  STL [R1+0x4f0], R13 ;  /* 0x0004f00d01007387 */ /* 0x0003e20000100800 */
[----:B0-----:R-:W-:-:S02]  /*30a0*/  LOP3.LUT R34, R2, 0x3c, RZ, 0xfc, !PT ;  /* 0x0000003c02227812 */ /* 0x001fc400078efcff */
[----:B-1----:R-:W-:Y:S02]  /*30b0*/  LOP3.LUT R13, R2, 0x44, RZ, 0xfc, !PT ;  /* 0x00000044020d7812 */ /* 0x002fe400078efcff */
[----:B------:R-:W-:Y:S02]  /*30c0*/  ISETP.LT.AND P1, PT, R34, UR15, P1 ;  /* 0x0000000f22007c0c */ /* 0x000fe40008f21270 */
[----:B------:R-:W-:Y:S02]  /*30d0*/  ISETP.LT.AND P0, PT, R13, UR15, P0 ;  /* 0x0000000f0d007c0c */ /* 0x000fe40008701270 */
[CC--:B------:R-:W-:Y:S01]  /*30e0*/  IADD3 R13, P4, PT, R12.reuse, R10.reuse, RZ ;  /* 0x0000000a0c0d7210 */ /* 0x0c0fe20007f9e0ff */
[----:B----4-:R0:W-:Y:S01]  /*30f0*/  STL [R1+0x224], R35 ;  /* 0x0002242301007387 */ /* 0x0101e20000100800 */
[----:B------:R-:W-:Y:S02]  /*3100*/  IADD3 R34, P6, PT, R11, R10, RZ ;  /* 0x0000000a0b227210 */ /* 0x000fe40007fde0ff */
[----:B------:R-:W-:Y:S01]  /*3110*/  LEA.HI.X.SX32 R39, R12, R6, 0x1, P4 ;  /* 0x000000060c277211 */ /* 0x000fe200020f0eff */
[----:B------:R1:W-:Y:S01]  /*3120*/  STL [R1+0x514], R13 ;  /* 0x0005140d01007387 */ /* 0x0003e20000100800 */
[----:B0-----:R-:W-:-:S03]  /*3130*/  LOP3.LUT R35, R2, 0x4c, RZ, 0xfc, !PT ;  /* 0x0000004c02237812 */ /* 0x001fc600078efcff */
[----:B------:R-:W-:Y:S01]  /*3140*/  @P1 IMAD.MOV.U32 R12, RZ, RZ, R13 ;  /* 0x000000ffff0c1224 */ /* 0x000fe200078e000d */
[----:B------:R-:W-:Y:S01]  /*3150*/  ISETP.LT.AND P5, PT, R35, UR15, P5 ;  /* 0x0000000f23007c0c */ /* 0x000fe2000afa1270 */
[----:B-1----:R-:W-:Y:S01]  /*3160*/  @P1 IMAD.MOV.U32 R13, RZ, RZ, R39 ;  /* 0x000000ffff0d1224 */ /* 0x002fe200078e0027 */
[----:B------:R-:W-:-:S04]  /*3170*/  LEA.HI.X.SX32 R35, R11, R6, 0x1, P6 ;  /* 0x000000060b237211 */ /* 0x000fc800030f0eff */
[----:B------:R0:W3:Y:S02]  /*3180*/  @P1 LDG.E.U8 R38, desc[UR22][R12.64] ;  /* 0x000000160c261981 */ /* 0x0000e4000c1e1100 */
[----:B0-----:R-:W-:Y:S02]  /*3190*/  @P0 IMAD.MOV.U32 R12, RZ, RZ, R34 ;  /* 0x000000ffff0c0224 */ /* 0x001fe400078e0022 */
[----:B------:R-:W-:-:S05]  /*31a0*/  @P0 IMAD.MOV.U32 R13, RZ, RZ, R35 ;  /* 0x000000ffff0d0224 */ /* 0x000fca00078e0023 */
[----:B------:R-:W4:Y:S01]  /*31b0*/  @P0 LDG.E.U8 R30, desc[UR22][R12.64] ;  /* 0x000000160c1e0981 */ /* 0x000f22000c1e1100 */
[----:B------:R-:W-:Y:S02]  /*31c0*/  LOP3.LUT R37, R2, 0x54, RZ, 0xfc, !PT ;  /* 0x0000005402257812 */ /* 0x000fe400078efcff */
[----:B------:R-:W-:Y:S01]  /*31d0*/  PLOP3.LUT P4, PT, PT, PT, UP1, 0x80, 0x8 ;  /* 0x000000000008781c */ /* 0x000fe20003f8f018 */
[----:B------:R0:W-:Y:S03]  /*31e0*/  STL [R1+0x534], R34 ;  /* 0x0005342201007387 */ /* 0x0001e60000100800 */
[----:B------:R-:W-:Y:S02]  /*31f0*/  ISETP.LT.AND P4, PT, R37, UR15, P4 ;  /* 0x0000000f25007c0c */ /* 0x000fe4000a781270 */
[C---:B------:R-:W-:Y:S01]  /*3200*/  IADD3 R37, P1, PT, R8.reuse, R10, RZ ;  /* 0x0000000a08257210 */ /* 0x040fe20007f3e0ff */
[----:B--2---:R-:W-:Y:S03]  /*3210*/  STL [R1+0x1e4], R50 ;  /* 0x0001e43201007387 */ /* 0x004fe60000100800 */
[----:B------:R-:W-:-:S02]  /*3220*/  LEA.HI.X.SX32 R8, R8, R6, 0x1, P1 ;  /* 0x0000000608087211 */ /* 0x000fc400008f0eff */
[----:B0-----:R-:W-:Y:S01]  /*3230*/  IADD3 R34, P0, PT, R9, R10, RZ ;  /* 0x0000000a09227210 */ /* 0x001fe20007f1e0ff */
[----:B------:R-:W-:Y:S01]  /*3240*/  STL [R1+0x510], R39 ;  /* 0x0005102701007387 */ /* 0x000fe20000100800 */
[----:B------:R-:W-:-:S03]  /*3250*/  PRMT R36, RZ, 0x7610, R36 ;  /* 0x00007610ff247816 */ /* 0x000fc60000000024 */
[----:B------:R0:W-:Y:S04]  /*3260*/  STL [R1+0x530], R35 ;  /* 0x0005302301007387 */ /* 0x0001e80000100800 */
[----:B------:R-:W-:Y:S04]  /*3270*/  STL [R1+0x554], R37 ;  /* 0x0005542501007387 */ /* 0x000fe80000100800 */
[----:B------:R-:W-:Y:S01]  /*3280*/  STL [R1+0x57c], R34 ;  /* 0x00057c2201007387 */ /* 0x000fe20000100800 */
[----:B0-----:R-:W-:Y:S01]  /*3290*/  LEA.HI.X.SX32 R35, R9, R6, 0x1, P0 ;  /* 0x0000000609237211 */ /* 0x001fe200000f0eff */
[----:B------:R-:W-:-:S02]  /*32a0*/  @P5 IMAD.MOV.U32 R9, RZ, RZ, R8 ;  /* 0x000000ffff095224 */ /* 0x000fc400078e0008 */
[----:B------:R0:W-:Y:S01]  /*32b0*/  STL [R1+0x550], R8 ;  /* 0x0005500801007387 */ /* 0x0001e20000100800 */
[----:B------:R-:W-:Y:S01]  /*32c0*/  PRMT R33, RZ, 0x7610, R33 ;  /* 0x00007610ff217816 */ /* 0x000fe20000000021 */
[----:B0-----:R-:W-:Y:S01]  /*32d0*/  @P5 IMAD.MOV.U32 R8, RZ, RZ, R37 ;  /* 0x000000ffff085224 */ /* 0x001fe200078e0025 */
[----:B------:R-:W-:-:S04]  /*32e0*/  PLOP3.LUT P0, PT, PT, PT, UP1, 0x80, 0x8 ;  /* 0x000000000008781c */ /* 0x000fc80003f0f018 */
[----:B------:R0:W2:Y:S02]  /*32f0*/  @P5 LDG.E.U8 R36, desc[UR22][R8.64] ;  /* 0x0000001608245981 */ /* 0x0000a4000c1e1100 */
[----:B0-----:R-:W-:Y:S02]  /*3300*/  @P4 IMAD.MOV.U32 R8, RZ, RZ, R34 ;  /* 0x000000ffff084224 */ /* 0x001fe400078e0022 */
[----:B------:R-:W-:-:S05]  /*3310*/  @P4 IMAD.MOV.U32 R9, RZ, RZ, R35 ;  /* 0x000000ffff094224 */ /* 0x000fca00078e0023 */
[----:B------:R0:W2:Y:S01]  /*3320*/  @P4 LDG.E.U8 R33, desc[UR22][R8.64] ;  /* 0x0000001608214981 */ /* 0x0000a2000c1e1100 */
[----:B------:R-:W-:Y:S02]  /*3330*/  PRMT R32, RZ, 0x7610, R32 ;  /* 0x00007610ff207816 */ /* 0x000fe40000000020 */
[----:B0-----:R-:W-:-:S04]  /*3340*/  IADD3 R8, P5, PT, R21, R10, RZ ;  /* 0x0000000a15087210 */ /* 0x001fc80007fbe0ff */
[----:B------:R-:W-:Y:S01]  /*3350*/  LEA.HI.X.SX32 R9, R21, R6, 0x1, P5 ;  /* 0x0000000615097211 */ /* 0x000fe200028f0eff */
[----:B----4-:R0:W-:Y:S02]  /*3360*/  STL [R1+0x2e0], R30 ;  /* 0x0002e01e01007387 */ /* 0x0101e40000100800 */
[----:B0-----:R-:W-:-:S04]  /*3370*/  LOP3.LUT R30, R2, 0x5c, RZ, 0xfc, !PT ;  /* 0x0000005c021e7812 */ /* 0x001fc800078efcff */
[----:B------:R-:W-:-:S13]  /*3380*/  ISETP.LT.AND P4, PT, R30, UR15, P0 ;  /* 0x0000000f1e007c0c */ /* 0x000fda0008781270 */
[----:B------:R0:W4:Y:S01]  /*3390*/  @P4 LDG.E.U8 R32, desc[UR22][R8.64] ;  /* 0x0000001608204981 */ /* 0x000122000c1e1100 */
[----:B------:R-:W-:Y:S02]  /*33a0*/  LOP3.LUT R34, R2, 0x64, RZ, 0xfc, !PT ;  /* 0x0000006402227812 */ /* 0x000fe400078efcff */
[----:B------:R-:W-:Y:S01]  /*33b0*/  PLOP3.LUT P1, PT, PT, PT, UP1, 0x80, 0x8 ;  /* 0x000000000008781c */ /* 0x000fe20003f2f018 */
[----:B------:R-:W-:Y:S03]  /*33c0*/  STL [R1+0x578], R35 ;  /* 0x0005782301007387 */ /* 0x000fe60000100800 */
[----:B------:R-:W-:Y:S02]  /*33d0*/  ISETP.LT.AND P1, PT, R34, UR15, P1 ;  /* 0x0000000f22007c0c */ /* 0x000fe40008f21270 */
[C---:B------:R-:W-:Y:S02]  /*33e0*/  IADD3 R34, P6, PT, R22.reuse, R10, RZ ;  /* 0x0000000a16227210 */ /* 0x040fe40007fde0ff */
[----:B------:R-:W-:Y:S01]  /*33f0*/  PRMT R31, RZ, 0x7610, R31 ;  /* 0x00007610ff1f7816 */ /* 0x000fe2000000001f */
[----:B--2---:R-:W-:Y:S04]  /*3400*/  STL [R1+0x260], R33 ;  /* 0x0002602101007387 */ /* 0x004fe80000100800 */
[----:B---3--:R-:W-:Y:S04]  /*3410*/  STL [R1+0x2e4], R38 ;  /* 0x0002e42601007387 */ /* 0x008fe80000100800 */
[----:B------:R0:W-:Y:S04]  /*3420*/  STL [R1+0x59c], R8 ;  /* 0x00059c0801007387 */ /* 0x0001e80000100800 */
[----:B------:R1:W-:Y:S04]  /*3430*/  STL [R1+0x598], R9 ;  /* 0x0005980901007387 */ /* 0x0003e80000100800 */
[----:B------:R-:W-:Y:S01]  /*3440*/  STL [R1+0x5cc], R34 ;  /* 0x0005cc2201007387 */ /* 0x000fe20000100800 */
[----:B0-----:R-:W-:-:S05]  /*3450*/  LEA.HI.X.SX32 R8, R22, R6, 0x1, P6 ;  /* 0x0000000616087211 */ /* 0x001fca00030f0eff */
[----:B-1----:R-:W-:Y:S01]  /*3460*/  @P1 IMAD.MOV.U32 R9, RZ, RZ, R8 ;  /* 0x000000ffff091224 */ /* 0x002fe200078e0008 */
[----:B----4-:R0:W-:Y:S04]  /*3470*/  STL [R1+0x2a0], R32 ;  /* 0x0002a02001007387 */ /* 0x0101e80000100800 */
[----:B------:R-:W-:Y:S01]  /*3480*/  STL [R1+0x2b8], R36 ;  /* 0x0002b82401007387 */ /* 0x000fe20000100800 */
        /* <DEDUP_REMOVED lines=25> */
[----:B------:R-:W-:Y:S01]  /*3620*/  IMAD.U32 R25, RZ, RZ, UR12 ;  /* 0x0000000cff197e24 */ /* 0x000fe2000f8e00ff */
[----:B------:R-:W-:Y:S02]  /*3630*/  PLOP3.LUT P4, PT, PT, PT, UP1, 0x80, 0x8 ;  /* 0x000000000008781c */ /* 0x000fe40003f8f018 */
[----:B---3--:R1:W-:Y:S01]  /*3640*/  STL [R1+0x328], R28 ;  /* 0x0003281c01007387 */ /* 0x0083e20000100800 */
[----:B------:R-:W-:Y:S01]  /*3650*/  IMAD R25, R25, 0x2, R17 ;  /* 0x0000000219197824 */ /* 0x000fe200078e0211 */
[----:B------:R-:W-:Y:S02]  /*3660*/  PLOP3.LUT P0, PT, PT, PT, UP1, 0x80, 0x8 ;  /* 0x000000000008781c */ /* 0x000fe40003f0f018 */
[----:B------:R-:W-:Y:S01]  /*3670*/  STL [R1+0x600], R31 ;  /* 0x0006001f01007387 */ /* 0x000fe20000100800 */
[----:B-1----:R-:W-:-:S04]  /*3680*/  LOP3.LUT R28, R2, 0x7c, RZ, 0xfc, !PT ;  /* 0x0000007c021c7812 */ /* 0x002fc800078efcff */
[----:B------:R-:W-:Y:S02]  /*3690*/  ISETP.LT.AND P4, PT, R28, UR15, P4 ;  /* 0x0000000f1c007c0c */ /* 0x000fe4000a781270 */
[C---:B0-----:R-:W-:Y:S02]  /*36a0*/  IADD3 R8, P5, PT, R25.reuse, R10, RZ ;  /* 0x0000000a19087210 */ /* 0x041fe40007fbe0ff */
[----:B------:R-:W-:Y:S02]  /*36b0*/  PRMT R29, RZ, 0x7610, R29 ;  /* 0x00007610ff1d7816 */ /* 0x000fe4000000001d */
[----:B------:R-:W-:Y:S02]  /*36c0*/  LEA.HI.X.SX32 R9, R25, R6, 0x1, P5 ;  /* 0x0000000619097211 */ /* 0x000fe400028f0eff */
[----:B------:R-:W-:-:S05]  /*36d0*/  PRMT R20, RZ, 0x7610, R20 ;  /* 0x00007610ff147816 */ /* 0x000fca0000000014 */
        /* <DEDUP_REMOVED lines=11> */
[----:B------:R0:W2:Y:S01]  /*3790*/  @P0 LDG.E.U8 R20, desc[UR22][R8.64] ;  /* 0x0000001608140981 */ /* 0x0000a2000c1e1100 */
[C---:B------:R-:W-:Y:S02]  /*37a0*/  LOP3.LUT R30, R2.reuse, 0x16, RZ, 0xfc, !PT ;  /* 0x00000016021e7812 */ /* 0x040fe400078efcff */
[----:B------:R-:W-:Y:S02]  /*37b0*/  PLOP3.LUT P1, PT, PT, PT, UP1, 0x80, 0x8 ;  /* 0x000000000008781c */ /* 0x000fe40003f2f018 */
[----:B------:R-:W-:Y:S02]  /*37c0*/  LOP3.LUT R28, R2, 0x26, RZ, 0xfc, !PT ;  /* 0x00000026021c7812 */ /* 0x000fe400078efcff */
[----:B------:R-:W-:Y:S02]  /*37d0*/  PLOP3.LUT P5, PT, PT, PT, UP1, 0x80, 0x8 ;  /* 0x000000000008781c */ /* 0x000fe40003faf018 */
[----:B------:R-:W-:Y:S02]  /*37e0*/  ISETP.LT.AND P1, PT, R30, UR15, P1 ;  /* 0x0000000f1e007c0c */ /* 0x000fe40008f21270 */
[----:B------:R-:W-:-:S02]  /*37f0*/  ISETP.LT.AND P5, PT, R28, UR15, P5 ;  /* 0x0000000f1c007c0c */ /* 0x000fc4000afa1270 */
[-C--:B------:R-:W-:Y:S01]  /*3800*/  IADD3 R28, P4, PT, R42, R10.reuse, RZ ;  /* 0x0000000a2a1c7210 */ /* 0x080fe20007f9e0ff */
[----:B------:R1:W-:Y:S04]  /*3810*/  STL [R1+0x38], R25 ;  /* 0x0000381901007387 */ /* 0x0003e80000100800 */
[----:B------:R-:W-:Y:S04]  /*3820*/  STL [R1+0x7c], R28 ;  /* 0x00007c1c01007387 */ /* 0x000fe80000100800 */
[----:B---3--:R3:W-:Y:S01]  /*3830*/  STL [R1+0x2a8], R29 ;  /* 0x0002a81d01007387 */ /* 0x0087e20000100800 */
[----:B-1----:R-:W-:Y:S01]  /*3840*/  IADD3 R25, P0, PT, R43, R10, RZ ;  /* 0x0000000a2b197210 */ /* 0x002fe20007f1e0ff */
[----:B0-----:R-:W-:Y:S01]  /*3850*/  @P1 IMAD.MOV.U32 R8, RZ, RZ, R28 ;  /* 0x000000ffff081224 */ /* 0x001fe200078e001c */
[----:B------:R-:W-:-:S02]  /*3860*/  PRMT R27, RZ, 0x7610, R27 ;  /* 0x00007610ff1b7816 */ /* 0x000fc4000000001b */
[-C--:B---3--:R-:W-:Y:S01]  /*3870*/  LEA.HI.X.SX32 R29, R42, R6.reuse, 0x1, P4 ;  /* 0x000000062a1d7211 */ /* 0x088fe200020f0eff */
[----:B------:R-:W-:Y:S01]  /*3880*/  STL [R1+0xbc], R25 ;  /* 0x0000bc1901007387 */ /* 0x000fe20000100800 */
[----:B------:R-:W-:-:S03]  /*3890*/  LEA.HI.X.SX32 R26, R43, R6, 0x1, P0 ;  /* 0x000000062b1a7211 */ /* 0x000fc600000f0eff */
[----:B------:R-:W-:Y:S01]  /*38a0*/  @P1 IMAD.MOV.U32 R9, RZ, RZ, R29 ;  /* 0x000000ffff091224 */ /* 0x000fe200078e001d */
[----:B------:R-:W-:Y:S01]  /*38b0*/  STL [R1+0x78], R29 ;  /* 0x0000781d01007387 */ /* 0x000fe20000100800 */
[----:B------:R-:W-:Y:S02]  /*38c0*/  PLOP3.LUT P4, PT, PT, PT, UP1, 0x80, 0x8 ;  /* 0x000000000008781c */ /* 0x000fe40003f8f018 */
[----:B------:R-:W-:Y:S01]  /*38d0*/  PRMT R24, RZ, 0x7610, R24 ;  /* 0x00007610ff187816 */ /* 0x000fe20000000018 */
[----:B------:R0:W3:Y:S01]  /*38e0*/  @P1 LDG.E.U8 R27, desc[UR22][R8.64] ;  /* 0x00000016081b1981 */ /* 0x0000e2000c1e1100 */
[----:B------:R-:W-:Y:S01]  /*38f0*/  PRMT R23, RZ, 0x7610, R23 ;  /* 0x00007610ff177816 */ /* 0x000fe20000000017 */
[----:B0-----:R-:W-:Y:S02]  /*3900*/  @P5 IMAD.MOV.U32 R8, RZ, RZ, R25 ;  /* 0x000000ffff085224 */ /* 0x001fe400078e0019 */
[----:B------:R-:W-:-:S05]  /*3910*/  @P5 IMAD.MOV.U32 R9, RZ, RZ, R26 ;  /* 0x000000ffff095224 */ /* 0x000fca00078e001a */
[----:B------:R0:W4:Y:S02]  /*3920*/  @P5 LDG.E.U8 R24, desc[UR22][R8.64] ;  /* 0x0000001608185981 */ /* 0x000124000c1e1100 */
[----:B0-----:R-:W-:-:S04]  /*3930*/  IADD3 R8, P1, PT, R46, R10, RZ ;  /* 0x0000000a2e087210 */ /* 0x001fc80007f3e0ff */
[----:B------:R-:W-:Y:S01]  /*3940*/  LEA.HI.X.SX32 R9, R46, R6, 0x1, P1 ;  /* 0x000000062e097211 */ /* 0x000fe200008f0eff */
[----:B--2---:R0:W-:Y:S02]  /*3950*/  STL [R1+0x320], R20 ;  /* 0x0003201401007387 */ /* 0x0041e40000100800 */
[----:B0-----:R-:W-:-:S04]  /*3960*/  LOP3.LUT R20, R2, 0x36, RZ, 0xfc, !PT ;  /* 0x0000003602147812 */ /* 0x001fc800078efcff */
[----:B------:R-:W-:-:S13]  /*3970*/  ISETP.LT.AND P4, PT, R20, UR15, P4 ;  /* 0x0000000f14007c0c */ /* 0x000fda000a781270 */
[----:B------:R0:W2:Y:S01]  /*3980*/  @P4 LDG.E.U8 R23, desc[UR22][R8.64] ;  /* 0x0000001608174981 */ /* 0x0000a2000c1e1100 */
[----:B------:R-:W-:Y:S02]  /*3990*/  LOP3.LUT R25, R2, 0x46, RZ, 0xfc, !PT ;  /* 0x0000004602197812 */ /* 0x000fe400078efcff */
[----:B------:R-:W-:Y:S01]  /*39a0*/  PLOP3.LUT P0, PT, PT, PT, UP1, 0x80, 0x8 ;  /* 0x000000000008781c */ /* 0x000fe20003f0f018 */
[----:B------:R-:W-:Y:S03]  /*39b0*/  STL [R1+0xb8], R26 ;  /* 0x0000b81a01007387 */ /* 0x000fe60000100800 */
[----:B------:R-:W-:Y:S02]  /*39c0*/  ISETP.LT.AND P0, PT, R25, UR15, P0 ;  /* 0x0000000f19007c0c */ /* 0x000fe40008701270 */
[C---:B------:R-:W-:Y:S02]  /*39d0*/  IADD3 R25, P6, PT, R48.reuse, R10, RZ ;  /* 0x0000000a30197210 */ /* 0x040fe40007fde0ff */
[----:B------:R-:W-:Y:S01]  /*39e0*/  PRMT R21, RZ, 0x7610, R21 ;  /* 0x00007610ff157816 */ /* 0x000fe20000000015 */
[----:B----4-:R-:W-:Y:S04]  /*39f0*/  STL [R1+0x2ec], R24 ;  /* 0x0002ec1801007387 */ /* 0x010fe80000100800 */
[----:B------:R0:W-:Y:S04]  /*3a00*/  STL [R1+0x4fc], R8 ;  /* 0x0004fc0801007387 */ /* 0x0001e80000100800 */
[----:B------:R1:W-:Y:S04]  /*3a10*/  STL [R1+0x4f8], R9 ;  /* 0x0004f80901007387 */ /* 0x0003e80000100800 */
[----:B------:R-:W-:Y:S01]  /*3a20*/  STL [R1+0x53c], R25 ;  /* 0x00053c1901007387 */ /* 0x000fe20000100800 */
[----:B0-----:R-:W-:-:S05]  /*3a30*/  LEA.HI.X.SX32 R8, R48, R6, 0x1, P6 ;  /* 0x0000000630087211 */ /* 0x001fca00030f0eff */
[----:B-1----:R-:W-:Y:S01]  /*3a40*/  @P0 IMAD.MOV.U32 R9, RZ, RZ, R8 ;  /* 0x000000ffff090224 */ /* 0x002fe200078e0008 */
[----:B--2---:R0:W-:Y:S04]  /*3a50*/  STL [R1+0x23c], R23 ;  /* 0x00023c1701007387 */ /* 0x0041e80000100800 */
[----:B---3--:R-:W-:Y:S01]  /*3a60*/  STL [R1+0x268], R27 ;  /* 0x0002681b01007387 */ /* 0x008fe20000100800 */
        /* <DEDUP_REMOVED lines=25> */
[----:B------:R-:W-:Y:S02]  /*3c00*/  LOP3.LUT R20, R2, 0x76, RZ, 0xfc, !PT ;  /* 0x0000007602147812 */ /* 0x000fe400078efcff */
[----:B------:R-:W-:Y:S01]  /*3c10*/  PLOP3.LUT P0, PT, PT, PT, UP1, 0x80, 0x8 ;  /* 0x000000000008781c */ /* 0x000fe20003f0f018 */
[----:B------:R-:W-:Y:S04]  /*3c20*/  STL [R1+0x5d0], R21 ;  /* 0x0005d01501007387 */ /* 0x000fe80000100800 */
[----:B---3--:R1:W-:Y:S01]  /*3c30*/  STL [R1+0x270], R13 ;  /* 0x0002700d01007387 */ /* 0x0083e20000100800 */
[----:B------:R-:W-:Y:S02]  /*3c40*/  ISETP.LT.AND P0, PT, R20, UR15, P0 ;  /* 0x0000000f14007c0c */ /* 0x000fe40008701270 */
[----:B------:R-:W-:-:S02]  /*3c50*/  PLOP3.LUT P4, PT, PT, PT, UP1, 0x80, 0x8 ;  /* 0x000000000008781c */ /* 0x000fc40003f8f018 */
[----:B------:R-:W-:Y:S02]  /*3c60*/  PLOP3.LUT P1, PT, PT, PT, UP1, 0x80, 0x8 ;  /* 0x000000000008781c */ /* 0x000fe40003f2f018 */
[C---:B0-----:R-:W-:Y:S02]  /*3c70*/  IADD3 R9, P5, PT, R44.reuse, R10, RZ ;  /* 0x0000000a2c097210 */ /* 0x041fe40007fbe0ff */
[----:B-1----:R-:W-:Y:S02]  /*3c80*/  LEA.HI R13, R49, 0xe, RZ, 0x1a ;  /* 0x0000000e310d7811 */ /* 0x002fe400078fd0ff */
[----:B------:R-:W-:Y:S02]  /*3c90*/  LEA.HI.X.SX32 R23, R44, R6, 0x1, P5 ;  /* 0x000000062c177211 */ /* 0x000fe400028f0eff */
[C---:B------:R-:W-:Y:S01]  /*3ca0*/  ISETP.LT.AND P4, PT, R13.reuse, UR15, P4 ;  /* 0x0000000f0d007c0c */ /* 0x040fe2000a781270 */
[----:B------:R-:W-:Y:S01]  /*3cb0*/  IMAD R2, R13, UR12, RZ ;  /* 0x0000000c0d027c24 */ /* 0x000fe2000f8e02ff */
[----:B------:R-:W-:-:S04]  /*3cc0*/  PRMT R22, RZ, 0x7610, R22 ;  /* 0x00007610ff167816 */ /* 0x000fc80000000016 */
[----:B------:R-:W-:-:S04]  /*3cd0*/  IADD3 R20, P6, PT, R2, R10, RZ ;  /* 0x0000000a02147210 */ /* 0x000fc80007fde0ff */
[----:B------:R-:W-:Y:S02]  /*3ce0*/  LEA.HI.X.SX32 R21, R2, R6, 0x1, P6 ;  /* 0x0000000602157211 */ /* 0x000fe400030f0eff */
[----:B------:R-:W-:Y:S02]  /*3cf0*/  PRMT R16, RZ, 0x7610, R16 ;  /* 0x00007610ff107816 */ /* 0x000fe40000000010 */
[----:B------:R-:W-:Y:S01]  /*3d00*/  PRMT R11, RZ, 0x7610, R11 ;  /* 0x00007610ff0b7816 */ /* 0x000fe2000000000b */
[----:B--2---:R0:W-:Y:S02]  /*3d10*/  STL [R1+0x2b0], R12 ;  /* 0x0002b00c01007387 */ /* 0x0041e40000100800 */
[----:B0-----:R-:W-:-:S05]  /*3d20*/  LEA.HI R12, R49, 0x1e, RZ, 0x1a ;  /* 0x0000001e310c7811 */ /* 0x001fca00078fd0ff */
[C---:B------:R-:W-:Y:S01]  /*3d30*/  IMAD R8, R12.reuse, UR12, RZ ;  /* 0x0000000c0c087c24 */ /* 0x040fe2000f8e02ff */
[----:B------:R-:W-:-:S04]  /*3d40*/  ISETP.LT.AND P1, PT, R12, UR15, P1 ;  /* 0x0000000f0c007c0c */ /* 0x000fc80008f21270 */
[C---:B------:R-:W-:Y:S01]  /*3d50*/  IADD3 R12, P5, PT, R8.reuse, R10, RZ ;  /* 0x0000000a080c7210 */ /* 0x040fe20007fbe0ff */
[----:B------:R0:W-:Y:S03]  /*3d60*/  STL [R1+0x5b8], R9 ;  /* 0x0005b80901007387 */ /* 0x0001e60000100800 */
[----:B------:R-:W-:Y:S01]  /*3d70*/  LEA.HI.X.SX32 R13, R8, R6, 0x1, P5 ;  /* 0x00000006080d7211 */ /* 0x000fe200028f0eff */
[----:B------:R-:W-:Y:S02]  /*3d80*/  @P0 IMAD.MOV.U32 R8, RZ, RZ, R9 ;  /* 0x000000ffff080224 */ /* 0x000fe400078e0009 */
[----:B0-----:R-:W-:-:S05]  /*3d90*/  @P0 IMAD.MOV.U32 R9, RZ, RZ, R23 ;  /* 0x000000ffff090224 */ /* 0x001fca00078e0017 */
[----:B------:R0:W2:Y:S02]  /*3da0*/  @P0 LDG.E.U8 R22, desc[UR22][R8.64] ;  /* 0x0000001608160981 */ /* 0x0000a4000c1e1100 */
[----:B0-----:R-:W-:Y:S02]  /*3db0*/  @P4 IMAD.MOV.U32 R8, RZ, RZ, R20 ;  /* 0x000000ffff084224 */ /* 0x001fe400078e0014 */
[----:B------:R-:W-:-:S05]  /*3dc0*/  @P4 IMAD.MOV.U32 R9, RZ, RZ, R21 ;  /* 0x000000ffff094224 */ /* 0x000fca00078e0015 */
[----:B------:R0:W3:Y:S02]  /*3dd0*/  @P4 LDG.E.U8 R16, desc[UR22][R8.64] ;  /* 0x0000001608104981 */ /* 0x0000e4000c1e1100 */
[----:B0-----:R-:W-:Y:S02]  /*3de0*/  @P1 IMAD.MOV.U32 R8, RZ, RZ, R12 ;  /* 0x000000ffff081224 */ /* 0x001fe400078e000c */
[----:B------:R-:W-:-:S05]  /*3df0*/  @P1 IMAD.MOV.U32 R9, RZ, RZ, R13 ;  /* 0x000000ffff091224 */ /* 0x000fca00078e000d */
[----:B------:R0:W4:Y:S01]  /*3e00*/  @P1 LDG.E.U8 R11, desc[UR22][R8.64] ;  /* 0x00000016080b1981 */ /* 0x000122000c1e1100 */
[----:B------:R-:W-:-:S03]  /*3e10*/  PLOP3.LUT P0, PT, PT, PT, UP1, 0x80, 0x8 ;  /* 0x000000000008781c */ /* 0x000fc60003f0f018 */
[----:B------:R-:W-:Y:S01]  /*3e20*/  STL [R1+0x5c], R20 ;  /* 0x00005c1401007387 */ /* 0x000fe20000100800 */
[----:B------:R-:W-:-:S03]  /*3e30*/  VIADD R2, R0, 0x1 ;  /* 0x0000000100027836 */ /* 0x000fc60000000000 */
[----:B------:R-:W-:Y:S04]  /*3e40*/  STL [R1+0x5b4], R23 ;  /* 0x0005b41701007387 */ /* 0x000fe80000100800 */
[----:B------:R1:W-:Y:S01]  /*3e50*/  STL [R1+0x9c], R12 ;  /* 0x00009c0c01007387 */ /* 0x0003e20000100800 */
[----:B------:R-:W-:Y:S02]  /*3e60*/  ISETP.GE.AND P5, PT, R2, RZ, PT ;  /* 0x000000ff0200720c */ /* 0x000fe40003fa6270 */
[----:B------:R-:W-:Y:S02]  /*3e70*/  IABS R2, R2 ;  /* 0x0000000200027213 */ /* 0x000fe40000000000 */
[----:B-1----:R-:W-:Y:S01]  /*3e80*/  LEA.HI R12, R49, 0x2e, RZ, 0x1a ;  /* 0x0000002e310c7811 */ /* 0x002fe200078fd0ff */
[----:B------:R-:W-:Y:S03]  /*3e90*/  STL [R1+0x58], R21 ;  /* 0x0000581501007387 */ /* 0x000fe60000100800 */
[C---:B------:R-:W-:Y:S01]  /*3ea0*/  ISETP.LT.AND P0, PT, R12.reuse, UR15, P0 ;  /* 0x0000000f0c007c0c */ /* 0x040fe20008701270 */
[----:B0-----:R-:W-:Y:S01]  /*3eb0*/  IMAD R9, R12, UR12, RZ ;  /* 0x0000000c0c097c24 */ /* 0x001fe2000f8e02ff */
[----:B------:R0:W-:Y:S01]  /*3ec0*/  STL [R1+0x98], R13 ;  /* 0x0000980d01007387 */ /* 0x0001e20000100800 */
[----:B------:R-:W-:Y:S01]  /*3ed0*/  PLOP3.LUT P1, PT, PT, PT, UP1, 0x80, 0x8 ;  /* 0x000000000008781c */ /* 0x000fe20003f2f018 */
[----:B------:R-:W-:Y:S01]  /*3ee0*/  IMAD.HI.U32 R8, R5, R2, RZ ;  /* 0x0000000205087227 */ /* 0x000fe200078e00ff */
[----:B------:R-:W-:-:S02]  /*3ef0*/  PLOP3.LUT P4, PT, PT, PT, UP1, 0x80, 0x8 ;  /* 0x000000000008781c */ /* 0x000fc40003f8f018 */
[----:B0-----:R-:W-:Y:S02]  /*3f00*/  LEA.HI R13, R49, 0x3e, RZ, 0x1a ;  /* 0x0000003e310d7811 */ /* 0x001fe400078fd0ff */
[----:B------:R-:W-:Y:S02]  /*3f10*/  PRMT R15, RZ, 0x7610, R15 ;  /* 0x00007610ff0f7816 */ /* 0x000fe4000000000f */
[C---:B------:R-:W-:Y:S01]  /*3f20*/  ISETP.LT.AND P1, PT, R13.reuse, UR15, P1 ;  /* 0x0000000f0d007c0c */ /* 0x040fe20008f21270 */
[----:B------:R-:W-:Y:S01]  /*3f30*/  IMAD R12, R13, UR12, RZ ;  /* 0x0000000c0d0c7c24 */ /* 0x000fe2000f8e02ff */
[----:B----4-:R0:W-:Y:S04]  /*3f40*/  STL [R1+0x27c], R11 ;  /* 0x00027c0b01007387 */ /* 0x0101e80000100800 */
[----:B---3--:R1:W-:Y:S01]  /*3f50*/  STL [R1+0x2b4], R16 ;  /* 0x0002b41001007387 */ /* 0x0083e20000100800 */
[----:B0-----:R-:W-:-:S02]  /*3f60*/  LEA.HI R11, R49, 0x4e, RZ, 0x1a ;  /* 0x0000004e310b7811 */ /* 0x001fc400078fd0ff */
[----:B-1----:R-:W-:-:S03]  /*3f70*/  IADD3 R16, P6, PT, R9, R10, RZ ;  /* 0x0000000a09107210 */ /* 0x002fc60007fde0ff */
[C---:B------:R-:W-:Y:S01]  /*3f80*/  IMAD R13, R11.reuse, UR12, RZ ;  /* 0x0000000c0b0d7c24 */ /* 0x040fe2000f8e02ff */
[----:B------:R-:W-:Y:S01]  /*3f90*/  ISETP.LT.AND P4, PT, R11, UR15, P4 ;  /* 0x0000000f0b007c0c */ /* 0x000fe2000a781270 */
[----:B------:R-:W-:Y:S01]  /*3fa0*/  IMAD.MOV R11, RZ, RZ, -R8 ;  /* 0x000000ffff0b7224 */ /* 0x000fe200078e0a08 */
[----:B------:R-:W-:Y:S01]  /*3fb0*/  LEA.HI.X.SX32 R9, R9, R6, 0x1, P6 ;  /* 0x0000000609097211 */ /* 0x000fe200030f0eff */
[----:B------:R-:W-:-:S05]  /*3fc0*/  @P0 IMAD.MOV.U32 R8, RZ, RZ, R16 ;  /* 0x000000ffff080224 */ /* 0x000fca00078e0010 */
[----:B------:R0:W3:Y:S01]  /*3fd0*/  @P0 LDG.E.U8 R15, desc[UR22][R8.64] ;  /* 0x00000016080f0981 */ /* 0x0000e2000c1e1100 */
[----:B------:R-:W-:-:S03]  /*3fe0*/  IADD3 R20, P6, PT, R12, R10, RZ ;  /* 0x0000000a0c147210 */ /* 0x000fc60007fde0ff */
[----:B------:R-:W-:Y:S01]  /*3ff0*/  STL [R1+0x4dc], R16 ;  /* 0x0004dc1001007387 */ /* 0x000fe20000100800 */
[----:B------:R-:W-:-:S03]  /*4000*/  LEA.HI.X.SX32 R12, R12, R6, 0x1, P6 ;  /* 0x000000060c0c7211 */ /* 0x000fc600030f0eff */
[----:B------:R1:W-:Y:S04]  /*4010*/  STL [R1+0x4d8], R9 ;  /* 0x0004d80901007387 */ /* 0x0003e80000100800 */
[----:B--2---:R-:W-:Y:S01]  /*4020*/  STL [R1+0x238], R22 ;  /* 0x0002381601007387 */ /* 0x004fe20000100800 */
[----:B------:R-:W-:Y:S01]  /*4030*/  PRMT R18, RZ, 0x7610, R18 ;  /* 0x00007610ff127816 */ /* 0x000fe20000000012 */
[----:B0-----:R-:W-:Y:S01]  /*4040*/  @P1 IMAD.MOV.U32 R8, RZ, RZ, R20 ;  /* 0x000000ffff081224 */ /* 0x001fe200078e0014 */
[----:B------:R-:W-:Y:S01]  /*4050*/  ISETP.GT.U32.AND P6, PT, R4, R3, PT ;  /* 0x000000030400720c */ /* 0x000fe20003fc4070 */
[----:B-1----:R-:W-:Y:S01]  /*4060*/  @P1 IMAD.MOV.U32 R9, RZ, RZ, R12 ;  /* 0x000000ffff091224 */ /* 0x002fe200078e000c */
[----:B------:R-:W-:-:S04]  /*4070*/  PRMT R14, RZ, 0x7610, R14 ;  /* 0x00007610ff0e7816 */ /* 0x000fc8000000000e */
[----:B------:R0:W2:Y:S01]  /*4080*/  @P1 LDG.E.U8 R18, desc[UR22][R8.64] ;  /* 0x0000001608121981 */ /* 0x0000a2000c1e1100 */
[----:B------:R-:W-:-:S06]  /*4090*/  IMAD R2, R4, R11, R2 ;  /* 0x0000000b04027224 */ /* 0x000fcc00078e0202 */
[----:B------:R-:W-:Y:S01]  /*40a0*/  @!P6 IMAD.IADD R3, R3, 0x1, -R4 ;  /* 0x000000010303e824 */ /* 0x000fe200078e0a04 */
[----:B------:R-:W-:Y:S01]  /*40b0*/  PRMT R17, RZ, 0x7610, R17 ;  /* 0x00007610ff117816 */ /* 0x000fe20000000011 */
[----:B---3--:R1:W-:Y:S04]  /*40c0*/  STL [R1+0x278], R15 ;  /* 0x0002780f01007387 */ /* 0x0083e80000100800 */
[----:B------:R-:W-:Y:S01]  /*40d0*/  STL [R1+0x51c], R20 ;  /* 0x00051c1401007387 */ /* 0x000fe20000100800 */
[----:B-1----:R-:W-:-:S04]  /*40e0*/  IADD3 R15, P0, PT, R13, R10, RZ ;  /* 0x0000000a0d0f7210 */ /* 0x002fc80007f1e0ff */
[----:B------:R-:W-:Y:S01]  /*40f0*/  LEA.HI.X.SX32 R16, R13, R6, 0x1, P0 ;  /* 0x000000060d107211 */ /* 0x000fe200000f0eff */
[----:B------:R-:W-:Y:S01]  /*4100*/  STL [R1+0x55c], R15 ;  /* 0x00055c0f01007387 */ /* 0x000fe20000100800 */
[----:B0-----:R-:W-:-:S03]  /*4110*/  @P4 IMAD.MOV.U32 R8, RZ, RZ, R15 ;  /* 0x000000ffff084224 */ /* 0x001fc600078e000f */
[----:B------:R0:W-:Y:S01]  /*4120*/  STL [R1+0x518], R12 ;  /* 0x0005180c01007387 */ /* 0x0001e20000100800 */
[----:B------:R-:W-:Y:S01]  /*4130*/  @P4 IMAD.MOV.U32 R9, RZ, RZ, R16 ;  /* 0x000000ffff094224 */ /* 0x000fe200078e0010 */
[----:B------:R-:W-:-:S04]  /*4140*/  PLOP3.LUT P0, PT, PT, PT, UP1, 0x80, 0x8 ;  /* 0x000000000008781c */ /* 0x000fc80003f0f018 */
[----:B------:R1:W3:Y:S01]  /*4150*/  @P4 LDG.E.U8 R14, desc[UR22][R8.64] ;  /* 0x00000016080e4981 */ /* 0x0002e2000c1e1100 */
[----:B0-----:R-:W-:-:S04]  /*4160*/  LEA.HI R12, R49, 0x5e, RZ, 0x1a ;  /* 0x0000005e310c7811 */ /* 0x001fc800078fd0ff */
[C---:B------:R-:W-:Y:S01]  /*4170*/  ISETP.LT.AND P0, PT, R12.reuse, UR15, P0 ;  /* 0x0000000f0c007c0c */ /* 0x040fe20008701270 */
[----:B------:R-:W-:-:S05]  /*4180*/  IMAD R11, R12, UR12, RZ ;  /* 0x0000000c0c0b7c24 */ /* 0x000fca000f8e02ff */
[----:B------:R-:W-:-:S04]  /*4190*/  IADD3 R12, P6, PT, R11, R10, RZ ;  /* 0x0000000a0b0c7210 */ /* 0x000fc80007fde0ff */
[----:B------:R-:W-:-:S05]  /*41a0*/  LEA.HI.X.SX32 R13, R11, R6, 0x1, P6 ;  /* 0x000000060b0d7211 */ /* 0x000fca00030f0eff */
[----:B------:R0:W4:Y:S01]  /*41b0*/  @P0 LDG.E.U8 R17, desc[UR22][R12.64] ;  /* 0x000000160c110981 */ /* 0x000122000c1e1100 */
[----:B-1----:R-:W-:-:S03]  /*41c0*/  VIADD R8, R0, 0x2 ;  /* 0x0000000200087836 */ /* 0x002fc60000000000 */
[----:B------:R1:W-:Y:S01]  /*41d0*/  STL [R1+0x558], R16 ;  /* 0x0005581001007387 */ /* 0x0003e20000100800 */
[----:B------:R-:W-:Y:S02]  /*41e0*/  LEA.HI R15, R49, 0x6e, RZ, 0x1a ;  /* 0x0000006e310f7811 */ /* 0x000fe400078fd0ff */
[----:B------:R-:W-:Y:S02]  /*41f0*/  PLOP3.LUT P4, PT, PT, PT, UP1, 0x80, 0x8 ;  /* 0x000000000008781c */ /* 0x000fe40003f8f018 */
[----:B------:R-:W-:Y:S02]  /*4200*/  ISETP.GE.AND P1, PT, R8, RZ, PT ;  /* 0x000000ff0800720c */ /* 0x000fe40003f26270 */
[----:B------:R-:W-:Y:S02]  /*4210*/  IABS R9, R8 ;  /* 0x0000000800097213 */ /* 0x000fe40000000000 */
[C---:B------:R-:W-:Y:S01]  /*4220*/  ISETP.LT.AND P4, PT, R15.reuse, UR15, P4 ;  /* 0x0000000f0f007c0c */ /* 0x040fe2000a781270 */
[----:B-1----:R-:W-:Y:S01]  /*4230*/  IMAD R16, R15, UR12, RZ ;  /* 0x0000000c0f107c24 */ /* 0x002fe2000f8e02ff */
[----:B------:R-:W-:Y:S01]  /*4240*/  ISETP.GT.U32.AND P0, PT, R4, R3, PT ;  /* 0x000000030400720c */ /* 0x000fe20003f04070 */
[----:B------:R-:W-:-:S04]  /*4250*/  IMAD.HI.U32 R11, R5, R9, RZ ;  /* 0x00000009050b7227 */ /* 0x000fc800078e00ff */
[----:B------:R-:W-:-:S04]  /*4260*/  IMAD.MOV R11, RZ, RZ, -R11 ;  /* 0x000000ffff0b7224 */ /* 0x000fc800078e0a0b */
[----:B------:R-:W-:-:S04]  /*4270*/  IMAD R9, R4, R11, R9 ;  /* 0x0000000b04097224 */ /* 0x000fc800078e0209 */
[----:B------:R-:W-:Y:S01]  /*4280*/  @!P0 IMAD.IADD R3, R3, 0x1, -R4 ;  /* 0x0000000103038824 */ /* 0x000fe200078e0a04 */
[----:B------:R-:W-:Y:S01]  /*4290*/  PRMT R19, RZ, 0x7610, R19 ;  /* 0x00007610ff137816 */ /* 0x000fe20000000013 */
[----:B---3--:R1:W-:Y:S02]  /*42a0*/  STL [R1+0x234], R14 ;  /* 0x0002340e01007387 */ /* 0x0083e40000100800 */
[----:B-1----:R-:W-:-:S05]  /*42b0*/  VIADD R14, R0, 0x3 ;  /* 0x00000003000e7836 */ /* 0x002fca0000000000 */
[----:B------:R-:W-:Y:S01]  /*42c0*/  IABS R8, R14 ;  /* 0x0000000e00087213 */ /* 0x000fe20000000000 */
[----:B------:R0:W-:Y:S04]  /*42d0*/  STL [R1+0x5a4], R12 ;  /* 0x0005a40c01007387 */ /* 0x0001e80000100800 */
[----:B------:R-:W-:Y:S01]  /*42e0*/  IMAD.HI.U32 R15, R5, R8, RZ ;  /* 0x00000008050f7227 */ /* 0x000fe200078e00ff */
[----:B------:R-:W-:Y:S04]  /*42f0*/  STL [R1+0x5a0], R13 ;  /* 0x0005a00d01007387 */ /* 0x000fe80000100800 */
[----:B--2---:R-:W-:Y:S01]  /*4300*/  STL [R1+0x230], R18 ;  /* 0x0002301201007387 */ /* 0x004fe20000100800 */
[----:B0-----:R-:W-:-:S03]  /*4310*/  IMAD.MOV R12, RZ, RZ, -R15 ;  /* 0x000000ffff0c7224 */ /* 0x001fc600078e0a0f */
[----:B----4-:R0:W-:Y:S01]  /*4320*/  STL [R1+0x22c], R17 ;  /* 0x00022c1101007387 */ /* 0x0101e20000100800 */
[----:B------:R-:W-:Y:S01]  /*4330*/  PRMT R15, RZ, 0x7610, R15 ;  /* 0x00007610ff0f7816 */ /* 0x000fe2000000000f */
[----:B------:R-:W-:Y:S01]  /*4340*/  IMAD R8, R4, R12, R8 ;  /* 0x0000000c04087224 */ /* 0x000fe200078e0208 */
[----:B0-----:R-:W-:-:S04]  /*4350*/  IADD3 R17, P6, PT, R16, R10, RZ ;  /* 0x0000000a10117210 */ /* 0x001fc80007fde0ff */
[----:B------:R-:W-:Y:S01]  /*4360*/  LEA.HI.X.SX32 R13, R16, R6, 0x1, P6 ;  /* 0x00000006100d7211 */ /* 0x000fe200030f0eff */
[----:B------:R-:W-:-:S05]  /*4370*/  @P4 IMAD.MOV.U32 R12, RZ, RZ, R17 ;  /* 0x000000ffff0c4224 */ /* 0x000fca00078e0011 */
[----:B------:R0:W2:Y:S01]  /*4380*/  @P4 LDG.E.U8 R15, desc[UR22][R12.64] ;  /* 0x000000160c0f4981 */ /* 0x0000a2000c1e1100 */
[----:B------:R-:W-:-:S05]  /*4390*/  LEA.HI R18, R49, 0x7e, RZ, 0x1a ;  /* 0x0000007e31127811 */ /* 0x000fca00078fd0ff */
[----:B------:R-:W-:Y:S01]  /*43a0*/  IMAD R11, R18, UR12, RZ ;  /* 0x0000000c120b7c24 */ /* 0x000fe2000f8e02ff */
[----:B------:R1:W-:Y:S04]  /*43b0*/  STL [R1+0x5b0], R17 ;  /* 0x0005b01101007387 */ /* 0x0003e80000100800 */
[----:B------:R-:W-:-:S04]  /*43c0*/  IADD3 R16, P0, PT, R11, R10, RZ ;  /* 0x0000000a0b107210 */ /* 0x000fc80007f1e0ff */
[----:B-1----:R-:W-:Y:S02]  /*43d0*/  LEA.HI.X.SX32 R17, R11, R6, 0x1, P0 ;  /* 0x000000060b117211 */ /* 0x002fe400000f0eff */
[----:B------:R-:W-:-:S04]  /*43e0*/  PLOP3.LUT P0, PT, PT, PT, UP1, 0x80, 0x8 ;  /* 0x000000000008781c */ /* 0x000fc80003f0f018 */
[----:B------:R-:W-:-:S13]  /*43f0*/  ISETP.LT.AND P0, PT, R18, UR15, P0 ;  /* 0x0000000f12007c0c */ /* 0x000fda0008701270 */
[----:B------:R1:W3:Y:S01]  /*4400*/  @P0 LDG.E.U8 R19, desc[UR22][R16.64] ;  /* 0x0000001610130981 */ /* 0x0002e2000c1e1100 */
[----:B------:R-:W-:Y:S01]  /*4410*/  ISETP.GT.U32.AND P4, PT, R4, R2, PT ;  /* 0x000000020400720c */ /* 0x000fe20003f84070 */
[----:B0-----:R-:W-:Y:S01]  /*4420*/  VIADD R12, R0, 0x4 ;  /* 0x00000004000c7836 */ /* 0x001fe20000000000 */
[----:B------:R-:W-:Y:S01]  /*4430*/  ISETP.GT.U32.AND P6, PT, R4, R9, PT ;  /* 0x000000090400720c */ /* 0x000fe20003fc4070 */
[----:B------:R0:W-:Y:S03]  /*4440*/  STL [R1+0x5ac], R13 ;  /* 0x0005ac0d01007387 */ /* 0x0001e60000100800 */
[----:B------:R-:W-:Y:S01]  /*4450*/  IABS R10, R12 ;  /* 0x0000000c000a7213 */ /* 0x000fe20000000000 */
[----:B------:R-:W-:-:S06]  /*4460*/  IMAD.MOV.U32 R74, RZ, RZ, R3 ;  /* 0x000000ffff4a7224 */ /* 0x000fcc00078e0003 */
[----:B------:R-:W-:Y:S02]  /*4470*/  @!P4 IMAD.IADD R2, R2, 0x1, -R4 ;  /* 0x000000010202c824 */ /* 0x000fe400078e0a04 */
[----:B0-----:R-:W-:Y:S02]  /*4480*/  VIADD R13, R0, 0x5 ;  /* 0x00000005000d7836 */ /* 0x001fe40000000000 */
[----:B------:R-:W-:Y:S01]  /*4490*/  IMAD.MOV.U32 R6, RZ, RZ, R10 ;  /* 0x000000ffff067224 */ /* 0x000fe200078e000a */
[----:B------:R-:W-:Y:S01]  /*44a0*/  ISETP.GT.U32.AND P4, PT, R4, R2, PT ;  /* 0x000000020400720c */ /* 0x000fe20003f84070 */
[----:B------:R-:W-:Y:S01]  /*44b0*/  @!P6 IMAD.IADD R9, R9, 0x1, -R4 ;  /* 0x000000010909e824 */ /* 0x000fe200078e0a04 */
[----:B------:R-:W-:Y:S01]  /*44c0*/  IABS R11, R13 ;  /* 0x0000000d000b7213 */ /* 0x000fe20000000000 */
[----:B------:R-:W-:-:S04]  /*44d0*/  IMAD.HI.U32 R10, R5, R6, RZ ;  /* 0x00000006050a7227 */ /* 0x000fc800078e00ff */
[----:B------:R-:W-:Y:S01]  /*44e0*/  @!P3 IMAD.MOV R74, RZ, RZ, -R74 ;  /* 0x000000ffff4ab224 */ /* 0x000fe200078e0a4a */
[C---:B------:R-:W-:Y:S01]  /*44f0*/  ISETP.GT.U32.AND P3, PT, R4.reuse, R8, PT ;  /* 0x000000080400720c */ /* 0x040fe20003f64070 */
[----:B------:R-:W-:Y:S01]  /*4500*/  IMAD.MOV R10, RZ, RZ, -R10 ;  /* 0x000000ffff0a7224 */ /* 0x000fe200078e0a0a */
[C---:B------:R-:W-:Y:S01]  /*4510*/  ISETP.GT.U32.AND P6, PT, R4.reuse, R9, PT ;  /* 0x000000090400720c */ /* 0x040fe20003fc4070 */
[----:B------:R-:W-:Y:S01]  /*4520*/  IMAD.HI.U32 R18, R5, R11, RZ ;  /* 0x0000000b05127227 */ /* 0x000fe200078e00ff */
[----:B------:R1:W-:Y:S03]  /*4530*/  STL [R1+0x570], R16 ;  /* 0x0005701001007387 */ /* 0x0003e60000100800 */
[----:B------:R-:W-:Y:S02]  /*4540*/  IMAD R3, R4, R10, R6 ;  /* 0x0000000a04037224 */ /* 0x000fe400078e0206 */
[----:B------:R-:W-:-:S02]  /*4550*/  IMAD.MOV R6, RZ, RZ, -R18 ;  /* 0x000000ffff067224 */ /* 0x000fc400078e0a12 */
[----:B------:R-:W-:Y:S01]  /*4560*/  @!P4 IMAD.IADD R2, R2, 0x1, -R4 ;  /* 0x000000010202c824 */ /* 0x000fe200078e0a04 */
[----:B------:R-:W-:Y:S01]  /*4570*/  STL [R1+0x56c], R17 ;  /* 0x00056c1101007387 */ /* 0x000fe20000100800 */
[----:B------:R-:W-:Y:S02]  /*4580*/  IMAD R6, R4, R6, R11 ;  /* 0x0000000604067224 */ /* 0x000fe400078e020b */
[----:B------:R-:W-:Y:S02]  /*4590*/  IMAD.MOV.U32 R86, RZ, RZ, R2 ;  /* 0x000000ffff567224 */ /* 0x000fe400078e0002 */
[----:B------:R-:W-:Y:S02]  /*45a0*/  @!P3 IMAD.IADD R8, R8, 0x1, -R4 ;  /* 0x000000010808b824 */ /* 0x000fe400078e0a04 */
[----:B------:R-:W-:Y:S01]  /*45b0*/  @!P5 IMAD.MOV R86, RZ, RZ, -R86 ;  /* 0x000000ffff56d224 */ /* 0x000fe200078e0a56 */
[C---:B------:R-:W-:Y:S01]  /*45c0*/  ISETP.GT.U32.AND P5, PT, R4.reuse, R6, PT ;  /* 0x000000060400720c */ /* 0x040fe20003fa4070 */
[----:B------:R-:W-:Y:S01]  /*45d0*/  @!P6 IMAD.IADD R9, R9, 0x1, -R4 ;  /* 0x000000010909e824 */ /* 0x000fe200078e0a04 */
[----:B------:R-:W-:-:S02]  /*45e0*/  ISETP.GT.U32.AND P6, PT, R4, R3, PT ;  /* 0x000000030400720c */ /* 0x000fc40003fc4070 */
[----:B------:R-:W-:Y:S02]  /*45f0*/  ISETP.GT.U32.AND P3, PT, R4, R8, PT ;  /* 0x000000080400720c */ /* 0x000fe40003f64070 */
[----:B------:R-:W-:Y:S01]  /*4600*/  ISETP.GE.AND P4, PT, R12, RZ, PT ;  /* 0x000000ff0c00720c */ /* 0x000fe20003f86270 */
[----:B------:R-:W-:Y:S02]  /*4610*/  VIADD R12, R0, 0x7 ;  /* 0x00000007000c7836 */ /* 0x000fe40000000000 */
[----:B------:R-:W-:-:S03]  /*4620*/  IMAD.MOV.U32 R28, RZ, RZ, R9 ;  /* 0x000000ffff1c7224 */ /* 0x000fc600078e0009 */
[----:B------:R-:W-:Y:S01]  /*4630*/  IABS R9, R12 ;  /* 0x0000000c00097213 */ /* 0x000fe20000000000 */
[--C-:B------:R-:W-:Y:S02]  /*4640*/  @!P5 IMAD.IADD R6, R6, 0x1, -R4.reuse ;  /* 0x000000010606d824 */ /* 0x100fe400078e0a04 */
[--C-:B------:R-:W-:Y:S02]  /*4650*/  @!P6 IMAD.IADD R3, R3, 0x1, -R4.reuse ;  /* 0x000000010303e824 */ /* 0x100fe400078e0a04 */
[----:B------:R-:W-:Y:S01]  /*4660*/  @!P3 IMAD.IADD R8, R8, 0x1, -R4 ;  /* 0x000000010808b824 */ /* 0x000fe200078e0a04 */
[C---:B------:R-:W-:Y:S02]  /*4670*/  ISETP.GT.U32.AND P5, PT, R4.reuse, R6, PT ;  /* 0x000000060400720c */ /* 0x040fe40003fa4070 */
[----:B------:R-:W-:Y:S01]  /*4680*/  ISETP.GT.U32.AND P6, PT, R4, R3, PT ;  /* 0x000000030400720c */ /* 0x000fe20003fc4070 */
[----:B------:R-:W-:Y:S02]  /*4690*/  IMAD.MOV.U32 R31, RZ, RZ, R8 ;  /* 0x000000ffff1f7224 */ /* 0x000fe400078e0008 */
[----:B------:R-:W-:Y:S01]  /*46a0*/  VIADD R11, R0, 0x8 ;  /* 0x00000008000b7836 */ /* 0x000fe20000000000 */
[----:B------:R-:W-:-:S07]  /*46b0*/  ISETP.GE.AND P0, PT, R14, RZ, PT ;  /* 0x000000ff0e00720c */ /* 0x000fce0003f06270 */
[--C-:B------:R-:W-:Y:S02]  /*46c0*/  @!P5 IMAD.IADD R6, R6, 0x1, -R4.reuse ;  /* 0x000000010606d824 */ /* 0x100fe400078e0a04 */
[----:B------:R-:W-:Y:S01]  /*46d0*/  @!P6 IMAD.IADD R3, R3, 0x1, -R4 ;  /* 0x000000010303e824 */ /* 0x000fe200078e0a04 */
[----:B------:R-:W-:-:S03]  /*46e0*/  ISETP.GE.AND P6, PT, R12, RZ, PT ;  /* 0x000000ff0c00720c */ /* 0x000fc60003fc6270 */
[----:B------:R-:W-:-:S04]  /*46f0*/  IMAD.MOV.U32 R27, RZ, RZ, R3 ;  /* 0x000000ffff1b7224 */ /* 0x000fc800078e0003 */
[----:B------:R-:W-:Y:S01]  /*4700*/  @!P4 IMAD.MOV R27, RZ, RZ, -R27 ;  /* 0x000000ffff1bc224 */ /* 0x000fe200078e0a1b */
[----:B------:R-:W-:Y:S01]  /*4710*/  ISETP.GE.AND P4, PT, R11, RZ, PT ;  /* 0x000000ff0b00720c */ /* 0x000fe20003f86270 */
[----:B------:R-:W-:Y:S01]  /*4720*/  @!P1 IMAD.MOV R28, RZ, RZ, -R28 ;  /* 0x000000ffff1c9224 */ /* 0x000fe200078e0a1c */
[----:B------:R-:W-:Y:S01]  /*4730*/  ISETP.GE.AND P1, PT, R13, RZ, PT ;  /* 0x000000ff0d00720c */ /* 0x000fe20003f26270 */
[----:B------:R-:W-:Y:S02]  /*4740*/  IMAD.MOV.U32 R26, RZ, RZ, R6 ;  /* 0x000000ffff1a7224 */ /* 0x000fe400078e0006 */
[----:B------:R-:W-:-:S10]  /*4750*/  @!P0 IMAD.MOV R31, RZ, RZ, -R31 ;  /* 0x000000ffff1f8224 */ /* 0x000fd400078e0a1f */
[----:B------:R-:W-:Y:S02]  /*4760*/  @!P1 IMAD.MOV R26, RZ, RZ, -R26 ;  /* 0x000000ffff1a9224 */ /* 0x000fe400078e0a1a */
[----:B-1----:R-:W-:-:S05]  /*4770*/  VIADD R16, R0, 0xc ;  /* 0x0000000c00107836 */ /* 0x002fca0000000000 */
[----:B------:R-:W-:Y:S01]  /*4780*/  IABS R13, R16 ;  /* 0x00000010000d7213 */ /* 0x000fe20000000000 */
[----:B--2---:R0:W-:Y:S02]  /*4790*/  STL [R1+0x228], R15 ;  /* 0x0002280f01007387 */ /* 0x0041e40000100800 */
[----:B0-----:R-:W-:-:S05]  /*47a0*/  VIADD R15, R0, 0x6 ;  /* 0x00000006000f7836 */ /* 0x001fca0000000000 */
[----:B------:R-:W-:-:S05]  /*47b0*/  IABS R10, R15 ;  /* 0x0000000f000a7213 */ /* 0x000fca0000000000 */
[----:B------:R-:W-:-:S04]  /*47c0*/  IMAD.HI.U32 R2, R5, R10, RZ ;  /* 0x0000000a05027227 */ /* 0x000fc800078e00ff */
[----:B------:R-:W-:-:S04]  /*47d0*/  IMAD.MOV R2, RZ, RZ, -R2 ;  /* 0x000000ffff027224 */ /* 0x000fc800078e0a02 */
[----:B------:R-:W-:Y:S02]  /*47e0*/  IMAD R2, R4, R2, R10 ;  /* 0x0000000204027224 */ /* 0x000fe400078e020a */
[----:B------:R-:W-:-:S03]  /*47f0*/  IMAD.MOV.U32 R10, RZ, RZ, R9 ;  /* 0x000000ffff0a7224 */ /* 0x000fc600078e0009 */
[----:B------:R-:W-:Y:S01]  /*4800*/  ISETP.GT.U32.AND P3, PT, R4, R2, PT ;  /* 0x000000020400720c */ /* 0x000fe20003f64070 */
[----:B------:R-:W-:-:S04]  /*4810*/  IMAD.HI.U32 R8, R5, R10, RZ ;  /* 0x0000000a05087227 */ /* 0x000fc800078e00ff */
[----:B------:R-:W-:-:S04]  /*4820*/  IMAD.MOV R8, RZ, RZ, -R8 ;  /* 0x000000ffff087224 */ /* 0x000fc800078e0a08 */
[----:B------:R-:W-:Y:S01]  /*4830*/  IMAD R8, R4, R8, R10 ;  /* 0x0000000804087224 */ /* 0x000fe200078e020a */
[----:B------:R-:W-:-:S03]  /*4840*/  IABS R9, R11 ;  /* 0x0000000b00097213 */ /* 0x000fc60000000000 */
[----:B------:R-:W-:Y:S01]  /*4850*/  @!P3 IMAD.IADD R2, R2, 0x1, -R4 ;  /* 0x000000010202b824 */ /* 0x000fe200078e0a04 */
[----:B------:R-:W-:Y:S01]  /*4860*/  ISETP.GT.U32.AND P5, PT, R4, R8, PT ;  /* 0x000000080400720c */ /* 0x000fe20003fa4070 */
[----:B------:R-:W-:-:S03]  /*4870*/  IMAD.HI.U32 R12, R5, R9, RZ ;  /* 0x00000009050c7227 */ /* 0x000fc600078e00ff */
[----:B------:R-:W-:Y:S01]  /*4880*/  ISETP.GT.U32.AND P3, PT, R4, R2, PT ;  /* 0x000000020400720c */ /* 0x000fe20003f64070 */
[----:B------:R-:W-:Y:S02]  /*4890*/  VIADD R10, R0, 0x9 ;  /* 0x00000009000a7836 */ /* 0x000fe40000000000 */
[----:B------:R-:W-:-:S03]  /*48a0*/  IMAD.MOV R3, RZ, RZ, -R12 ;  /* 0x000000ffff037224 */ /* 0x000fc600078e0a0c */
[----:B------:R-:W-:Y:S01]  /*48b0*/  IABS R11, R10 ;  /* 0x0000000a000b7213 */ /* 0x000fe20000000000 */
[----:B------:R-:W-:Y:S02]  /*48c0*/  IMAD R6, R4, R3, R9 ;  /* 0x0000000304067224 */ /* 0x000fe400078e0209 */
[--C-:B------:R-:W-:Y:S01]  /*48d0*/  @!P5 IMAD.IADD R8, R8, 0x1, -R4.reuse ;  /* 0x000000010808d824 */ /* 0x100fe200078e0a04 */
[----:B------:R-:W-:Y:S01]  /*48e0*/  ISETP.GE.AND P0, PT, R15, RZ, PT ;  /* 0x000000ff0f00720c */ /* 0x000fe20003f06270 */
[----:B------:R-:W-:Y:S02]  /*48f0*/  IMAD.MOV.U32 R9, RZ, RZ, R11 ;  /* 0x000000ffff097224 */ /* 0x000fe400078e000b */
[----:B------:R-:W-:Y:S01]  /*4900*/  @!P3 IMAD.IADD R2, R2, 0x1, -R4 ;  /* 0x000000010202b824 */ /* 0x000fe200078e0a04 */
[C---:B------:R-:W-:Y:S01]  /*4910*/  ISETP.GT.U32.AND P3, PT, R4.reuse, R6, PT ;  /* 0x000000060400720c */ /* 0x040fe20003f64070 */
[----:B------:R-:W-:Y:S01]  /*4920*/  IMAD.HI.U32 R12, R5, R9, RZ ;  /* 0x00000009050c7227 */ /* 0x000fe200078e00ff */
[----:B------:R-:W-:-:S03]  /*4930*/  ISETP.GT.U32.AND P5, PT, R4, R8, PT ;  /* 0x000000080400720c */ /* 0x000fc60003fa4070 */
[----:B------:R-:W-:Y:S02]  /*4940*/  VIADD R3, R0, 0xa ;  /* 0x0000000a00037836 */ /* 0x000fe40000000000 */
[----:B------:R-:W-:Y:S02]  /*4950*/  IMAD.MOV.U32 R29, RZ, RZ, R2 ;  /* 0x000000ffff1d7224 */ /* 0x000fe400078e0002 */
[----:B------:R-:W-:Y:S01]  /*4960*/  IMAD.MOV R2, RZ, RZ, -R12 ;  /* 0x000000ffff027224 */ /* 0x000fe200078e0a0c */
[----:B------:R-:W-:Y:S01]  /*4970*/  ISETP.GE.AND P1, PT, R10, RZ, PT ;  /* 0x000000ff0a00720c */ /* 0x000fe20003f26270 */
[----:B------:R-:W-:Y:S01]  /*4980*/  VIADD R11, R0, 0xb ;  /* 0x0000000b000b7836 */ /* 0x000fe20000000000 */
[----:B------:R-:W-:Y:S01]  /*4990*/  IABS R10, R3 ;  /* 0x00000003000a7213 */ /* 0x000fe20000000000 */
[----:B------:R-:W-:Y:S02]  /*49a0*/  IMAD R2, R4, R2, R9 ;  /* 0x0000000204027224 */ /* 0x000fe400078e0209 */
[----:B------:R-:W-:Y:S01]  /*49b0*/  @!P0 IMAD.MOV R29, RZ, RZ, -R29 ;  /* 0x000000ffff1d8224 */ /* 0x000fe200078e0a1d */
[----:B------:R-:W-:Y:S01]  /*49c0*/  ISETP.GE.AND P0, PT, R3, RZ, PT ;  /* 0x000000ff0300720c */ /* 0x000fe20003f06270 */
[--C-:B------:R-:W-:Y:S01]  /*49d0*/  @!P3 IMAD.IADD R6, R6, 0x1, -R4.reuse ;  /* 0x000000010606b824 */ /* 0x100fe200078e0a04 */
[----:B------:R-:W-:Y:S01]  /*49e0*/  IABS R3, R11 ;  /* 0x0000000b00037213 */ /* 0x000fe20000000000 */
[----:B------:R-:W-:Y:S01]  /*49f0*/  @!P5 IMAD.IADD R8, R8, 0x1, -R4 ;  /* 0x000000010808d824 */ /* 0x000fe200078e0a04 */
[C---:B------:R-:W-:Y:S01]  /*4a00*/  ISETP.GT.U32.AND P5, PT, R4.reuse, R2, PT ;  /* 0x000000020400720c */ /* 0x040fe20003fa4070 */
[----:B------:R-:W-:Y:S01]  /*4a10*/  IMAD.HI.U32 R12, R5, R10, RZ ;  /* 0x0000000a050c7227 */ /* 0x000fe200078e00ff */
[----:B------:R-:W-:-:S03]  /*4a20*/  ISETP.GT.U32.AND P3, PT, R4, R6, PT ;  /* 0x000000060400720c */ /* 0x000fc60003f64070 */
[----:B------:R-:W-:Y:S02]  /*4a30*/  IMAD.MOV.U32 R9, RZ, RZ, R3 ;  /* 0x000000ffff097224 */ /* 0x000fe400078e0003 */
[----:B------:R-:W-:Y:S01]  /*4a40*/  IMAD.MOV R3, RZ, RZ, -R12 ;  /* 0x000000ffff037224 */ /* 0x000fe200078e0a0c */
[----:B---3--:R0:W-:Y:S03]  /*4a50*/  STL [R1+0x1ec], R19 ;  /* 0x0001ec1301007387 */ /* 0x0081e60000100800 */
[----:B------:R-:W-:Y:S02]  /*4a60*/  IMAD R3, R4, R3, R10 ;  /* 0x0000000304037224 */ /* 0x000fe400078e020a */
[----:B------:R-:W-:Y:S02]  /*4a70*/  @!P5 IMAD.IADD R2, R2, 0x1, -R4 ;  /* 0x000000010202d824 */ /* 0x000fe400078e0a04 */
[----:B0-----:R-:W-:-:S04]  /*4a80*/  IMAD.MOV.U32 R19, RZ, RZ, R8 ;  /* 0x000000ffff137224 */ /* 0x001fc800078e0008 */
[----:B------:R-:W-:Y:S01]  /*4a90*/  @!P6 IMAD.MOV R19, RZ, RZ, -R19 ;  /* 0x000000ffff13e224 */ /* 0x000fe200078e0a13 */
[C---:B------:R-:W-:Y:S01]  /*4aa0*/  ISETP.GT.U32.AND P6, PT, R4.reuse, R3, PT ;  /* 0x000000030400720c */ /* 0x040fe20003fc4070 */
[----:B------:R-:W-:Y:S01]  /*4ab0*/  IMAD.MOV.U32 R10, RZ, RZ, R13 ;  /* 0x000000ffff0a7224 */ /* 0x000fe200078e000d */
[----:B------:R-:W-:Y:S01]  /*4ac0*/  ISETP.GT.U32.AND P5, PT, R4, R2, PT ;  /* 0x000000020400720c */ /* 0x000fe20003fa4070 */
[----:B------:R-:W-:-:S04]  /*4ad0*/  IMAD.HI.U32 R14, R5, R9, RZ ;  /* 0x00000009050e7227 */ /* 0x000fc800078e00ff */
[----:B------:R-:W-:Y:S01]  /*4ae0*/  @!P3 IMAD.IADD R6, R6, 0x1, -R4 ;  /* 0x000000010606b824 */ /* 0x000fe200078e0a04 */
[----:B------:R-:W-:Y:S01]  /*4af0*/  ISETP.GE.AND P3, PT, R11, RZ, PT ;  /* 0x000000ff0b00720c */ /* 0x000fe20003f66270 */
[----:B------:R-:W-:-:S04]  /*4b00*/  IMAD.HI.U32 R11, R5, R10, RZ ;  /* 0x0000000a050b7227 */ /* 0x000fc800078e00ff */
[----:B------:R-:W-:Y:S02]  /*4b10*/  IMAD.MOV R8, RZ, RZ, -R14 ;  /* 0x000000ffff087224 */ /* 0x000fe400078e0a0e */
[----:B------:R-:W-:Y:S02]  /*4b20*/  VIADD R12, R0, 0xd ;  /* 0x0000000d000c7836 */ /* 0x000fe40000000000 */
[----:B------:R-:W-:Y:S02]  /*4b30*/  IMAD.MOV.U32 R67, RZ, RZ, R6 ;  /* 0x000000ffff437224 */ /* 0x000fe400078e0006 */
[----:B------:R-:W-:Y:S02]  /*4b40*/  IMAD.MOV R6, RZ, RZ, -R11 ;  /* 0x000000ffff067224 */ /* 0x000fe400078e0a0b */
[----:B------:R-:W-:Y:S01]  /*4b50*/  IMAD R9, R4, R8, R9 ;  /* 0x0000000804097224 */ /* 0x000fe200078e0209 */
[----:B------:R-:W-:Y:S01]  /*4b60*/  IABS R8, R12 ;  /* 0x0000000c00087213 */ /* 0x000fe20000000000 */
[----:B------:R-:W-:-:S02]  /*4b70*/  @!P6 IMAD.IADD R3, R3, 0x1, -R4 ;  /* 0x000000010303e824 */ /* 0x000fc400078e0a04 */
[C---:B------:R-:W-:Y:S02]  /*4b80*/  IMAD R6, R4.reuse, R6, R10 ;  /* 0x0000000604067224 */ /* 0x040fe400078e020a */
[----:B------:R-:W-:Y:S01]  /*4b90*/  @!P4 IMAD.MOV R67, RZ, RZ, -R67 ;  /* 0x000000ffff43c224 */ /* 0x000fe200078e0a43 */
[----:B------:R-:W-:Y:S01]  /*4ba0*/  ISETP.GT.U32.AND P4, PT, R4, R9, PT ;  /* 0x000000090400720c */ /* 0x000fe20003f84070 */
[----:B------:R-:W-:Y:S01]  /*4bb0*/  @!P5 IMAD.IADD R2, R2, 0x1, -R4 ;  /* 0x000000010202d824 */ /* 0x000fe200078e0a04 */
[C---:B------:R-:W-:Y:S01]  /*4bc0*/  ISETP.GT.U32.AND P6, PT, R4.reuse, R3, PT ;  /* 0x000000030400720c */ /* 0x040fe20003fc4070 */
[----:B------:R-:W-:Y:S01]  /*4bd0*/  IMAD.HI.U32 R13, R5, R8, RZ ;  /* 0x00000008050d7227 */ /* 0x000fe200078e00ff */
[----:B------:R-:W-:-:S03]  /*4be0*/  ISETP.GT.U32.AND P5, PT, R4, R6, PT ;  /* 0x000000060400720c */ /* 0x000fc60003fa4070 */
[C---:B------:R-:W-:Y:S02]  /*4bf0*/  VIADD R14, R0.reuse, 0xf ;  /* 0x0000000f000e7836 */ /* 0x040fe40000000000 */
[----:B------:R-:W-:Y:S02]  /*4c00*/  VIADD R15, R0, 0xe ;  /* 0x0000000e000f7836 */ /* 0x000fe40000000000 */
[----:B------:R-:W-:Y:S01]  /*4c10*/  IMAD.MOV R10, RZ, RZ, -R13 ;  /* 0x000000ffff0a7224 */ /* 0x000fe200078e0a0d */
[----:B------:R-:W-:Y:S02]  /*4c20*/  IABS R17, R14 ;  /* 0x0000000e00117213 */ /* 0x000fe40000000000 */
[----:B------:R-:W-:Y:S01]  /*4c30*/  IABS R11, R15 ;  /* 0x0000000f000b7213 */ /* 0x000fe20000000000 */
[----:B------:R-:W-:Y:S02]  /*4c40*/  IMAD R8, R4, R10, R8 ;  /* 0x0000000a04087224 */ /* 0x000fe400078e0208 */
[----:B------:R-:W-:-:S02]  /*4c50*/  @!P4 IMAD.IADD R9, R9, 0x1, -R4 ;  /* 0x000000010909c824 */ /* 0x000fc400078e0a04 */
[----:B------:R-:W-:Y:S01]  /*4c60*/  @!P6 IMAD.IADD R3, R3, 0x1, -R4 ;  /* 0x000000010303e824 */ /* 0x000fe200078e0a04 */
[----:B------:R-:W-:Y:S01]  /*4c70*/  ISETP.GT.U32.AND P6, PT, R4, R8, PT ;  /* 0x000000080400720c */ /* 0x000fe20003fc4070 */
[----:B------:R-:W-:Y:S02]  /*4c80*/  IMAD.MOV.U32 R10, RZ, RZ, R17 ;  /* 0x000000ffff0a7224 */ /* 0x000fe400078e0011 */
[----:B------:R-:W-:Y:S02]  /*4c90*/  IMAD.MOV.U32 R78, RZ, RZ, R2 ;  /* 0x000000ffff4e7224 */ /* 0x000fe400078e0002 */
[----:B------:R-:W-:Y:S02]  /*4ca0*/  @!P5 IMAD.IADD R6, R6, 0x1, -R4 ;  /* 0x000000010606d824 */ /* 0x000fe400078e0a04 */
[----:B------:R-:W-:Y:S01]  /*4cb0*/  IMAD.HI.U32 R17, R5, R11, RZ ;  /* 0x0000000b05117227 */ /* 0x000fe200078e00ff */
[----:B------:R-:W-:-:S03]  /*4cc0*/  ISETP.GT.U32.AND P4, PT, R4, R9, PT ;  /* 0x000000090400720c */ /* 0x000fc60003f84070 */
[----:B------:R-:W-:Y:S01]  /*4cd0*/  @!P1 IMAD.MOV R78, RZ, RZ, -R78 ;  /* 0x000000ffff4e9224 */ /* 0x000fe200078e0a4e */
[----:B------:R-:W-:Y:S01]  /*4ce0*/  ISETP.GT.U32.AND P1, PT, R4, R6, PT ;  /* 0x000000060400720c */ /* 0x000fe20003f24070 */
[----:B------:R-:W-:Y:S02]  /*4cf0*/  IMAD.MOV R2, RZ, RZ, -R17 ;  /* 0x000000ffff027224 */ /* 0x000fe400078e0a11 */
[----:B------:R-:W-:-:S04]  /*4d00*/  IMAD.HI.U32 R17, R5, R10, RZ ;  /* 0x0000000a05117227 */ /* 0x000fc800078e00ff */
[----:B------:R-:W-:Y:S02]  /*4d10*/  IMAD R2, R4, R2, R11 ;  /* 0x0000000204027224 */ /* 0x000fe400078e020b */
[----:B------:R-:W-:Y:S02]  /*4d20*/  IMAD.MOV R11, RZ, RZ, -R17 ;  /* 0x000000ffff0b7224 */ /* 0x000fe400078e0a11 */
[----:B------:R-:W-:Y:S02]  /*4d30*/  VIADD R13, R0, 0x10 ;  /* 0x00000010000d7836 */ /* 0x000fe40000000000 */
[----:B------:R-:W-:Y:S02]  /*4d40*/  IMAD.MOV.U32 R30, RZ, RZ, R3 ;  /* 0x000000ffff1e7224 */ /* 0x000fe400078e0003 */
[----:B------:R-:W-:Y:S02]  /*4d50*/  @!P6 IMAD.IADD R8, R8, 0x1, -R4 ;  /* 0x000000010808e824 */ /* 0x000fe400078e0a04 */
[----:B------:R-:W-:Y:S01]  /*4d60*/  IMAD R3, R4, R11, R10 ;  /* 0x0000000b04037224 */ /* 0x000fe200078e020a */
[----:B------:R-:W-:Y:S01]  /*4d70*/  ISETP.GE.AND P5, PT, R16, RZ, PT ;  /* 0x000000ff1000720c */ /* 0x000fe20003fa6270 */
[----:B------:R-:W-:Y:S01]  /*4d80*/  @!P4 IMAD.IADD R9, R9, 0x1, -R4 ;  /* 0x000000010909c824 */ /* 0x000fe200078e0a04 */
[----:B------:R-:W-:Y:S01]  /*4d90*/  ISETP.GT.U32.AND P4, PT, R4, R2, PT ;  /* 0x000000020400720c */ /* 0x000fe20003f84070 */
[----:B------:R-:W-:Y:S01]  /*4da0*/  @!P0 IMAD.MOV R30, RZ, RZ, -R30 ;  /* 0x000000ffff1e8224 */ /* 0x000fe200078e0a1e */
[----:B------:R-:W-:Y:S01]  /*4db0*/  IABS R16, R13 ;  /* 0x0000000d00107213 */ /* 0x000fe20000000000 */
[----:B------:R-:W-:Y:S01]  /*4dc0*/  @!P1 IMAD.IADD R6, R6, 0x1, -R4 ;  /* 0x0000000106069824 */ /* 0x000fe200078e0a04 */
[----:B------:R-:W-:-:S02]  /*4dd0*/  ISETP.GT.U32.AND P0, PT, R4, R8, PT ;  /* 0x000000080400720c */ /* 0x000fc40003f04070 */
[----:B------:R-:W-:Y:S01]  /*4de0*/  ISETP.GT.U32.AND P1, PT, R4, R3, PT ;  /* 0x000000030400720c */ /* 0x000fe20003f24070 */
[----:B------:R-:W-:Y:S01]  /*4df0*/  IMAD.MOV.U32 R10, RZ, RZ, R16 ;  /* 0x000000ffff0a7224 */ /* 0x000fe200078e0010 */
[----:B------:R-:W-:Y:S01]  /*4e00*/  ISETP.GE.AND P6, PT, R12, RZ, PT ;  /* 0x000000ff0c00720c */ /* 0x000fe20003fc6270 */
[----:B------:R-:W-:Y:S02]  /*4e10*/  IMAD.MOV.U32 R18, RZ, RZ, R9 ;  /* 0x000000ffff127224 */ /* 0x000fe400078e0009 */
[----:B------:R-:W-:-:S04]  /*4e20*/  IMAD.HI.U32 R9, R5, R10, RZ ;  /* 0x0000000a05097227 */ /* 0x000fc800078e00ff */
[----:B------:R-:W-:Y:S02]  /*4e30*/  VIADD R11, R0, 0x11 ;  /* 0x00000011000b7836 */ /* 0x000fe40000000000 */
[--C-:B------:R-:W-:Y:S02]  /*4e40*/  @!P4 IMAD.IADD R2, R2, 0x1, -R4.reuse ;  /* 0x000000010202c824 */ /* 0x100fe400078e0a04 */
[----:B------:R-:W-:Y:S02]  /*4e50*/  IMAD.MOV R9, RZ, RZ, -R9 ;  /* 0x000000ffff097224 */ /* 0x000fe400078e0a09 */
[--C-:B------:R-:W-:Y:S01]  /*4e60*/  @!P0 IMAD.IADD R8, R8, 0x1, -R4.reuse ;  /* 0x0000000108088824 */ /* 0x100fe200078e0a04 */
[----:B------:R-:W-:Y:S01]  /*4e70*/  IABS R12, R11 ;  /* 0x0000000b000c7213 */ /* 0x000fe20000000000 */
[----:B------:R-:W-:Y:S02]  /*4e80*/  @!P1 IMAD.IADD R3, R3, 0x1, -R4 ;  /* 0x0000000103039824 */ /* 0x000fe400078e0a04 */
[----:B------:R-:W-:Y:S01]  /*4e90*/  @!P3 IMAD.MOV R18, RZ, RZ, -R18 ;  /* 0x000000ffff12b224 */ /* 0x000fe200078e0a12 */
[C---:B------:R-:W-:Y:S01]  /*4ea0*/  ISETP.GT.U32.AND P3, PT, R4.reuse, R2, PT ;  /* 0x000000020400720c */ /* 0x040fe20003f64070 */
[----:B------:R-:W-:-:S02]  /*4eb0*/  IMAD R9, R4, R9, R10 ;  /* 0x0000000904097224 */ /* 0x000fc400078e020a */
[----:B------:R-:W-:Y:S01]  /*4ec0*/  IMAD.MOV.U32 R16, RZ, RZ, R8 ;  /* 0x000000ffff107224 */ /* 0x000fe200078e0008 */
[----:B------:R-:W-:Y:S01]  /*4ed0*/  ISETP.GT.U32.AND P1, PT, R4, R3, PT ;  /* 0x000000030400720c */ /* 0x000fe20003f24070 */
[----:B------:R-:W-:-:S04]  /*4ee0*/  IMAD.HI.U32 R10, R5, R12, RZ ;  /* 0x0000000c050a7227 */ /* 0x000fc800078e00ff */
[----:B------:R-:W-:Y:S01]  /*4ef0*/  @!P6 IMAD.MOV R16, RZ, RZ, -R16 ;  /* 0x000000ffff10e224 */ /* 0x000fe200078e0a10 */
[----:B------:R-:W-:Y:S01]  /*4f00*/  ISETP.GT.U32.AND P6, PT, R4, R9, PT ;  /* 0x000000090400720c */ /* 0x000fe20003fc4070 */
[----:B------:R-:W-:Y:S01]  /*4f10*/  @!P5 IMAD.MOV R6, RZ, RZ, -R6 ;  /* 0x000000ffff06d224 */ /* 0x000fe200078e0a06 */
[----:B------:R-:W-:Y:S01]  /*4f20*/  STL [R1+0x164], R19 ;  /* 0x0001641301007387 */ /* 0x000fe20000100800 */
[----:B------:R-:W-:Y:S01]  /*4f30*/  IMAD.MOV R10, RZ, RZ, -R10 ;  /* 0x000000ffff0a7224 */ /* 0x000fe200078e0a0a */
[----:B------:R-:W-:Y:S01]  /*4f40*/  ISETP.GE.AND P5, PT, R13, RZ, PT ;  /* 0x000000ff0d00720c */ /* 0x000fe20003fa6270 */
[----:B------:R-:W-:Y:S01]  /*4f50*/  VIADD R13, R0, 0x13 ;  /* 0x00000013000d7836 */ /* 0x000fe20000000000 */
[----:B------:R-:W-:Y:S01]  /*4f60*/  STL [R1+0x15c], R18 ;  /* 0x00015c1201007387 */ /* 0x000fe20000100800 */
[----:B------:R-:W-:Y:S01]  /*4f70*/  ISETP.GE.AND P4, PT, R15, RZ, PT ;  /* 0x000000ff0f00720c */ /* 0x000fe20003f86270 */
[----:B------:R-:W-:Y:S02]  /*4f80*/  IMAD R10, R4, R10, R12 ;  /* 0x0000000a040a7224 */ /* 0x000fe400078e020c */
[----:B------:R0:W-:Y:S01]  /*4f90*/  STL [R1+0x158], R6 ;  /* 0x0001580601007387 */ /* 0x0001e20000100800 */
[--C-:B------:R-:W-:Y:S01]  /*4fa0*/  @!P3 IMAD.IADD R2, R2, 0x1, -R4.reuse ;  /* 0x000000010202b824 */ /* 0x100fe200078e0a04 */
[----:B------:R-:W-:Y:S01]  /*4fb0*/  ISETP.GE.AND P3, PT, R11, RZ, PT ;  /* 0x000000ff0b00720c */ /* 0x000fe20003f66270 */
[--C-:B------:R-:W-:Y:S01]  /*4fc0*/  @!P1 IMAD.IADD R3, R3, 0x1, -R4.reuse ;  /* 0x0000000103039824 */ /* 0x100fe200078e0a04 */
[----:B------:R-:W-:Y:S01]  /*4fd0*/  IABS R11, R13 ;  /* 0x0000000d000b7213 */ /* 0x000fe20000000000 */
[----:B0-----:R-:W-:Y:S01]  /*4fe0*/  VIADD R6, R0, 0x12 ;  /* 0x0000001200067836 */ /* 0x001fe20000000000 */
[----:B------:R-:W-:Y:S01]  /*4ff0*/  ISETP.GT.U32.AND P1, PT, R4, R10, PT ;  /* 0x0000000a0400720c */ /* 0x000fe20003f24070 */
[----:B------:R0:W-:Y:S01]  /*5000*/  STL [R1+0x154], R16 ;  /* 0x0001541001007387 */ /* 0x0001e20000100800 */
[----:B------:R-:W-:-:S02]  /*5010*/  @!P6 IMAD.IADD R9, R9, 0x1, -R4 ;  /* 0x000000010909e824 */ /* 0x000fc400078e0a04 */
[----:B------:R-:W-:Y:S02]  /*5020*/  IABS R8, R6 ;  /* 0x0000000600087213 */ /* 0x000fe40000000000 */
[----:B------:R-:W-:Y:S01]  /*5030*/  ISETP.GE.AND P6, PT, R6, RZ, PT ;  /* 0x000000ff0600720c */ /* 0x000fe20003fc6270 */
[----:B------:R-:W-:Y:S01]  /*5040*/  IMAD.MOV.U32 R6, RZ, RZ, R11 ;  /* 0x000000ffff067224 */ /* 0x000fe200078e000b */
[----:B------:R-:W-:Y:S01]  /*5050*/  ISETP.GE.AND P0, PT, R14, RZ, PT ;  /* 0x000000ff0e00720c */ /* 0x000fe20003f06270 */
[----:B------:R-:W-:Y:S02]  /*5060*/  VIADD R17, R0, 0x15 ;  /* 0x0000001500117836 */ /* 0x000fe40000000000 */
[----:B0-----:R-:W-:Y:S02]  /*5070*/  IMAD.MOV.U32 R16, RZ, RZ, R2 ;  /* 0x000000ffff107224 */ /* 0x001fe400078e0002 */
[----:B------:R-:W-:Y:S01]  /*5080*/  IMAD.HI.U32 R11, R5, R8, RZ ;  /* 0x00000008050b7227 */ /* 0x000fe200078e00ff */
[----:B------:R-:W-:-:S03]  /*5090*/  IABS R15, R17 ;  /* 0x00000011000f7213 */ /* 0x000fc60000000000 */
[----:B------:R-:W-:Y:S02]  /*50a0*/  VIADD R18, R0, 0x14 ;  /* 0x0000001400127836 */ /* 0x000fe40000000000 */
[----:B------:R-:W-:Y:S01]  /*50b0*/  @!P4 IMAD.MOV R16, RZ, RZ, -R16 ;  /* 0x000000ffff10c224 */ /* 0x000fe200078e0a10 */
[----:B------:R-:W-:Y:S01]  /*50c0*/  ISETP.GT.U32.AND P4, PT, R4, R9, PT ;  /* 0x000000090400720c */ /* 0x000fe20003f84070 */
[----:B------:R-:W-:Y:S01]  /*50d0*/  IMAD.MOV R2, RZ, RZ, -R11 ;  /* 0x000000ffff027224 */ /* 0x000fe200078e0a0b */
[----:B------:R-:W-:Y:S01]  /*50e0*/  IABS R12, R18 ;  /* 0x00000012000c7213 */ /* 0x000fe20000000000 */
[----:B------:R-:W-:Y:S01]  /*50f0*/  IMAD.HI.U32 R14, R5, R6, RZ ;  /* 0x00000006050e7227 */ /* 0x000fe200078e00ff */
[----:B------:R0:W-:Y:S03]  /*5100*/  STL [R1+0x150], R16 ;  /* 0x0001501001007387 */ /* 0x0001e60000100800 */
[----:B------:R-:W-:-:S02]  /*5110*/  @!P1 IMAD.IADD R10, R10, 0x1, -R4 ;  /* 0x000000010a0a9824 */ /* 0x000fc400078e0a04 */
[C---:B------:R-:W-:Y:S02]  /*5120*/  IMAD R2, R4.reuse, R2, R8 ;  /* 0x0000000204027224 */ /* 0x040fe400078e0208 */
[----:B------:R-:W-:Y:S02]  /*5130*/  IMAD.MOV.U32 R11, RZ, RZ, R15 ;  /* 0x000000ffff0b7224 */ /* 0x000fe400078e000f */
[----:B0-----:R-:W-:Y:S02]  /*5140*/  IMAD.MOV.U32 R16, RZ, RZ, R3 ;  /* 0x000000ffff107224 */ /* 0x001fe400078e0003 */
[----:B------:R-:W-:Y:S01]  /*5150*/  IMAD.MOV R15, RZ, RZ, -R14 ;  /* 0x000000ffff0f7224 */ /* 0x000fe200078e0a0e */
[----:B------:R-:W-:Y:S01]  /*5160*/  ISETP.GT.U32.AND P1, PT, R4, R10, PT ;  /* 0x0000000a0400720c */ /* 0x000fe20003f24070 */
[----:B------:R-:W-:-:S04]  /*5170*/  IMAD.HI.U32 R8, R5, R12, RZ ;  /* 0x0000000c05087227 */ /* 0x000fc800078e00ff */
[----:B------:R-:W-:Y:S01]  /*5180*/  @!P0 IMAD.MOV R16, RZ, RZ, -R16 ;  /* 0x000000ffff108224 */ /* 0x000fe200078e0a10 */
[C---:B------:R-:W-:Y:S01]  /*5190*/  ISETP.GT.U32.AND P0, PT, R4.reuse, R2, PT ;  /* 0x000000020400720c */ /* 0x040fe20003f04070 */
[C---:B------:R-:W-:Y:S02]  /*51a0*/  IMAD R3, R4.reuse, R15, R6 ;  /* 0x0000000f04037224 */ /* 0x040fe400078e0206 */
[----:B------:R-:W-:Y:S02]  /*51b0*/  IMAD.MOV R6, RZ, RZ, -R8 ;  /* 0x000000ffff067224 */ /* 0x000fe400078e0a08 */
[----:B------:R-:W-:Y:S02]  /*51c0*/  @!P4 IMAD.IADD R9, R9, 0x1, -R4 ;  /* 0x000000010909c824 */ /* 0x000fe400078e0a04 */
[----:B------:R-:W-:Y:S02]  /*51d0*/  IMAD R6, R4, R6, R12 ;  /* 0x0000000604067224 */ /* 0x000fe400078e020c */
[----:B------:R-:W-:-:S02]  /*51e0*/  IMAD.MOV.U32 R64, RZ, RZ, R9 ;  /* 0x000000ffff407224 */ /* 0x000fc400078e0009 */
[----:B------:R-:W-:Y:S01]  /*51f0*/  IMAD.HI.U32 R14, R5, R11, RZ ;  /* 0x0000000b050e7227 */ /* 0x000fe200078e00ff */
[----:B------:R-:W-:-:S03]  /*5200*/  ISETP.GT.U32.AND P4, PT, R4, R3, PT ;  /* 0x000000030400720c */ /* 0x000fc60003f84070 */
[----:B------:R-:W-:Y:S01]  /*5210*/  @!P5 IMAD.MOV R64, RZ, RZ, -R64 ;  /* 0x000000ffff40d224 */ /* 0x000fe200078e0a40 */
[----:B------:R-:W-:Y:S01]  /*5220*/  ISETP.GT.U32.AND P5, PT, R4, R6, PT ;  /* 0x000000060400720c */ /* 0x000fe20003fa4070 */
[----:B------:R-:W-:Y:S02]  /*5230*/  IMAD.MOV R8, RZ, RZ, -R14 ;  /* 0x000000ffff087224 */ /* 0x000fe400078e0a0e */
[--C-:B------:R-:W-:Y:S02]  /*5240*/  @!P1 IMAD.IADD R10, R10, 0x1, -R4.reuse ;  /* 0x000000010a0a9824 */ /* 0x100fe400078e0a04 */
[----:B------:R-:W-:Y:S02]  /*5250*/  @!P0 IMAD.IADD R2, R2, 0x1, -R4 ;  /* 0x0000000102028824 */ /* 0x000fe400078e0a04 */
[C---:B------:R-:W-:Y:S02]  /*5260*/  IMAD R8, R4.reuse, R8, R11 ;  /* 0x0000000804087224 */ /* 0x040fe400078e020b */
[----:B------:R-:W-:Y:S01]  /*5270*/  IMAD.MOV.U32 R73, RZ, RZ, R10 ;  /* 0x000000ffff497224 */ /* 0x000fe200078e000a */
[----:B------:R-:W-:Y:S01]  /*5280*/  ISETP.GT.U32.AND P0, PT, R4, R2, PT ;  /* 0x000000020400720c */ /* 0x000fe20003f04070 */
[----:B------:R-:W-:-:S02]  /*5290*/  VIADD R14, R0, 0x17 ;  /* 0x00000017000e7836 */ /* 0x000fc40000000000 */
[----:B------:R-:W-:Y:S01]  /*52a0*/  @!P3 IMAD.MOV R73, RZ, RZ, -R73 ;  /* 0x000000ffff49b224 */ /* 0x000fe200078e0a49 */
[----:B------:R-:W-:Y:S01]  /*52b0*/  ISETP.GT.U32.AND P3, PT, R4, R8, PT ;  /* 0x000000080400720c */ /* 0x000fe20003f64070 */
[----:B------:R-:W-:Y:S01]  /*52c0*/  VIADD R15, R0, 0x16 ;  /* 0x00000016000f7836 */ /* 0x000fe20000000000 */
[----:B------:R-:W-:Y:S01]  /*52d0*/  IABS R12, R14 ;  /* 0x0000000e000c7213 */ /* 0x000fe20000000000 */
[--C-:B------:R-:W-:Y:S02]  /*52e0*/  @!P5 IMAD.IADD R6, R6, 0x1, -R4.reuse ;  /* 0x000000010606d824 */ /* 0x100fe400078e0a04 */
[--C-:B------:R-:W-:Y:S01]  /*52f0*/  @!P4 IMAD.IADD R3, R3, 0x1, -R4.reuse ;  /* 0x000000010303c824 */ /* 0x100fe200078e0a04 */
[----:B------:R-:W-:Y:S01]  /*5300*/  IABS R11, R15 ;  /* 0x0000000f000b7213 */ /* 0x000fe20000000000 */
[----:B------:R-:W-:Y:S01]  /*5310*/  IMAD.HI.U32 R10, R5, R12, RZ ;  /* 0x0000000c050a7227 */ /* 0x000fe200078e00ff */
[C---:B------:R-:W-:Y:S02]  /*5320*/  ISETP.GT.U32.AND P5, PT, R4.reuse, R6, PT ;  /* 0x000000060400720c */ /* 0x040fe40003fa4070 */
[----:B------:R-:W-:Y:S01]  /*5330*/  ISETP.GT.U32.AND P4, PT, R4, R3, PT ;  /* 0x000000030400720c */ /* 0x000fe20003f84070 */
[----:B------:R-:W-:-:S02]  /*5340*/  @!P0 IMAD.IADD R2, R2, 0x1, -R4 ;  /* 0x0000000102028824 */ /* 0x000fc400078e0a04 */
[----:B------:R-:W-:Y:S01]  /*5350*/  IMAD.HI.U32 R9, R5, R11, RZ ;  /* 0x0000000b05097227 */ /* 0x000fe200078e00ff */
[----:B------:R0:W-:Y:S03]  /*5360*/  STL [R1+0x138], R16 ;  /* 0x0001381001007387 */ /* 0x0001e60000100800 */
[----:B------:R-:W-:Y:S02]  /*5370*/  IMAD.MOV R10, RZ, RZ, -R10 ;  /* 0x000000ffff0a7224 */ /* 0x000fe400078e0a0a */
[----:B------:R-:W-:Y:S02]  /*5380*/  @!P3 IMAD.IADD R8, R8, 0x1, -R4 ;  /* 0x000000010808b824 */ /* 0x000fe400078e0a04 */
[----:B------:R-:W-:Y:S02]  /*5390*/  IMAD.MOV.U32 R20, RZ, RZ, R2 ;  /* 0x000000ffff147224 */ /* 0x000fe400078e0002 */
[----:B------:R-:W-:-:S02]  /*53a0*/  IMAD.MOV R9, RZ, RZ, -R9 ;  /* 0x000000ffff097224 */ /* 0x000fc400078e0a09 */
[----:B0-----:R-:W-:Y:S02]  /*53b0*/  VIADD R16, R0, 0x18 ;  /* 0x0000001800107836 */ /* 0x001fe40000000000 */
[C---:B------:R-:W-:Y:S02]  /*53c0*/  IMAD R10, R4.reuse, R10, R12 ;  /* 0x0000000a040a7224 */ /* 0x040fe400078e020c */
[----:B------:R-:W-:Y:S01]  /*53d0*/  @!P6 IMAD.MOV R20, RZ, RZ, -R20 ;  /* 0x000000ffff14e224 */ /* 0x000fe200078e0a14 */
[C---:B------:R-:W-:Y:S01]  /*53e0*/  ISETP.GT.U32.AND P6, PT, R4.reuse, R8, PT ;  /* 0x000000080400720c */ /* 0x040fe20003fc4070 */
[----:B------:R-:W-:Y:S01]  /*53f0*/  IMAD R9, R4, R9, R11 ;  /* 0x0000000904097224 */ /* 0x000fe200078e020b */
[----:B------:R-:W-:Y:S01]  /*5400*/  ISETP.GE.AND P1, PT, R13, RZ, PT ;  /* 0x000000ff0d00720c */ /* 0x000fe20003f26270 */
[--C-:B------:R-:W-:Y:S01]  /*5410*/  @!P5 IMAD.IADD R6, R6, 0x1, -R4.reuse ;  /* 0x000000010606d824 */ /* 0x100fe200078e0a04 */
[----:B------:R-:W-:Y:S02]  /*5420*/  IABS R13, R16 ;  /* 0x00000010000d7213 */ /* 0x000fe40000000000 */
[----:B------:R-:W-:Y:S01]  /*5430*/  ISETP.GE.AND P0, PT, R18, RZ, PT ;  /* 0x000000ff1200720c */ /* 0x000fe20003f06270 */
[----:B------:R-:W-:Y:S01]  /*5440*/  VIADD R18, R0, 0x19 ;  /* 0x0000001900127836 */ /* 0x000fe20000000000 */
[C---:B------:R-:W-:Y:S01]  /*5450*/  ISETP.GT.U32.AND P5, PT, R4.reuse, R10, PT ;  /* 0x0000000a0400720c */ /* 0x040fe20003fa4070 */
[----:B------:R-:W-:Y:S01]  /*5460*/  @!P4 IMAD.IADD R3, R3, 0x1, -R4 ;  /* 0x000000010303c824 */ /* 0x000fe200078e0a04 */
[----:B------:R-:W-:Y:S01]  /*5470*/  ISETP.GT.U32.AND P4, PT, R4, R9, PT ;  /* 0x000000090400720c */ /* 0x000fe20003f84070 */
[----:B------:R-:W-:Y:S01]  /*5480*/  IMAD.HI.U32 R11, R5, R13, RZ ;  /* 0x0000000d050b7227 */ /* 0x000fe200078e00ff */
[----:B------:R-:W-:-:S02]  /*5490*/  ISETP.GE.AND P3, PT, R17, RZ, PT ;  /* 0x000000ff1100720c */ /* 0x000fc40003f66270 */
[----:B------:R-:W-:Y:S01]  /*54a0*/  IABS R19, R18 ;  /* 0x0000001200137213 */ /* 0x000fe20000000000 */
[----:B------:R-:W-:Y:S02]  /*54b0*/  IMAD.MOV R11, RZ, RZ, -R11 ;  /* 0x000000ffff0b7224 */ /* 0x000fe400078e0a0b */
[----:B------:R-:W-:Y:S02]  /*54c0*/  VIADD R17, R0, 0x1a ;  /* 0x0000001a00117836 */ /* 0x000fe40000000000 */
[----:B------:R-:W-:Y:S02]  /*54d0*/  @!P6 IMAD.IADD R8, R8, 0x1, -R4 ;  /* 0x000000010808e824 */ /* 0x000fe400078e0a04 */
[----:B------:R-:W-:Y:S02]  /*54e0*/  IMAD.MOV.U32 R12, RZ, RZ, R19 ;  /* 0x000000ffff0c7224 */ /* 0x000fe400078e0013 */
[----:B------:R-:W-:Y:S02]  /*54f0*/  IMAD R11, R4, R11, R13 ;  /* 0x0000000b040b7224 */ /* 0x000fe400078e020d */
[----:B------:R-:W-:Y:S01]  /*5500*/  @!P1 IMAD.MOV R3, RZ, RZ, -R3 ;  /* 0x000000ffff039224 */ /* 0x000fe200078e0a03 */
[----:B------:R-:W-:Y:S01]  /*5510*/  ISETP.GE.AND P1, PT, R15, RZ, PT ;  /* 0x000000ff0f00720c */ /* 0x000fe20003f26270 */
[----:B------:R-:W-:Y:S01]  /*5520*/  IMAD.MOV.U32 R13, RZ, RZ, R6 ;  /* 0x000000ffff0d7224 */ /* 0x000fe200078e0006 */
[----:B------:R-:W-:Y:S01]  /*5530*/  IABS R6, R17 ;  /* 0x0000001100067213 */ /* 0x000fe20000000000 */
[----:B------:R-:W-:-:S02]  /*5540*/  @!P5 IMAD.IADD R10, R10, 0x1, -R4 ;  /* 0x000000010a0ad824 */ /* 0x000fc400078e0a04 */
[----:B------:R-:W-:Y:S02]  /*5550*/  IMAD.MOV.U32 R15, RZ, RZ, R8 ;  /* 0x000000ffff0f7224 */ /* 0x000fe400078e0008 */
[----:B------:R-:W-:Y:S01]  /*5560*/  IMAD.HI.U32 R2, R5, R12, RZ ;  /* 0x0000000c05027227 */ /* 0x000fe200078e00ff */
[----:B------:R-:W-:Y:S03]  /*5570*/  STL [R1+0x124], R20 ;  /* 0x0001241401007387 */ /* 0x000fe60000100800 */
[----:B------:R-:W-:Y:S02]  /*5580*/  @!P4 IMAD.IADD R9, R9, 0x1, -R4 ;  /* 0x000000010909c824 */ /* 0x000fe400078e0a04 */
[----:B------:R-:W-:Y:S01]  /*5590*/  @!P0 IMAD.MOV R13, RZ, RZ, -R13 ;  /* 0x000000ffff0d8224 */ /* 0x000fe200078e0a0d */
[C---:B------:R-:W-:Y:S01]  /*55a0*/  ISETP.GT.U32.AND P0, PT, R4.reuse, R11, PT ;  /* 0x0000000b0400720c */ /* 0x040fe20003f04070 */
[----:B------:R-:W-:Y:S01]  /*55b0*/  @!P3 IMAD.MOV R15, RZ, RZ, -R15 ;  /* 0x000000ffff0fb224 */ /* 0x000fe200078e0a0f */
[----:B------:R0:W-:Y:S01]  /*55c0*/  STL [R1+0x120], R3 ;  /* 0x0001200301007387 */ /* 0x0001e20000100800 */
[----:B------:R-:W-:Y:S01]  /*55d0*/  IMAD.MOV R2, RZ, RZ, -R2 ;  /* 0x000000ffff027224 */ /* 0x000fe200078e0a02 */
[----:B------:R-:W-:-:S02]  /*55e0*/  ISETP.GT.U32.AND P3, PT, R4, R10, PT ;  /* 0x0000000a0400720c */ /* 0x000fc40003f64070 */
[----:B------:R-:W-:Y:S01]  /*55f0*/  ISETP.GE.AND P6, PT, R14, RZ, PT ;  /* 0x000000ff0e00720c */ /* 0x000fe20003fc6270 */
[----:B------:R-:W-:Y:S01]  /*5600*/  VIADD R14, R0, 0x1b ;  /* 0x0000001b000e7836 */ /* 0x000fe20000000000 */
[C---:B------:R-:W-:Y:S01]  /*5610*/  ISETP.GT.U32.AND P4, PT, R4.reuse, R9, PT ;  /* 0x000000090400720c */ /* 0x040fe20003f84070 */
[----:B------:R-:W-:Y:S02]  /*5620*/  IMAD R2, R4, R2, R12 ;  /* 0x0000000204027224 */ /* 0x000fe400078e020c */
[----:B0-----:R-:W-:Y:S01]  /*5630*/  IMAD.HI.U32 R3, R5, R6, RZ ;  /* 0x0000000605037227 */ /* 0x001fe200078e00ff */
[----:B------:R0:W-:Y:S01]  /*5640*/  STL [R1+0x11c], R13 ;  /* 0x00011c0d01007387 */ /* 0x0001e20000100800 */
[----:B------:R-:W-:Y:S02]  /*5650*/  IABS R8, R14 ;  /* 0x0000000e00087213 */ /* 0x000fe40000000000 */
[----:B------:R-:W-:Y:S01]  /*5660*/  IMAD.MOV R12, RZ, RZ, -R3 ;  /* 0x000000ffff0c7224 */ /* 0x000fe200078e0a03 */
[----:B------:R-:W-:Y:S01]  /*5670*/  ISETP.GE.AND P5, PT, R16, RZ, PT ;  /* 0x000000ff1000720c */ /* 0x000fe20003fa6270 */
[----:B0-----:R-:W-:-:S02]  /*5680*/  VIADD R13, R0, 0x1c ;  /* 0x0000001c000d7836 */ /* 0x001fc40000000000 */
[----:B------:R-:W-:-:S03]  /*5690*/  IMAD R6, R4, R12, R6 ;  /* 0x0000000c04067224 */ /* 0x000fc600078e0206 */
[----:B------:R-:W-:Y:S01]  /*56a0*/  IABS R16, R13 ;  /* 0x0000000d00107213 */ /* 0x000fe20000000000 */
[----:B------:R-:W-:Y:S02]  /*56b0*/  @!P0 IMAD.IADD R11, R11, 0x1, -R4 ;  /* 0x000000010b0b8824 */ /* 0x000fe400078e0a04 */
[----:B------:R-:W-:Y:S02]  /*56c0*/  IMAD.MOV.U32 R3, RZ, RZ, R8 ;  /* 0x000000ffff037224 */ /* 0x000fe400078e0008 */
[--C-:B------:R-:W-:Y:S01]  /*56d0*/  @!P3 IMAD.IADD R10, R10, 0x1, -R4.reuse ;  /* 0x000000010a0ab824 */ /* 0x100fe200078e0a04 */
[C---:B------:R-:W-:Y:S01]  /*56e0*/  ISETP.GT.U32.AND P3, PT, R4.reuse, R6, PT ;  /* 0x000000060400720c */ /* 0x040fe20003f64070 */
[----:B------:R-:W-:Y:S01]  /*56f0*/  @!P4 IMAD.IADD R9, R9, 0x1, -R4 ;  /* 0x000000010909c824 */ /* 0x000fe200078e0a04 */
[C---:B------:R-:W-:Y:S01]  /*5700*/  ISETP.GT.U32.AND P4, PT, R4.reuse, R2, PT ;  /* 0x000000020400720c */ /* 0x040fe20003f84070 */
[----:B------:R-:W-:Y:S01]  /*5710*/  IMAD.MOV.U32 R8, RZ, RZ, R16 ;  /* 0x000000ffff087224 */ /* 0x000fe200078e0010 */
[----:B------:R-:W-:Y:S01]  /*5720*/  ISETP.GT.U32.AND P0, PT, R4, R11, PT ;  /* 0x0000000b0400720c */ /* 0x000fe20003f04070 */
[----:B------:R-:W-:Y:S01]  /*5730*/  IMAD.HI.U32 R16, R5, R3, RZ ;  /* 0x0000000305107227 */ /* 0x000fe200078e00ff */
[----:B------:R0:W-:Y:S03]  /*5740*/  STL [R1+0x118], R15 ;  /* 0x0001180f01007387 */ /* 0x0001e60000100800 */
[----:B------:R-:W-:-:S02]  /*5750*/  IMAD.MOV R16, RZ, RZ, -R16 ;  /* 0x000000ffff107224 */ /* 0x000fc400078e0a10 */
[----:B------:R-:W-:Y:S02]  /*5760*/  IMAD.MOV.U32 R20, RZ, RZ, R9 ;  /* 0x000000ffff147224 */ /* 0x000fe400078e0009 */
[----:B------:R-:W-:Y:S02]  /*5770*/  IMAD R3, R4, R16, R3 ;  /* 0x0000001004037224 */ /* 0x000fe400078e0203 */
[----:B0-----:R-:W-:Y:S02]  /*5780*/  VIADD R15, R0, 0x1d ;  /* 0x0000001d000f7836 */ /* 0x001fe40000000000 */
[----:B------:R-:W-:Y:S02]  /*5790*/  @!P3 IMAD.IADD R6, R6, 0x1, -R4 ;  /* 0x000000010606b824 */ /* 0x000fe400078e0a04 */
[----:B------:R-:W-:Y:S01]  /*57a0*/  IMAD.HI.U32 R19, R5, R8, RZ ;  /* 0x0000000805137227 */ /* 0x000fe200078e00ff */
[----:B------:R-:W-:-:S03]  /*57b0*/  IABS R12, R15 ;  /* 0x0000000f000c7213 */ /* 0x000fc60000000000 */
[----:B------:R-:W-:Y:S01]  /*57c0*/  @!P1 IMAD.MOV R20, RZ, RZ, -R20 ;  /* 0x000000ffff149224 */ /* 0x000fe200078e0a14 */
[----:B------:R-:W-:Y:S01]  /*57d0*/  ISETP.GT.U32.AND P1, PT, R4, R3, PT ;  /* 0x000000030400720c */ /* 0x000fe20003f24070 */
[--C-:B------:R-:W-:Y:S02]  /*57e0*/  @!P4 IMAD.IADD R2, R2, 0x1, -R4.reuse ;  /* 0x000000010202c824 */ /* 0x100fe400078e0a04 */
[----:B------:R-:W-:Y:S01]  /*57f0*/  @!P0 IMAD.IADD R11, R11, 0x1, -R4 ;  /* 0x000000010b0b8824 */ /* 0x000fe200078e0a04 */
[----:B------:R-:W-:Y:S01]  /*5800*/  ISETP.GE.AND P0, PT, R18, RZ, PT ;  /* 0x000000ff1200720c */ /* 0x000fe20003f06270 */
[----:B------:R-:W-:Y:S01]  /*5810*/  IMAD.MOV R18, RZ, RZ, -R19 ;  /* 0x000000ffff127224 */ /* 0x000fe200078e0a13 */
[C---:B------:R-:W-:Y:S01]  /*5820*/  ISETP.GT.U32.AND P3, PT, R4.reuse, R6, PT ;  /* 0x000000060400720c */ /* 0x040fe20003f64070 */
[----:B------:R-:W-:Y:S01]  /*5830*/  IMAD.HI.U32 R9, R5, R12, RZ ;  /* 0x0000000c05097227 */ /* 0x000fe200078e00ff */
[----:B------:R-:W-:-:S03]  /*5840*/  ISETP.GT.U32.AND P4, PT, R4, R2, PT ;  /* 0x000000020400720c */ /* 0x000fc60003f84070 */
[C---:B------:R-:W-:Y:S02]  /*5850*/  IMAD R8, R4.reuse, R18, R8 ;  /* 0x0000001204087224 */ /* 0x040fe400078e0208 */
[----:B------:R-:W-:Y:S02]  /*5860*/  IMAD.MOV R9, RZ, RZ, -R9 ;  /* 0x000000ffff097224 */ /* 0x000fe400078e0a09 */
[----:B------:R-:W-:Y:S01]  /*5870*/  @!P6 IMAD.MOV R10, RZ, RZ, -R10 ;  /* 0x000000ffff0ae224 */ /* 0x000fe200078e0a0a */
[C---:B------:R-:W-:Y:S01]  /*5880*/  ISETP.GT.U32.AND P6, PT, R4.reuse, R8, PT ;  /* 0x000000080400720c */ /* 0x040fe20003fc4070 */
[----:B------:R-:W-:Y:S02]  /*5890*/  IMAD R9, R4, R9, R12 ;  /* 0x0000000904097224 */ /* 0x000fe400078e020c */
[--C-:B------:R-:W-:Y:S02]  /*58a0*/  @!P1 IMAD.IADD R3, R3, 0x1, -R4.reuse ;  /* 0x0000000103039824 */ /* 0x100fe400078e0a04 */
[--C-:B------:R-:W-:Y:S01]  /*58b0*/  @!P3 IMAD.IADD R6, R6, 0x1, -R4.reuse ;  /* 0x000000010606b824 */ /* 0x100fe200078e0a04 */
[----:B------:R-:W-:Y:S01]  /*58c0*/  ISETP.GT.U32.AND P3, PT, R4, R9, PT ;  /* 0x000000090400720c */ /* 0x000fe20003f64070 */
[----:B------:R-:W-:Y:S01]  /*58d0*/  @!P4 IMAD.IADD R2, R2, 0x1, -R4 ;  /* 0x000000010202c824 */ /* 0x000fe200078e0a04 */
[----:B------:R-:W-:Y:S01]  /*58e0*/  ISETP.GT.U32.AND P1, PT, R4, R3, PT ;  /* 0x000000030400720c */ /* 0x000fe20003f24070 */
[----:B------:R-:W-:-:S02]  /*58f0*/  IMAD.MOV.U32 R59, RZ, RZ, R11 ;  /* 0x000000ffff3b7224 */ /* 0x000fc400078e000b */
[C---:B------:R-:W-:Y:S02]  /*5900*/  VIADD R11, R0.reuse, 0x1e ;  /* 0x0000001e000b7836 */ /* 0x040fe40000000000 */
[----:B------:R-:W-:Y:S01]  /*5910*/  IMAD.MOV.U32 R68, RZ, RZ, R2 ;  /* 0x000000ffff447224 */ /* 0x000fe200078e0002 */
[----:B------:R-:W-:Y:S01]  /*5920*/  STL [R1+0xfc], R20 ;  /* 0x0000fc1401007387 */ /* 0x000fe20000100800 */
[----:B------:R-:W-:Y:S01]  /*5930*/  VIADD R12, R0, 0x20 ;  /* 0x00000020000c7836 */ /* 0x000fe20000000000 */
[----:B------:R-:W-:Y:S01]  /*5940*/  IABS R2, R11 ;  /* 0x0000000b00027213 */ /* 0x000fe20000000000 */
[----:B------:R-:W-:Y:S01]  /*5950*/  @!P6 IMAD.IADD R8, R8, 0x1, -R4 ;  /* 0x000000010808e824 */ /* 0x000fe200078e0a04 */
[----:B------:R0:W-:Y:S01]  /*5960*/  STL [R1+0xf8], R10 ;  /* 0x0000f80a01007387 */ /* 0x0001e20000100800 */
[----:B------:R-:W-:Y:S01]  /*5970*/  @!P0 IMAD.MOV R68, RZ, RZ, -R68 ;  /* 0x000000ffff448224 */ /* 0x000fe200078e0a44 */
[----:B------:R-:W-:Y:S01]  /*5980*/  ISETP.GE.AND P0, PT, R13, RZ, PT ;  /* 0x000000ff0d00720c */ /* 0x000fe20003f06270 */
[----:B------:R-:W-:Y:S01]  /*5990*/  @!P5 IMAD.MOV R59, RZ, RZ, -R59 ;  /* 0x000000ffff3bd224 */ /* 0x000fe200078e0a3b */
[----:B------:R-:W-:Y:S01]  /*59a0*/  IABS R13, R12 ;  /* 0x0000000c000d7213 */ /* 0x000fe20000000000 */
[----:B------:R-:W-:Y:S01]  /*59b0*/  IMAD.MOV.U32 R16, RZ, RZ, R6 ;  /* 0x000000ffff107224 */ /* 0x000fe200078e0006 */
[----:B------:R-:W-:Y:S01]  /*59c0*/  ISETP.GE.AND P4, PT, R17, RZ, PT ;  /* 0x000000ff1100720c */ /* 0x000fe20003f86270 */
[----:B0-----:R-:W-:Y:S01]  /*59d0*/  VIADD R10, R0, 0x1f ;  /* 0x0000001f000a7836 */ /* 0x001fe20000000000 */
[----:B------:R-:W-:Y:S01]  /*59e0*/  ISETP.GE.AND P5, PT, R14, RZ, PT ;  /* 0x000000ff0e00720c */ /* 0x000fe20003fa6270 */
[----:B------:R-:W-:Y:S01]  /*59f0*/  IMAD.HI.U32 R14, R5, R2, RZ ;  /* 0x00000002050e7227 */ /* 0x000fe200078e00ff */
[----:B------:R-:W-:-:S02]  /*5a00*/  ISETP.GT.U32.AND P6, PT, R4, R8, PT ;  /* 0x000000080400720c */ /* 0x000fc40003fc4070 */
[----:B------:R-:W-:Y:S01]  /*5a10*/  IABS R6, R10 ;  /* 0x0000000a00067213 */ /* 0x000fe20000000000 */
[--C-:B------:R-:W-:Y:S02]  /*5a20*/  @!P3 IMAD.IADD R9, R9, 0x1, -R4.reuse ;  /* 0x000000010909b824 */ /* 0x100fe400078e0a04 */
[----:B------:R-:W-:Y:S01]  /*5a30*/  @!P1 IMAD.IADD R3, R3, 0x1, -R4 ;  /* 0x0000000103039824 */ /* 0x000fe200078e0a04 */
[----:B------:R-:W-:Y:S01]  /*5a40*/  ISETP.GE.AND P1, PT, R11, RZ, PT ;  /* 0x000000ff0b00720c */ /* 0x000fe20003f26270 */
[----:B------:R-:W-:Y:S01]  /*5a50*/  IMAD.MOV.U32 R11, RZ, RZ, R13 ;  /* 0x000000ffff0b7224 */ /* 0x000fe200078e000d */
[----:B------:R-:W-:Y:S01]  /*5a60*/  ISETP.GT.U32.AND P3, PT, R4, R9, PT ;  /* 0x000000090400720c */ /* 0x000fe20003f64070 */
[----:B------:R-:W-:Y:S02]  /*5a70*/  IMAD.MOV R13, RZ, RZ, -R14 ;  /* 0x000000ffff0d7224 */ /* 0x000fe400078e0a0e */
[----:B------:R-:W-:-:S04]  /*5a80*/  IMAD.HI.U32 R14, R5, R6, RZ ;  /* 0x00000006050e7227 */ /* 0x000fc800078e00ff */
[C---:B------:R-:W-:Y:S02]  /*5a90*/  IMAD R2, R4.reuse, R13, R2 ;  /* 0x0000000d04027224 */ /* 0x040fe400078e0202 */
[----:B------:R-:W-:Y:S02]  /*5aa0*/  IMAD.MOV.U32 R17, RZ, RZ, R3 ;  /* 0x000000ffff117224 */ /* 0x000fe400078e0003 */
[----:B------:R-:W-:Y:S02]  /*5ab0*/  IMAD.MOV R3, RZ, RZ, -R14 ;  /* 0x000000ffff037224 */ /* 0x000fe400078e0a0e */
[----:B------:R-:W-:Y:S02]  /*5ac0*/  @!P4 IMAD.MOV R16, RZ, RZ, -R16 ;  /* 0x000000ffff10c224 */ /* 0x000fe400078e0a10 */
[----:B------:R-:W-:Y:S01]  /*5ad0*/  @!P5 IMAD.MOV R17, RZ, RZ, -R17 ;  /* 0x000000ffff11d224 */ /* 0x000fe200078e0a11 */
[----:B------:R-:W-:Y:S01]  /*5ae0*/  ISETP.GT.U32.AND P5, PT, R4, R2, PT ;  /* 0x000000020400720c */ /* 0x000fe20003fa4070 */
[----:B------:R-:W-:Y:S01]  /*5af0*/  @!P6 IMAD.IADD R8, R8, 0x1, -R4 ;  /* 0x000000010808e824 */ /* 0x000fe200078e0a04 */
[----:B------:R-:W-:Y:S01]  /*5b00*/  ISETP.GE.AND P4, PT, R15, RZ, PT ;  /* 0x000000ff0f00720c */ /* 0x000fe20003f86270 */
[----:B------:R-:W-:Y:S01]  /*5b10*/  IMAD R3, R4, R3, R6 ;  /* 0x0000000304037224 */ /* 0x000fe200078e0206 */
[----:B------:R-:W-:Y:S01]  /*5b20*/  ISETP.GE.AND P6, PT, R10, RZ, PT ;  /* 0x000000ff0a00720c */ /* 0x000fe20003fc6270 */
[----:B------:R-:W-:Y:S01]  /*5b30*/  IMAD.HI.U32 R10, R5, R11, RZ ;  /* 0x0000000b050a7227 */ /* 0x000fe200078e00ff */
[----:B------:R0:W-:Y:S03]  /*5b40*/  STL [R1+0xf4], R16 ;  /* 0x0000f41001007387 */ /* 0x0001e60000100800 */
[----:B------:R-:W-:Y:S01]  /*5b50*/  @!P3 IMAD.IADD R9, R9, 0x1, -R4 ;  /* 0x000000010909b824 */ /* 0x000fe200078e0a04 */
[----:B------:R-:W-:Y:S01]  /*5b60*/  ISETP.GT.U32.AND P3, PT, R4, R3, PT ;  /* 0x000000030400720c */ /* 0x000fe20003f64070 */
[----:B0-----:R-:W-:-:S02]  /*5b70*/  IMAD.MOV.U32 R16, RZ, RZ, R8 ;  /* 0x000000ffff107224 */ /* 0x001fc400078e0008 */
[----:B------:R-:W-:Y:S02]  /*5b80*/  IMAD.MOV R8, RZ, RZ, -R10 ;  /* 0x000000ffff087224 */ /* 0x000fe400078e0a0a */
[----:B------:R-:W-:Y:S02]  /*5b90*/  IMAD.MOV.U32 R14, RZ, RZ, R9 ;  /* 0x000000ffff0e7224 */ /* 0x000fe400078e0009 */
[----:B------:R-:W-:Y:S02]  /*5ba0*/  IMAD R8, R4, R8, R11 ;  /* 0x0000000804087224 */ /* 0x000fe400078e020b */
[----:B------:R-:W-:Y:S02]  /*5bb0*/  @!P5 IMAD.IADD R2, R2, 0x1, -R4 ;  /* 0x000000010202d824 */ /* 0x000fe400078e0a04 */
[----:B------:R-:W-:Y:S01]  /*5bc0*/  @!P4 IMAD.MOV R14, RZ, RZ, -R14 ;  /* 0x000000ffff0ec224 */ /* 0x000fe200078e0a0e */
[----:B------:R-:W-:Y:S01]  /*5bd0*/  ISETP.GT.U32.AND P4, PT, R4, R8, PT ;  /* 0x000000080400720c */ /* 0x000fe20003f84070 */
[----:B------:R-:W-:Y:S01]  /*5be0*/  VIADD R6, R0, 0x21 ;  /* 0x0000002100067836 */ /* 0x000fe20000000000 */
[----:B------:R-:W-:Y:S01]  /*5bf0*/  ISETP.GT.U32.AND P5, PT, R4, R2, PT ;  /* 0x000000020400720c */ /* 0x000fe20003fa4070 */
[----:B------:R-:W-:-:S02]  /*5c00*/  VIADD R13, R0, 0x22 ;  /* 0x00000022000d7836 */ /* 0x000fc40000000000 */
[----:B------:R-:W-:Y:S01]  /*5c10*/  @!P3 IMAD.IADD R3, R3, 0x1, -R4 ;  /* 0x000000010303b824 */ /* 0x000fe200078e0a04 */
[----:B------:R-:W-:Y:S01]  /*5c20*/  IABS R10, R6 ;  /* 0x00000006000a7213 */ /* 0x000fe20000000000 */
[----:B------:R-:W-:Y:S01]  /*5c30*/  @!P0 IMAD.MOV R16, RZ, RZ, -R16 ;  /* 0x000000ffff108224 */ /* 0x000fe200078e0a10 */
[----:B------:R-:W-:Y:S02]  /*5c40*/  ISETP.GE.AND P0, PT, R12, RZ, PT ;  /* 0x000000ff0c00720c */ /* 0x000fe40003f06270 */
[----:B------:R-:W-:Y:S01]  /*5c50*/  IABS R11, R13 ;  /* 0x0000000d000b7213 */ /* 0x000fe20000000000 */
[----:B------:R-:W-:Y:S01]  /*5c60*/  IMAD.HI.U32 R12, R5, R10, RZ ;  /* 0x0000000a050c7227 */ /* 0x000fe200078e00ff */
[----:B------:R-:W-:Y:S01]  /*5c70*/  ISETP.GT.U32.AND P3, PT, R4, R3, PT ;  /* 0x000000030400720c */ /* 0x000fe20003f64070 */
[----:B------:R-:W-:Y:S02]  /*5c80*/  STL [R1+0xf0], R17 ;  /* 0x0000f01101007387 */ /* 0x000fe40000100800 */
[----:B------:R-:W-:-:S02]  /*5c90*/  @!P4 IMAD.IADD R8, R8, 0x1, -R4 ;  /* 0x000000010808c824 */ /* 0x000fc400078e0a04 */
[----:B------:R0:W-:Y:S01]  /*5ca0*/  STL [R1+0xec], R16 ;  /* 0x0000ec1001007387 */ /* 0x0001e20000100800 */
[----:B------:R-:W-:-:S03]  /*5cb0*/  IMAD.HI.U32 R9, R5, R11, RZ ;  /* 0x0000000b05097227 */ /* 0x000fc600078e00ff */
[----:B------:R1:W-:Y:S01]  /*5cc0*/  STL [R1+0xe8], R14 ;  /* 0x0000e80e01007387 */ /* 0x0003e20000100800 */
[----:B------:R-:W-:Y:S02]  /*5cd0*/  VIADD R15, R0, 0x23 ;  /* 0x00000023000f7836 */ /* 0x000fe40000000000 */
[----:B------:R-:W-:Y:S02]  /*5ce0*/  @!P5 IMAD.IADD R2, R2, 0x1, -R4 ;  /* 0x000000010202d824 */ /* 0x000fe400078e0a04 */
[----:B0-----:R-:W-:Y:S01]  /*5cf0*/  VIADD R16, R0, 0x24 ;  /* 0x0000002400107836 */ /* 0x001fe20000000000 */
[----:B------:R-:W-:Y:S01]  /*5d00*/  ISETP.GE.AND P5, PT, R6, RZ, PT ;  /* 0x000000ff0600720c */ /* 0x000fe20003fa6270 */
[----:B-1----:R-:W-:-:S03]  /*5d10*/  IMAD.MOV R14, RZ, RZ, -R12 ;  /* 0x000000ffff0e7224 */ /* 0x002fc600078e0a0c */
[----:B------:R-:W-:Y:S01]  /*5d20*/  IABS R18, R16 ;  /* 0x0000001000127213 */ /* 0x000fe20000000000 */
[----:B------:R-:W-:Y:S01]  /*5d30*/  IMAD.MOV R9, RZ, RZ, -R9 ;  /* 0x000000ffff097224 */ /* 0x000fe200078e0a09 */
[C---:B------:R-:W-:Y:S01]  /*5d40*/  ISETP.GT.U32.AND P4, PT, R4.reuse, R8, PT ;  /* 0x000000080400720c */ /* 0x040fe20003f84070 */
[C---:B------:R-:W-:Y:S01]  /*5d50*/  IMAD R6, R4.reuse, R14, R10 ;  /* 0x0000000e04067224 */ /* 0x040fe200078e020a */
[----:B------:R-:W-:Y:S01]  /*5d60*/  IABS R17, R15 ;  /* 0x0000000f00117213 */ /* 0x000fe20000000000 */
[C---:B------:R-:W-:Y:S02]  /*5d70*/  IMAD R9, R4.reuse, R9, R11 ;  /* 0x0000000904097224 */ /* 0x040fe400078e020b */
[----:B------:R-:W-:Y:S01]  /*5d80*/  @!P3 IMAD.IADD R3, R3, 0x1, -R4 ;  /* 0x000000010303b824 */ /* 0x000fe200078e0a04 */
[----:B------:R-:W-:Y:S01]  /*5d90*/  ISETP.GT.U32.AND P3, PT, R4, R6, PT ;  /* 0x000000060400720c */ /* 0x000fe20003f64070 */
[----:B------:R-:W-:Y:S02]  /*5da0*/  IMAD.MOV.U32 R20, RZ, RZ, R2 ;  /* 0x000000ffff147224 */ /* 0x000fe400078e0002 */
[----:B------:R-:W-:-:S02]  /*5db0*/  IMAD.MOV.U32 R10, RZ, RZ, R18 ;  /* 0x000000ffff0a7224 */ /* 0x000fc400078e0012 */
[----:B------:R-:W-:Y:S02]  /*5dc0*/  IMAD.MOV.U32 R12, RZ, RZ, R17 ;  /* 0x000000ffff0c7224 */ /* 0x000fe400078e0011 */
[----:B------:R-:W-:Y:S01]  /*5dd0*/  @!P1 IMAD.MOV R20, RZ, RZ, -R20 ;  /* 0x000000ffff149224 */ /* 0x000fe200078e0a14 */
[----:B------:R-:W-:Y:S01]  /*5de0*/  ISETP.GT.U32.AND P1, PT, R4, R9, PT ;  /* 0x000000090400720c */ /* 0x000fe20003f24070 */
[----:B------:R-:W-:-:S04]  /*5df0*/  IMAD.HI.U32 R17, R5, R10, RZ ;  /* 0x0000000a05117227 */ /* 0x000fc800078e00ff */
[----:B------:R-:W-:-:S04]  /*5e00*/  IMAD.HI.U32 R11, R5, R12, RZ ;  /* 0x0000000c050b7227 */ /* 0x000fc800078e00ff */
[----:B------:R-:W-:Y:S02]  /*5e10*/  IMAD.MOV.U32 R19, RZ, RZ, R3 ;  /* 0x000000ffff137224 */ /* 0x000fe400078e0003 */
[----:B------:R-:W-:Y:S02]  /*5e20*/  IMAD.MOV R3, RZ, RZ, -R17 ;  /* 0x000000ffff037224 */ /* 0x000fe400078e0a11 */
[----:B------:R-:W-:Y:S02]  /*5e30*/  @!P4 IMAD.IADD R8, R8, 0x1, -R4 ;  /* 0x000000010808c824 */ /* 0x000fe400078e0a04 */
[----:B------:R-:W-:Y:S02]  /*5e40*/  VIADD R14, R0, 0x25 ;  /* 0x00000025000e7836 */ /* 0x000fe40000000000 */
[----:B------:R-:W-:Y:S02]  /*5e50*/  IMAD.MOV R2, RZ, RZ, -R11 ;  /* 0x000000ffff027224 */ /* 0x000fe400078e0a0b */
[----:B------:R-:W-:-:S02]  /*5e60*/  IMAD R3, R4, R3, R10 ;  /* 0x0000000304037224 */ /* 0x000fc400078e020a */
[----:B------:R-:W-:Y:S01]  /*5e70*/  IMAD.MOV.U32 R56, RZ, RZ, R8 ;  /* 0x000000ffff387224 */ /* 0x000fe200078e0008 */
[----:B------:R-:W-:Y:S01]  /*5e80*/  IABS R11, R14 ;  /* 0x0000000e000b7213 */ /* 0x000fe20000000000 */
[----:B------:R-:W-:Y:S02]  /*5e90*/  @!P3 IMAD.IADD R6, R6, 0x1, -R4 ;  /* 0x000000010606b824 */ /* 0x000fe400078e0a04 */
[C---:B------:R-:W-:Y:S02]  /*5ea0*/  IMAD R2, R4.reuse, R2, R12 ;  /* 0x0000000204027224 */ /* 0x040fe400078e020c */
[----:B------:R-:W-:Y:S01]  /*5eb0*/  @!P0 IMAD.MOV R56, RZ, RZ, -R56 ;  /* 0x000000ffff388224 */ /* 0x000fe200078e0a38 */
[C---:B------:R-:W-:Y:S01]  /*5ec0*/  ISETP.GT.U32.AND P0, PT, R4.reuse, R3, PT ;  /* 0x000000030400720c */ /* 0x040fe20003f04070 */
[----:B------:R-:W-:Y:S01]  /*5ed0*/  @!P1 IMAD.IADD R9, R9, 0x1, -R4 ;  /* 0x0000000109099824 */ /* 0x000fe200078e0a04 */
[C---:B------:R-:W-:Y:S01]  /*5ee0*/  ISETP.GT.U32.AND P3, PT, R4.reuse, R6, PT ;  /* 0x000000060400720c */ /* 0x040fe20003f64070 */
[----:B------:R-:W-:Y:S01]  /*5ef0*/  IMAD.MOV.U32 R10, RZ, RZ, R11 ;  /* 0x000000ffff0a7224 */ /* 0x000fe200078e000b */
[----:B------:R-:W-:Y:S01]  /*5f00*/  ISETP.GT.U32.AND P4, PT, R4, R2, PT ;  /* 0x000000020400720c */ /* 0x000fe20003f84070 */
[----:B------:R-:W-:Y:S01]  /*5f10*/  VIADD R12, R0, 0x26 ;  /* 0x00000026000c7836 */ /* 0x000fe20000000000 */
[----:B------:R-:W-:Y:S01]  /*5f20*/  ISETP.GT.U32.AND P1, PT, R4, R9, PT ;  /* 0x000000090400720c */ /* 0x000fe20003f24070 */
[----:B------:R-:W-:-:S04]  /*5f30*/  IMAD.HI.U32 R8, R5, R10, RZ ;  /* 0x0000000a05087227 */ /* 0x000fc800078e00ff */
[----:B------:R-:W-:Y:S01]  /*5f40*/  @!P6 IMAD.MOV R19, RZ, RZ, -R19 ;  /* 0x000000ffff13e224 */ /* 0x000fe200078e0a13 */
[----:B------:R-:W-:Y:S01]  /*5f50*/  ISETP.GE.AND P6, PT, R13, RZ, PT ;  /* 0x000000ff0d00720c */ /* 0x000fe20003fc6270 */
[----:B------:R-:W-:Y:S01]  /*5f60*/  IMAD.MOV R8, RZ, RZ, -R8 ;  /* 0x000000ffff087224 */ /* 0x000fe200078e0a08 */
[----:B------:R-:W-:Y:S01]  /*5f70*/  IABS R13, R12 ;  /* 0x0000000c000d7213 */ /* 0x000fe20000000000 */
[--C-:B------:R-:W-:Y:S02]  /*5f80*/  @!P0 IMAD.IADD R3, R3, 0x1, -R4.reuse ;  /* 0x0000000103038824 */ /* 0x100fe400078e0a04 */
[----:B------:R-:W-:Y:S02]  /*5f90*/  @!P3 IMAD.IADD R6, R6, 0x1, -R4 ;  /* 0x000000010606b824 */ /* 0x000fe400078e0a04 */
[----:B------:R-:W-:Y:S02]  /*5fa0*/  IMAD R8, R4, R8, R10 ;  /* 0x0000000804087224 */ /* 0x000fe400078e020a */
[----:B------:R-:W-:-:S02]  /*5fb0*/  IMAD.MOV.U32 R10, RZ, RZ, R13 ;  /* 0x000000ffff0a7224 */ /* 0x000fc400078e000d */
[--C-:B------:R-:W-:Y:S01]  /*5fc0*/  @!P4 IMAD.IADD R2, R2, 0x1, -R4.reuse ;  /* 0x000000010202c824 */ /* 0x100fe200078e0a04 */
[C---:B------:R-:W-:Y:S01]  /*5fd0*/  ISETP.GT.U32.AND P0, PT, R4.reuse, R3, PT ;  /* 0x000000030400720c */ /* 0x040fe20003f04070 */
[----:B------:R-:W-:Y:S02]  /*5fe0*/  @!P1 IMAD.IADD R9, R9, 0x1, -R4 ;  /* 0x0000000109099824 */ /* 0x000fe400078e0a04 */
[----:B------:R-:W-:Y:S02]  /*5ff0*/  IMAD.MOV.U32 R65, RZ, RZ, R6 ;  /* 0x000000ffff417224 */ /* 0x000fe400078e0006 */
[----:B------:R-:W-:Y:S01]  /*6000*/  IMAD.HI.U32 R6, R5, R10, RZ ;  /* 0x0000000a05067227 */ /* 0x000fe200078e00ff */
[C---:B------:R-:W-:Y:S02]  /*6010*/  ISETP.GT.U32.AND P4, PT, R4.reuse, R2, PT ;  /* 0x000000020400720c */ /* 0x040fe40003f84070 */
[----:B------:R-:W-:Y:S01]  /*6020*/  ISETP.GT.U32.AND P1, PT, R4, R8, PT ;  /* 0x000000080400720c */ /* 0x000fe20003f24070 */
[----:B------:R-:W-:-:S02]  /*6030*/  VIADD R11, R0, 0x27 ;  /* 0x00000027000b7836 */ /* 0x000fc40000000000 */
[----:B------:R-:W-:Y:S02]  /*6040*/  IMAD.MOV.U32 R17, RZ, RZ, R9 ;  /* 0x000000ffff117224 */ /* 0x000fe400078e0009 */
[----:B------:R-:W-:Y:S01]  /*6050*/  IMAD.MOV R9, RZ, RZ, -R6 ;  /* 0x000000ffff097224 */ /* 0x000fe200078e0a06 */
[----:B------:R-:W-:Y:S02]  /*6060*/  ISETP.GE.AND P3, PT, R15, RZ, PT ;  /* 0x000000ff0f00720c */ /* 0x000fe40003f66270 */
[----:B------:R-:W-:Y:S01]  /*6070*/  IABS R15, R11 ;  /* 0x0000000b000f7213 */ /* 0x000fe20000000000 */
[----:B------:R-:W-:Y:S02]  /*6080*/  IMAD R9, R4, R9, R10 ;  /* 0x0000000904097224 */ /* 0x000fe400078e020a */
[----:B------:R-:W-:Y:S01]  /*6090*/  @!P5 IMAD.MOV R65, RZ, RZ, -R65 ;  /* 0x000000ffff41d224 */ /* 0x000fe200078e0a41 */
[----:B------:R-:W-:Y:S01]  /*60a0*/  ISETP.GE.AND P5, PT, R16, RZ, PT ;  /* 0x000000ff1000720c */ /* 0x000fe20003fa6270 */
[----:B------:R-:W-:-:S02]  /*60b0*/  IMAD.MOV.U32 R13, RZ, RZ, R15 ;  /* 0x000000ffff0d7224 */ /* 0x000fc400078e000f */
[--C-:B------:R-:W-:Y:S01]  /*60c0*/  @!P0 IMAD.IADD R3, R3, 0x1, -R4.reuse ;  /* 0x0000000103038824 */ /* 0x100fe200078e0a04 */
[----:B------:R-:W-:Y:S01]  /*60d0*/  ISETP.GT.U32.AND P0, PT, R4, R9, PT ;  /* 0x000000090400720c */ /* 0x000fe20003f04070 */
[----:B------:R-:W-:Y:S02]  /*60e0*/  @!P4 IMAD.IADD R2, R2, 0x1, -R4 ;  /* 0x000000010202c824 */ /* 0x000fe400078e0a04 */
[----:B------:R-:W-:-:S04]  /*60f0*/  IMAD.HI.U32 R6, R5, R13, RZ ;  /* 0x0000000d05067227 */ /* 0x000fc800078e00ff */
[----:B------:R-:W-:Y:S02]  /*6100*/  @!P1 IMAD.IADD R8, R8, 0x1, -R4 ;  /* 0x0000000108089824 */ /* 0x000fe400078e0a04 */
[----:B------:R-:W-:Y:S01]  /*6110*/  IMAD.MOV.U32 R15, RZ, RZ, R2 ;  /* 0x000000ffff0f7224 */ /* 0x000fe200078e0002 */
[----:B------:R-:W-:Y:S01]  /*6120*/  ISETP.GE.AND P4, PT, R12, RZ, PT ;  /* 0x000000ff0c00720c */ /* 0x000fe20003f86270 */
[----:B------:R-:W-:Y:S01]  /*6130*/  IMAD.MOV R2, RZ, RZ, -R6 ;  /* 0x000000ffff027224 */ /* 0x000fe200078e0a06 */
[----:B------:R-:W-:Y:S01]  /*6140*/  ISETP.GT.U32.AND P1, PT, R4, R8, PT ;  /* 0x000000080400720c */ /* 0x000fe20003f24070 */
[C---:B------:R-:W-:Y:S02]  /*6150*/  VIADD R6, R0.reuse, 0x28 ;  /* 0x0000002800067836 */ /* 0x040fe40000000000 */
[----:B------:R-:W-:Y:S02]  /*6160*/  IMAD.MOV.U32 R10, RZ, RZ, R3 ;  /* 0x000000ffff0a7224 */ /* 0x000fe400078e0003 */
[----:B------:R-:W-:Y:S01]  /*6170*/  VIADD R12, R0, 0x29 ;  /* 0x00000029000c7836 */ /* 0x000fe20000000000 */
[----:B------:R-:W-:Y:S01]  /*6180*/  IABS R3, R6 ;  /* 0x0000000600037213 */ /* 0x000fe20000000000 */
[----:B------:R-:W-:Y:S01]  /*6190*/  @!P5 IMAD.MOV R10, RZ, RZ, -R10 ;  /* 0x000000ffff0ad224 */ /* 0x000fe200078e0a0a */
[----:B------:R-:W-:Y:S01]  /*61a0*/  ISETP.GE.AND P5, PT, R6, RZ, PT ;  /* 0x000000ff0600720c */ /* 0x000fe20003fa6270 */
[----:B------:R-:W-:Y:S01]  /*61b0*/  @!P0 IMAD.IADD R9, R9, 0x1, -R4 ;  /* 0x0000000109098824 */ /* 0x000fe200078e0a04 */
[----:B------:R-:W-:Y:S01]  /*61c0*/  IABS R6, R12 ;  /* 0x0000000c00067213 */ /* 0x000fe20000000000 */
[----:B------:R-:W-:Y:S01]  /*61d0*/  @!P6 IMAD.MOV R17, RZ, RZ, -R17 ;  /* 0x000000ffff11e224 */ /* 0x000fe200078e0a11 */
[----:B------:R-:W-:Y:S01]  /*61e0*/  ISETP.GE.AND P6, PT, R14, RZ, PT ;  /* 0x000000ff0e00720c */ /* 0x000fe20003fc6270 */
[C---:B------:R-:W-:Y:S01]  /*61f0*/  IMAD R2, R4.reuse, R2, R13 ;  /* 0x0000000204027224 */ /* 0x040fe200078e020d */
[----:B------:R-:W-:Y:S01]  /*6200*/  ISETP.GT.U32.AND P0, PT, R4, R9, PT ;  /* 0x000000090400720c */ /* 0x000fe20003f04070 */
[----:B------:R-:W-:-:S04]  /*6210*/  IMAD.HI.U32 R14, R5, R3, RZ ;  /* 0x00000003050e7227 */ /* 0x000fc800078e00ff */
[----:B------:R-:W-:-:S04]  /*6220*/  IMAD.HI.U32 R13, R5, R6, RZ ;  /* 0x00000006050d7227 */ /* 0x000fc800078e00ff */
[----:B------:R-:W-:Y:S01]  /*6230*/  @!P1 IMAD.IADD R8, R8, 0x1, -R4 ;  /* 0x0000000108089824 */ /* 0x000fe200078e0a04 */
[C---:B------:R-:W-:Y:S01]  /*6240*/  ISETP.GT.U32.AND P1, PT, R4.reuse, R2, PT ;  /* 0x000000020400720c */ /* 0x040fe20003f24070 */
[----:B------:R-:W-:Y:S02]  /*6250*/  IMAD.MOV R16, RZ, RZ, -R14 ;  /* 0x000000ffff107224 */ /* 0x000fe400078e0a0e */
[----:B------:R-:W-:Y:S02]  /*6260*/  IMAD.MOV R14, RZ, RZ, -R13 ;  /* 0x000000ffff0e7224 */ /* 0x000fe400078e0a0d */
[C---:B------:R-:W-:Y:S02]  /*6270*/  IMAD R3, R4.reuse, R16, R3 ;  /* 0x0000001004037224 */ /* 0x040fe400078e0203 */
[----:B------:R-:W-:Y:S02]  /*6280*/  IMAD R6, R4, R14, R6 ;  /* 0x0000000e04067224 */ /* 0x000fe400078e0206 */
[----:B------:R-:W-:-:S02]  /*6290*/  IMAD.MOV.U32 R18, RZ, RZ, R8 ;  /* 0x000000ffff127224 */ /* 0x000fc400078e0008 */
[----:B------:R-:W-:Y:S01]  /*62a0*/  @!P0 IMAD.IADD R9, R9, 0x1, -R4 ;  /* 0x0000000109098824 */ /* 0x000fe200078e0a04 */
[C---:B------:R-:W-:Y:S01]  /*62b0*/  ISETP.GT.U32.AND P0, PT, R4.reuse, R3, PT ;  /* 0x000000030400720c */ /* 0x040fe20003f04070 */
[----:B------:R-:W-:Y:S01]  /*62c0*/  @!P6 IMAD.MOV R18, RZ, RZ, -R18 ;  /* 0x000000ffff12e224 */ /* 0x000fe200078e0a12 */
[----:B------:R-:W-:Y:S01]  /*62d0*/  ISETP.GT.U32.AND P6, PT, R4, R6, PT ;  /* 0x000000060400720c */ /* 0x000fe20003fc4070 */
[----:B------:R-:W-:Y:S01]  /*62e0*/  @!P3 IMAD.MOV R15, RZ, RZ, -R15 ;  /* 0x000000ffff0fb224 */ /* 0x000fe200078e0a0f */
[----:B------:R-:W-:Y:S01]  /*62f0*/  STL [R1+0xe4], R20 ;  /* 0x0000e41401007387 */ /* 0x000fe20000100800 */
[----:B------:R-:W-:Y:S02]  /*6300*/  @!P1 IMAD.IADD R2, R2, 0x1, -R4 ;  /* 0x0000000102029824 */ /* 0x000fe400078e0a04 */
[----:B------:R-:W-:Y:S01]  /*6310*/  VIADD R22, R0, 0x2b ;  /* 0x0000002b00167836 */ /* 0x000fe20000000000 */
[----:B------:R-:W-:Y:S02]  /*6320*/  STL [R1+0xe0], R19 ;  /* 0x0000e01301007387 */ /* 0x000fe40000100800 */
[----:B------:R-:W-:-:S02]  /*6330*/  ISETP.GT.U32.AND P1, PT, R4, R2, PT ;  /* 0x000000020400720c */ /* 0x000fc40003f24070 */
[----:B------:R0:W-:Y:S04]  /*6340*/  STL [R1+0xdc], R17 ;  /* 0x0000dc1101007387 */ /* 0x0001e80000100800 */
[----:B------:R1:W-:Y:S04]  /*6350*/  STL [R1+0xd8], R15 ;  /* 0x0000d80f01007387 */ /* 0x0003e80000100800 */
[----:B------:R2:W-:Y:S01]  /*6360*/  STL [R1+0x1c], R10 ;  /* 0x00001c0a01007387 */ /* 0x0005e20000100800 */
[----:B------:R-:W-:Y:S01]  /*6370*/  ISETP.GE.AND P3, PT, R11, RZ, PT ;  /* 0x000000ff0b00720c */ /* 0x000fe20003f66270 */
[----:B0-----:R-:W-:Y:S01]  /*6380*/  IMAD.MOV.U32 R17, RZ, RZ, R9 ;  /* 0x000000ffff117224 */ /* 0x001fe200078e0009 */
[----:B-1----:R-:W-:Y:S01]  /*6390*/  IABS R15, R22 ;  /* 0x00000016000f7213 */ /* 0x002fe20000000000 */
[----:B--2---:R-:W-:-:S02]  /*63a0*/  VIADD R10, R0, 0x2a ;  /* 0x0000002a000a7836 */ /* 0x004fc40000000000 */
[--C-:B------:R-:W-:Y:S02]  /*63b0*/  @!P0 IMAD.IADD R3, R3, 0x1, -R4.reuse ;  /* 0x0000000103038824 */ /* 0x100fe400078e0a04 */
[----:B------:R-:W-:Y:S01]  /*63c0*/  @!P6 IMAD.IADD R6, R6, 0x1, -R4 ;  /* 0x000000010606e824 */ /* 0x000fe200078e0a04 */
[----:B------:R-:W-:Y:S01]  /*63d0*/  IABS R11, R10 ;  /* 0x0000000a000b7213 */ /* 0x000fe20000000000 */
[----:B------:R-:W-:Y:S01]  /*63e0*/  IMAD.MOV.U32 R13, RZ, RZ, R15 ;  /* 0x000000ffff0d7224 */ /* 0x000fe200078e000f */
[----:B------:R0:W-:Y:S01]  /*63f0*/  STL [R1+0x18], R18 ;  /* 0x0000181201007387 */ /* 0x0001e20000100800 */
[----:B------:R-:W-:Y:S01]  /*6400*/  @!P4 IMAD.MOV R17, RZ, RZ, -R17 ;  /* 0x000000ffff11c224 */ /* 0x000fe200078e0a11 */
[C---:B------:R-:W-:Y:S01]  /*6410*/  ISETP.GT.U32.AND P0, PT, R4.reuse, R3, PT ;  /* 0x000000030400720c */ /* 0x040fe20003f04070 */
[----:B------:R-:W-:Y:S01]  /*6420*/  IMAD.HI.U32 R14, R5, R11, RZ ;  /* 0x0000000b050e7227 */ /* 0x000fe200078e00ff */
[----:B------:R-:W-:-:S03]  /*6430*/  ISETP.GT.U32.AND P6, PT, R4, R6, PT ;  /* 0x000000060400720c */ /* 0x000fc60003fc4070 */
[----:B------:R-:W-:-:S04]  /*6440*/  IMAD.HI.U32 R15, R5, R13, RZ ;  /* 0x0000000d050f7227 */ /* 0x000fc800078e00ff */
[----:B0-----:R-:W-:Y:S01]  /*6450*/  VIADD R18, R0, 0x2c ;  /* 0x0000002c00127836 */ /* 0x001fe20000000000 */
[----:B------:R0:W-:Y:S01]  /*6460*/  STL [R1+0x14], R17 ;  /* 0x0000141101007387 */ /* 0x0001e20000100800 */
[----:B------:R-:W-:Y:S01]  /*6470*/  @!P1 IMAD.IADD R2, R2, 0x1, -R4 ;  /* 0x0000000102029824 */ /* 0x000fe200078e0a04 */
[----:B------:R-:W-:Y:S01]  /*6480*/  ISETP.GE.AND P1, PT, R10, RZ, PT ;  /* 0x000000ff0a00720c */ /* 0x000fe20003f26270 */
[----:B------:R-:W-:Y:S01]  /*6490*/  IMAD.MOV R8, RZ, RZ, -R14 ;  /* 0x000000ffff087224 */ /* 0x000fe200078e0a0e */
[----:B------:R-:W-:Y:S01]  /*64a0*/  IABS R10, R18 ;  /* 0x00000012000a7213 */ /* 0x000fe20000000000 */
[----:B------:R-:W-:Y:S02]  /*64b0*/  IMAD.MOV R9, RZ, RZ, -R15 ;  /* 0x000000ffff097224 */ /* 0x000fe400078e0a0f */
[----:B0-----:R-:W-:Y:S02]  /*64c0*/  VIADD R17, R0, 0x2d ;  /* 0x0000002d00117836 */ /* 0x001fe40000000000 */
[----:B------:R-:W-:-:S02]  /*64d0*/  IMAD R8, R4, R8, R11 ;  /* 0x0000000804087224 */ /* 0x000fc400078e020b */
[----:B------:R-:W-:Y:S01]  /*64e0*/  IMAD R9, R4, R9, R13 ;  /* 0x0000000904097224 */ /* 0x000fe200078e020d */
[----:B------:R-:W-:Y:S01]  /*64f0*/  IABS R11, R17 ;  /* 0x00000011000b7213 */ /* 0x000fe20000000000 */
[----:B------:R-:W-:-:S04]  /*6500*/  IMAD.HI.U32 R16, R5, R10, RZ ;  /* 0x0000000a05107227 */ /* 0x000fc800078e00ff */
[--C-:B------:R-:W-:Y:S01]  /*6510*/  @!P0 IMAD.IADD R3, R3, 0x1, -R4.reuse ;  /* 0x0000000103038824 */ /* 0x100fe200078e0a04 */
[----:B------:R-:W-:Y:S01]  /*6520*/  ISETP.GT.U32.AND P0, PT, R4, R8, PT ;  /* 0x000000080400720c */ /* 0x000fe20003f04070 */
[----:B------:R-:W-:Y:S01]  /*6530*/  @!P6 IMAD.IADD R6, R6, 0x1, -R4 ;  /* 0x000000010606e824 */ /* 0x000fe200078e0a04 */
[----:B------:R-:W-:Y:S01]  /*6540*/  ISETP.GT.U32.AND P6, PT, R4, R9, PT ;  /* 0x000000090400720c */ /* 0x000fe20003fc4070 */
[----:B------:R-:W-:Y:S02]  /*6550*/  IMAD.MOV R16, RZ, RZ, -R16 ;  /* 0x000000ffff107224 */ /* 0x000fe400078e0a10 */
[----:B------:R-:W-:-:S04]  /*6560*/  IMAD.HI.U32 R19, R5, R11, RZ ;  /* 0x0000000b05137227 */ /* 0x000fc800078e00ff */
[----:B------:R-:W-:Y:S02]  /*6570*/  IMAD R10, R4, R16, R10 ;  /* 0x00000010040a7224 */ /* 0x000fe400078e020a */
[----:B------:R-:W-:Y:S02]  /*6580*/  IMAD.MOV R16, RZ, RZ, -R19 ;  /* 0x000000ffff107224 */ /* 0x000fe400078e0a13 */
[----:B------:R-:W-:Y:S02]  /*6590*/  VIADD R15, R0, 0x2e ;  /* 0x0000002e000f7836 */ /* 0x000fe40000000000 */
[----:B------:R-:W-:Y:S01]  /*65a0*/  IMAD R11, R4, R16, R11 ;  /* 0x00000010040b7224 */ /* 0x000fe200078e020b */
[----:B------:R-:W-:Y:S01]  /*65b0*/  ISETP.GE.AND P4, PT, R12, RZ, PT ;  /* 0x000000ff0c00720c */ /* 0x000fe20003f86270 */
[--C-:B------:R-:W-:Y:S01]  /*65c0*/  @!P0 IMAD.IADD R8, R8, 0x1, -R4.reuse ;  /* 0x0000000108088824 */ /* 0x100fe200078e0a04 */
[----:B------:R-:W-:Y:S01]  /*65d0*/  IABS R12, R15 ;  /* 0x0000000f000c7213 */ /* 0x000fe20000000000 */
[----:B------:R-:W-:Y:S01]  /*65e0*/  @!P6 IMAD.IADD R9, R9, 0x1, -R4 ;  /* 0x000000010909e824 */ /* 0x000fe200078e0a04 */
[----:B------:R-:W-:-:S02]  /*65f0*/  ISETP.GT.U32.AND P0, PT, R4, R10, PT ;  /* 0x0000000a0400720c */ /* 0x000fc40003f04070 */
[----:B------:R-:W-:Y:S01]  /*6600*/  ISETP.GT.U32.AND P6, PT, R4, R11, PT ;  /* 0x0000000b0400720c */ /* 0x000fe20003fc4070 */
[C---:B------:R-:W-:Y:S02]  /*6610*/  VIADD R20, R0.reuse, 0x2f ;  /* 0x0000002f00147836 */ /* 0x040fe40000000000 */
[----:B------:R-:W-:Y:S02]  /*6620*/  VIADD R21, R0, 0x30 ;  /* 0x0000003000157836 */ /* 0x000fe40000000000 */
[----:B------:R-:W-:Y:S01]  /*6630*/  IMAD.HI.U32 R24, R5, R12, RZ ;  /* 0x0000000c05187227 */ /* 0x000fe200078e00ff */
[----:B------:R-:W-:Y:S02]  /*6640*/  IABS R13, R20 ;  /* 0x00000014000d7213 */ /* 0x000fe40000000000 */
[----:B------:R-:W-:Y:S01]  /*6650*/  IABS R14, R21 ;  /* 0x00000015000e7213 */ /* 0x000fe20000000000 */
[----:B------:R-:W-:Y:S02]  /*6660*/  IMAD.MOV R19, RZ, RZ, -R24 ;  /* 0x000000ffff137224 */ /* 0x000fe400078e0a18 */
[----:B------:R-:W-:Y:S01]  /*6670*/  @!P0 IMAD.IADD R10, R10, 0x1, -R4 ;  /* 0x000000010a0a8824 */ /* 0x000fe200078e0a04 */
[C---:B------:R-:W-:Y:S01]  /*6680*/  ISETP.GT.U32.AND P0, PT, R4.reuse, R8, PT ;  /* 0x000000080400720c */ /* 0x040fe20003f04070 */
[----:B------:R-:W-:-:S02]  /*6690*/  IMAD R12, R4, R19, R12 ;  /* 0x00000013040c7224 */ /* 0x000fc400078e020c */
[----:B------:R-:W-:Y:S02]  /*66a0*/  @!P6 IMAD.IADD R11, R11, 0x1, -R4 ;  /* 0x000000010b0be824 */ /* 0x000fe400078e0a04 */
[----:B------:R-:W-:Y:S02]  /*66b0*/  IMAD.MOV.U32 R58, RZ, RZ, R6 ;  /* 0x000000ffff3a7224 */ /* 0x000fe400078e0006 */
[----:B------:R-:W-:Y:S01]  /*66c0*/  IMAD.HI.U32 R23, R5, R13, RZ ;  /* 0x0000000d05177227 */ /* 0x000fe200078e00ff */
[----:B------:R-:W-:-:S03]  /*66d0*/  ISETP.GT.U32.AND P6, PT, R4, R11, PT ;  /* 0x0000000b0400720c */ /* 0x000fc60003fc4070 */
[----:B------:R-:W-:-:S04]  /*66e0*/  IMAD.HI.U32 R25, R5, R14, RZ ;  /* 0x0000000e05197227 */ /* 0x000fc800078e00ff */
[----:B------:R-:W-:Y:S02]  /*66f0*/  IMAD.MOV.U32 R32, RZ, RZ, R2 ;  /* 0x000000ffff207224 */ /* 0x000fe400078e0002 */
[----:B------:R-:W-:Y:S01]  /*6700*/  @!P4 IMAD.MOV R58, RZ, RZ, -R58 ;  /* 0x000000ffff3ac224 */ /* 0x000fe200078e0a3a */
[----:B------:R-:W-:Y:S01]  /*6710*/  ISETP.GT.U32.AND P4, PT, R4, R12, PT ;  /* 0x0000000c0400720c */ /* 0x000fe20003f84070 */
[----:B------:R-:W-:Y:S02]  /*6720*/  IMAD.MOV R16, RZ, RZ, -R23 ;  /* 0x000000ffff107224 */ /* 0x000fe400078e0a17 */
[----:B------:R-:W-:Y:S02]  /*6730*/  IMAD.MOV R23, RZ, RZ, -R25 ;  /* 0x000000ffff177224 */ /* 0x000fe400078e0a19 */
[----:B------:R-:W-:Y:S02]  /*6740*/  VIADD R19, R0, 0x31 ;  /* 0x0000003100137836 */ /* 0x000fe40000000000 */
[----:B------:R-:W-:-:S02]  /*6750*/  IMAD.MOV.U32 R54, RZ, RZ, R3 ;  /* 0x000000ffff367224 */ /* 0x000fc400078e0003 */
[----:B------:R-:W-:Y:S01]  /*6760*/  @!P3 IMAD.MOV R32, RZ, RZ, -R32 ;  /* 0x000000ffff20b224 */ /* 0x000fe200078e0a20 */
[C---:B------:R-:W-:Y:S01]  /*6770*/  ISETP.GT.U32.AND P3, PT, R4.reuse, R9, PT ;  /* 0x000000090400720c */ /* 0x040fe20003f64070 */
[C---:B------:R-:W-:Y:S01]  /*6780*/  IMAD R14, R4.reuse, R23, R14 ;  /* 0x00000017040e7224 */ /* 0x040fe200078e020e */
[----:B------:R-:W-:Y:S01]  /*6790*/  IABS R23, R19 ;  /* 0x0000001300177213 */ /* 0x000fe20000000000 */
[----:B------:R-:W-:Y:S01]  /*67a0*/  @!P5 IMAD.MOV R54, RZ, RZ, -R54 ;  /* 0x000000ffff36d224 */ /* 0x000fe200078e0a36 */
[C---:B------:R-:W-:Y:S01]  /*67b0*/  ISETP.GT.U32.AND P5, PT, R4.reuse, R10, PT ;  /* 0x0000000a0400720c */ /* 0x040fe20003fa4070 */
[----:B------:R-:W-:Y:S02]  /*67c0*/  IMAD R13, R4, R16, R13 ;  /* 0x00000010040d7224 */ /* 0x000fe400078e020d */
[----:B------:R-:W-:Y:S02]  /*67d0*/  VIADD R16, R0, 0x32 ;  /* 0x0000003200107836 */ /* 0x000fe40000000000 */
[----:B------:R-:W-:-:S02]  /*67e0*/  @!P0 IMAD.IADD R8, R8, 0x1, -R4 ;  /* 0x0000000108088824 */ /* 0x000fc400078e0a04 */
[----:B------:R-:W-:Y:S01]  /*67f0*/  IMAD.MOV.U32 R3, RZ, RZ, R23 ;  /* 0x000000ffff037224 */ /* 0x000fe200078e0017 */
[----:B------:R-:W-:Y:S01]  /*6800*/  IABS R2, R16 ;  /* 0x0000001000027213 */ /* 0x000fe20000000000 */
[--C-:B------:R-:W-:Y:S01]  /*6810*/  @!P6 IMAD.IADD R11, R11, 0x1, -R4.reuse ;  /* 0x000000010b0be824 */ /* 0x100fe200078e0a04 */
[----:B------:R-:W-:Y:S01]  /*6820*/  ISETP.GE.AND P6, PT, R18, RZ, PT ;  /* 0x000000ff1200720c */ /* 0x000fe20003fc6270 */
[----:B------:R-:W-:Y:S02]  /*6830*/  @!P4 IMAD.IADD R12, R12, 0x1, -R4 ;  /* 0x000000010c0cc824 */ /* 0x000fe400078e0a04 */
[----:B------:R-:W-:Y:S02]  /*6840*/  IMAD.MOV.U32 R25, RZ, RZ, R8 ;  /* 0x000000ffff197224 */ /* 0x000fe400078e0008 */
[----:B------:R-:W-:-:S04]  /*6850*/  IMAD.HI.U32 R6, R5, R3, RZ ;  /* 0x0000000305067227 */ /* 0x000fc800078e00ff */
[----:B------:R-:W-:Y:S01]  /*6860*/  @!P3 IMAD.IADD R9, R9, 0x1, -R4 ;  /* 0x000000010909b824 */ /* 0x000fe200078e0a04 */
[----:B------:R-:W-:Y:S01]  /*6870*/  ISETP.GE.AND P3, PT, R22, RZ, PT ;  /* 0x000000ff1600720c */ /* 0x000fe20003f66270 */
[----:B------:R-:W-:Y:S01]  /*6880*/  @!P1 IMAD.MOV R25, RZ, RZ, -R25 ;  /* 0x000000ffff199224 */ /* 0x000fe200078e0a19 */
[C---:B------:R-:W-:Y:S01]  /*6890*/  ISETP.GT.U32.AND P1, PT, R4.reuse, R12, PT ;  /* 0x0000000c0400720c */ /* 0x040fe20003f24070 */
[----:B------:R-:W-:Y:S01]  /*68a0*/  IMAD.HI.U32 R22, R5, R2, RZ ;  /* 0x0000000205167227 */ /* 0x000fe200078e00ff */
[----:B------:R-:W-:-:S03]  /*68b0*/  ISETP.GT.U32.AND P0, PT, R4, R13, PT ;  /* 0x0000000d0400720c */ /* 0x000fc60003f04070 */
[----:B------:R-:W-:Y:S02]  /*68c0*/  @!P5 IMAD.IADD R10, R10, 0x1, -R4 ;  /* 0x000000010a0ad824 */ /* 0x000fe400078e0a04 */
[----:B------:R-:W-:Y:S01]  /*68d0*/  IMAD.MOV R6, RZ, RZ, -R6 ;  /* 0x000000ffff067224 */ /* 0x000fe200078e0a06 */
[----:B------:R-:W-:Y:S01]  /*68e0*/  ISETP.GE.AND P4, PT, R17, RZ, PT ;  /* 0x000000ff1100720c */ /* 0x000fe20003f86270 */
[----:B------:R-:W-:Y:S02]  /*68f0*/  IMAD.MOV.U32 R24, RZ, RZ, R9 ;  /* 0x000000ffff187224 */ /* 0x000fe400078e0009 */
[----:B------:R-:W-:Y:S02]  /*6900*/  IMAD.MOV R18, RZ, RZ, -R22 ;  /* 0x000000ffff127224 */ /* 0x000fe400078e0a16 */
[C---:B------:R-:W-:Y:S02]  /*6910*/  IMAD R3, R4.reuse, R6, R3 ;  /* 0x0000000604037224 */ /* 0x040fe400078e0203 */
[----:B------:R-:W-:Y:S01]  /*6920*/  IMAD.MOV.U32 R9, RZ, RZ, R10 ;  /* 0x000000ffff097224 */ /* 0x000fe200078e000a */
[C---:B------:R-:W-:Y:S01]  /*6930*/  ISETP.GT.U32.AND P5, PT, R4.reuse, R14, PT ;  /* 0x0000000e0400720c */ /* 0x040fe20003fa4070 */
[----:B------:R-:W-:-:S02]  /*6940*/  IMAD R2, R4, R18, R2 ;  /* 0x0000001204027224 */ /* 0x000fc400078e0202 */
[----:B------:R-:W-:Y:S01]  /*6950*/  @!P6 IMAD.MOV R9, RZ, RZ, -R9 ;  /* 0x000000ffff09e224 */ /* 0x000fe200078e0a09 */
[----:B------:R-:W-:Y:S01]  /*6960*/  ISETP.GT.U32.AND P6, PT, R4, R3, PT ;  /* 0x000000030400720c */ /* 0x000fe20003fc4070 */
[--C-:B------:R-:W-:Y:S01]  /*6970*/  @!P1 IMAD.IADD R12, R12, 0x1, -R4.reuse ;  /* 0x000000010c0c9824 */ /* 0x100fe200078e0a04 */
[----:B------:R-:W-:Y:S01]  /*6980*/  ISETP.GT.U32.AND P1, PT, R4, R2, PT ;  /* 0x000000020400720c */ /* 0x000fe20003f24070 */
[----:B------:R-:W-:Y:S02]  /*6990*/  IMAD.MOV.U32 R8, RZ, RZ, R11 ;  /* 0x000000ffff087224 */ /* 0x000fe400078e000b */
[----:B------:R-:W-:Y:S02]  /*69a0*/  @!P0 IMAD.IADD R13, R13, 0x1, -R4 ;  /* 0x000000010d0d8824 */ /* 0x000fe400078e0a04 */
[----:B------:R-:W-:Y:S01]  /*69b0*/  @!P3 IMAD.MOV R24, RZ, RZ, -R24 ;  /* 0x000000ffff18b224 */ /* 0x000fe200078e0a18 */
[----:B------:R-:W-:Y:S01]  /*69c0*/  ISETP.GE.AND P0, PT, R15, RZ, PT ;  /* 0x000000ff0f00720c */ /* 0x000fe20003f06270 */
[----:B------:R-:W-:Y:S01]  /*69d0*/  @!P4 IMAD.MOV R8, RZ, RZ, -R8 ;  /* 0x000000ffff08c224 */ /* 0x000fe200078e0a08 */
[----:B------:R-:W-:Y:S01]  /*69e0*/  STL [R1+0x10], R32 ;  /* 0x0000102001007387 */ /* 0x000fe20000100800 */
[----:B------:R-:W-:Y:S01]  /*69f0*/  VIADD R15, R0, 0x33 ;  /* 0x00000033000f7836 */ /* 0x000fe20000000000 */
[----:B------:R-:W-:-:S02]  /*6a00*/  ISETP.GT.U32.AND P3, PT, R4, R13, PT ;  /* 0x0000000d0400720c */ /* 0x000fc40003f64070 */
[----:B------:R-:W-:Y:S01]  /*6a10*/  STL [R1+0xc], R25 ;  /* 0x00000c1901007387 */ /* 0x000fe20000100800 */
[----:B------:R-:W-:-:S03]  /*6a20*/  @!P5 IMAD.IADD R14, R14, 0x1, -R4 ;  /* 0x000000010e0ed824 */ /* 0x000fc600078e0a04 */
[----:B------:R-:W-:Y:S01]  /*6a30*/  STL [R1+0x8], R24 ;  /* 0x0000081801007387 */ /* 0x000fe20000100800 */
[----:B------:R-:W-:-:S03]  /*6a40*/  @!P6 IMAD.IADD R3, R3, 0x1, -R4 ;  /* 0x000000010303e824 */ /* 0x000fc600078e0a04 */
[----:B------:R-:W-:Y:S04]  /*6a50*/  STL [R1+0x4], R9 ;  /* 0x0000040901007387 */ /* 0x000fe80000100800 */
[----:B------:R0:W-:Y:S01]  /*6a60*/  STL [R1], R8 ;  /* 0x0000000801007387 */ /* 0x0001e20000100800 */
[----:B------:R-:W-:Y:S01]  /*6a70*/  ISETP.GT.U32.AND P5, PT, R4, R14, PT ;  /* 0x0000000e0400720c */ /* 0x000fe20003fa4070 */
[----:B------:R-:W-:Y:S01]  /*6a80*/  @!P1 IMAD.IADD R2, R2, 0x1, -R4 ;  /* 0x0000000102029824 */ /* 0x000fe200078e0a04 */
[----:B------:R-:W-:Y:S02]  /*6a90*/  ISETP.GT.U32.AND P1, PT, R4, R3, PT ;  /* 0x000000030400720c */ /* 0x000fe40003f24070 */
[----:B0-----:R-:W-:Y:S01]  /*6aa0*/  IABS R8, R15 ;  /* 0x0000000f00087213 */ /* 0x001fe20000000000 */
[----:B------:R-:W-:-:S04]  /*6ab0*/  VIADD R6, R0, 0x34 ;  /* 0x0000003400067836 */ /* 0x000fc80000000000 */
[----:B------:R-:W-:-:S04]  /*6ac0*/  IMAD.HI.U32 R11, R5, R8, RZ ;  /* 0x00000008050b7227 */ /* 0x000fc800078e00ff */
[----:B------:R-:W-:Y:S02]  /*6ad0*/  IMAD.MOV R11, RZ, RZ, -R11 ;  /* 0x000000ffff0b7224 */ /* 0x000fe400078e0a0b */
[----:B------:R-:W-:Y:S01]  /*6ae0*/  @!P3 IMAD.IADD R13, R13, 0x1, -R4 ;  /* 0x000000010d0db824 */ /* 0x000fe200078e0a04 */
[----:B------:R-:W-:Y:S01]  /*6af0*/  ISETP.GE.AND P3, PT, R21, RZ, PT ;  /* 0x000000ff1500720c */ /* 0x000fe20003f66270 */
[----:B------:R-:W-:Y:S01]  /*6b00*/  IMAD R8, R4, R11, R8 ;  /* 0x0000000b04087224 */ /* 0x000fe200078e0208 */
[----:B------:R-:W-:Y:S01]  /*6b10*/  IABS R9, R6 ;  /* 0x0000000600097213 */ /* 0x000fe20000000000 */
[--C-:B------:R-:W-:Y:S02]  /*6b20*/  @!P5 IMAD.IADD R14, R14, 0x1, -R4.reuse ;  /* 0x000000010e0ed824 */ /* 0x100fe400078e0a04 */
[----:B------:R-:W-:Y:S01]  /*6b30*/  @!P1 IMAD.IADD R3, R3, 0x1, -R4 ;  /* 0x0000000103039824 */ /* 0x000fe200078e0a04 */
[----:B------:R-:W-:Y:S01]  /*6b40*/  ISETP.GT.U32.AND P1, PT, R4, R8, PT ;  /* 0x000000080400720c */ /* 0x000fe20003f24070 */
[----:B------:R-:W-:Y:S01]  /*6b50*/  IMAD.HI.U32 R10, R5, R9, RZ ;  /* 0x00000009050a7227 */ /* 0x000fe200078e00ff */
[----:B------:R-:W-:-:S03]  /*6b60*/  ISETP.GE.AND P4, PT, R20, RZ, PT ;  /* 0x000000ff1400720c */ /* 0x000fc60003f86270 */
[----:B------:R-:W-:Y:S02]  /*6b70*/  IMAD.MOV.U32 R52, RZ, RZ, R14 ;  /* 0x000000ffff347224 */ /* 0x000fe400078e000e */
[----:B------:R-:W-:Y:S02]  /*6b80*/  IMAD.MOV R10, RZ, RZ, -R10 ;  /* 0x000000ffff0a7224 */ /* 0x000fe400078e0a0a */
[----:B------:R-:W-:Y:S01]  /*6b90*/  @!P3 IMAD.MOV R52, RZ, RZ, -R52 ;  /* 0x000000ffff34b224 */ /* 0x000fe200078e0a34 */
[----:B------:R-:W-:Y:S01]  /*6ba0*/  ISETP.GE.AND P3, PT, R6, RZ, PT ;  /* 0x000000ff0600720c */ /* 0x000fe20003f66270 */
[----:B------:R-:W-:Y:S01]  /*6bb0*/  IMAD R6, R4, R10, R9 ;  /* 0x0000000a04067224 */ /* 0x000fe200078e0209 */
[----:B------:R-:W-:Y:S01]  /*6bc0*/  ISETP.GE.AND P5, PT, R19, RZ, PT ;  /* 0x000000ff1300720c */ /* 0x000fe20003fa6270 */
[----:B------:R-:W-:Y:S02]  /*6bd0*/  VIADD R9, R0, 0x35 ;  /* 0x0000003500097836 */ /* 0x000fe40000000000 */
[----:B------:R-:W-:-:S02]  /*6be0*/  IMAD.MOV.U32 R93, RZ, RZ, R12 ;  /* 0x000000ffff5d7224 */ /* 0x000fc400078e000c */
[----:B------:R-:W-:Y:S01]  /*6bf0*/  IMAD.MOV.U32 R92, RZ, RZ, R13 ;  /* 0x000000ffff5c7224 */ /* 0x000fe200078e000d */
[----:B------:R-:W-:Y:S01]  /*6c00*/  IABS R12, R9 ;  /* 0x00000009000c7213 */ /* 0x000fe20000000000 */
[----:B------:R-:W-:Y:S02]  /*6c10*/  VIADD R10, R0, 0x36 ;  /* 0x00000036000a7836 */ /* 0x000fe40000000000 */
[----:B------:R-:W-:Y:S02]  /*6c20*/  @!P1 IMAD.IADD R8, R8, 0x1, -R4 ;  /* 0x0000000108089824 */ /* 0x000fe400078e0a04 */
[----:B------:R-:W-:Y:S01]  /*6c30*/  @!P4 IMAD.MOV R92, RZ, RZ, -R92 ;  /* 0x000000ffff5cc224 */ /* 0x000fe200078e0a5c */
[----:B------:R-:W-:Y:S01]  /*6c40*/  ISETP.GE.AND P4, PT, R15, RZ, PT ;  /* 0x000000ff0f00720c */ /* 0x000fe20003f86270 */
[----:B------:R-:W-:Y:S01]  /*6c50*/  IMAD.MOV.U32 R57, RZ, RZ, R3 ;  /* 0x000000ffff397224 */ /* 0x000fe200078e0003 */
[----:B------:R-:W-:Y:S01]  /*6c60*/  IABS R13, R10 ;  /* 0x0000000a000d7213 */ /* 0x000fe20000000000 */
[----:B------:R-:W-:Y:S01]  /*6c70*/  IMAD.HI.U32 R15, R5, R12, RZ ;  /* 0x0000000c050f7227 */ /* 0x000fe200078e00ff */
[----:B------:R-:W-:-:S02]  /*6c80*/  ISETP.GT.U32.AND P1, PT, R4, R8, PT ;  /* 0x000000080400720c */ /* 0x000fc40003f24070 */
[----:B------:R-:W-:Y:S01]  /*6c90*/  ISETP.GE.AND P6, PT, R16, RZ, PT ;  /* 0x000000ff1000720c */ /* 0x000fe20003fc6270 */
[----:B------:R-:W-:Y:S01]  /*6ca0*/  @!P5 IMAD.MOV R57, RZ, RZ, -R57 ;  /* 0x000000ffff39d224 */ /* 0x000fe200078e0a39 */
[----:B------:R-:W-:Y:S01]  /*6cb0*/  ISETP.GT.U32.AND P5, PT, R4, R6, PT ;  /* 0x000000060400720c */ /* 0x000fe20003fa4070 */
[----:B------:R-:W-:-:S04]  /*6cc0*/  IMAD.HI.U32 R16, R5, R13, RZ ;  /* 0x0000000d05107227 */ /* 0x000fc800078e00ff */
[----:B------:R-:W-:Y:S02]  /*6cd0*/  IMAD.MOV R3, RZ, RZ, -R15 ;  /* 0x000000ffff037224 */ /* 0x000fe400078e0a0f */
[----:B------:R-:W-:Y:S02]  /*6ce0*/  IMAD.MOV R15, RZ, RZ, -R16 ;  /* 0x000000ffff0f7224 */ /* 0x000fe400078e0a10 */
[C---:B------:R-:W-:Y:S02]  /*6cf0*/  IMAD R12, R4.reuse, R3, R12 ;  /* 0x00000003040c7224 */ /* 0x040fe400078e020c */
[----:B------:R-:W-:Y:S01]  /*6d00*/  @!P0 IMAD.MOV R93, RZ, RZ, -R93 ;  /* 0x000000ffff5d8224 */ /* 0x000fe200078e0a5d */
[C---:B------:R-:W-:Y:S01]  /*6d10*/  ISETP.GT.U32.AND P0, PT, R4.reuse, R2, PT ;  /* 0x000000020400720c */ /* 0x040fe20003f04070 */
[----:B------:R-:W-:Y:S02]  /*6d20*/  IMAD R13, R4, R15, R13 ;  /* 0x0000000f040d7224 */ /* 0x000fe400078e020d */
[--C-:B------:R-:W-:Y:S01]  /*6d30*/  @!P1 IMAD.IADD R8, R8, 0x1, -R4.reuse ;  /* 0x0000000108089824 */ /* 0x100fe200078e0a04 */
[----:B------:R-:W-:Y:S01]  /*6d40*/  ISETP.GT.U32.AND P1, PT, R4, R12, PT ;  /* 0x0000000c0400720c */ /* 0x000fe20003f24070 */
[----:B------:R-:W-:Y:S01]  /*6d50*/  @!P5 IMAD.IADD R6, R6, 0x1, -R4 ;  /* 0x000000010606d824 */ /* 0x000fe200078e0a04 */
[----:B------:R-:W-:Y:S01]  /*6d60*/  ISETP.GT.U32.AND P5, PT, R4, R13, PT ;  /* 0x0000000d0400720c */ /* 0x000fe20003fa4070 */
[----:B------:R-:W-:-:S02]  /*6d70*/  VIADD R14, R0, 0x37 ;  /* 0x00000037000e7836 */ /* 0x000fc40000000000 */
[----:B------:R-:W-:-:S03]  /*6d80*/  VIADD R22, R0, 0x38 ;  /* 0x0000003800167836 */ /* 0x000fc60000000000 */
[----:B------:R-:W-:Y:S01]  /*6d90*/  IABS R11, R14 ;  /* 0x0000000e000b7213 */ /* 0x000fe20000000000 */
[--C-:B------:R-:W-:Y:S01]  /*6da0*/  @!P0 IMAD.IADD R2, R2, 0x1, -R4.reuse ;  /* 0x0000000102028824 */ /* 0x100fe200078e0a04 */
[----:B------:R-:W-:Y:S02]  /*6db0*/  ISETP.GE.AND P0, PT, R9, RZ, PT ;  /* 0x000000ff0900720c */ /* 0x000fe40003f06270 */
[----:B------:R-:W-:Y:S01]  /*6dc0*/  IABS R9, R22 ;  /* 0x0000001600097213 */ /* 0x000fe20000000000 */
[----:B------:R-:W-:Y:S02]  /*6dd0*/  @!P1 IMAD.IADD R12, R12, 0x1, -R4 ;  /* 0x000000010c0c9824 */ /* 0x000fe400078e0a04 */
[----:B------:R-:W-:Y:S01]  /*6de0*/  IMAD.HI.U32 R18, R5, R11, RZ ;  /* 0x0000000b05127227 */ /* 0x000fe200078e00ff */
[----:B------:R-:W-:-:S03]  /*6df0*/  ISETP.GT.U32.AND P1, PT, R4, R6, PT ;  /* 0x000000060400720c */ /* 0x000fc60003f24070 */
[----:B------:R-:W-:Y:S02]  /*6e00*/  IMAD.MOV.U32 R91, RZ, RZ, R2 ;  /* 0x000000ffff5b7224 */ /* 0x000fe400078e0002 */
[----:B------:R-:W-:Y:S01]  /*6e10*/  @!P5 IMAD.IADD R13, R13, 0x1, -R4 ;  /* 0x000000010d0dd824 */ /* 0x000fe200078e0a04 */
[----:B------:R-:W-:Y:S01]  /*6e20*/  ISETP.GT.U32.AND P5, PT, R4, R12, PT ;  /* 0x0000000c0400720c */ /* 0x000fe20003fa4070 */
[----:B------:R-:W-:-:S04]  /*6e30*/  IMAD.HI.U32 R17, R5, R9, RZ ;  /* 0x0000000905117227 */ /* 0x000fc800078e00ff */
[----:B------:R-:W-:Y:S02]  /*6e40*/  IMAD.MOV R2, RZ, RZ, -R18 ;  /* 0x000000ffff027224 */ /* 0x000fe400078e0a12 */
[----:B------:R-:W-:Y:S02]  /*6e50*/  VIADD R19, R0, 0x3a ;  /* 0x0000003a00137836 */ /* 0x000fe40000000000 */
[----:B------:R-:W-:Y:S01]  /*6e60*/  @!P6 IMAD.MOV R91, RZ, RZ, -R91 ;  /* 0x000000ffff5be224 */ /* 0x000fe200078e0a5b */
[----:B------:R-:W-:Y:S01]  /*6e70*/  ISETP.GE.AND P6, PT, R10, RZ, PT ;  /* 0x000000ff0a00720c */ /* 0x000fe20003fc6270 */
[----:B------:R-:W-:Y:S02]  /*6e80*/  VIADD R21, R0, 0x3c ;  /* 0x0000003c00157836 */ /* 0x000fe40000000000 */
[----:B------:R-:W-:Y:S02]  /*6e90*/  IMAD.MOV R10, RZ, RZ, -R17 ;  /* 0x000000ffff0a7224 */ /* 0x000fe400078e0a11 */
[----:B------:R-:W-:Y:S01]  /*6ea0*/  IMAD R11, R4, R2, R11 ;  /* 0x00000002040b7224 */ /* 0x000fe200078e020b */
[----:B------:R-:W-:Y:S01]  /*6eb0*/  IABS R2, R19 ;  /* 0x0000001300027213 */ /* 0x000fe20000000000 */
[----:B------:R-:W-:Y:S01]  /*6ec0*/  VIADD R20, R0, 0x39 ;  /* 0x0000003900147836 */ /* 0x000fe20000000000 */
[----:B------:R-:W-:Y:S01]  /*6ed0*/  IABS R15, R21 ;  /* 0x00000015000f7213 */ /* 0x000fe20000000000 */
[----:B------:R-:W-:-:S02]  /*6ee0*/  IMAD R10, R4, R10, R9 ;  /* 0x0000000a040a7224 */ /* 0x000fc400078e0209 */
[----:B------:R-:W-:Y:S01]  /*6ef0*/  IMAD.MOV.U32 R90, RZ, RZ, R8 ;  /* 0x000000ffff5a7224 */ /* 0x000fe200078e0008 */
[----:B------:R-:W-:Y:S01]  /*6f00*/  IABS R9, R20 ;  /* 0x0000001400097213 */ /* 0x000fe20000000000 */
[----:B------:R-:W-:Y:S02]  /*6f10*/  IMAD.MOV.U32 R8, RZ, RZ, R2 ;  /* 0x000000ffff087224 */ /* 0x000fe400078e0002 */
[--C-:B------:R-:W-:Y:S01]  /*6f20*/  @!P1 IMAD.IADD R6, R6, 0x1, -R4.reuse ;  /* 0x0000000106069824 */ /* 0x100fe200078e0a04 */
[----:B------:R-:W-:Y:S01]  /*6f30*/  ISETP.GT.U32.AND P1, PT, R4, R11, PT ;  /* 0x0000000b0400720c */ /* 0x000fe20003f24070 */
[----:B------:R-:W-:Y:S01]  /*6f40*/  @!P5 IMAD.IADD R12, R12, 0x1, -R4 ;  /* 0x000000010c0cd824 */ /* 0x000fe200078e0a04 */
[----:B------:R-:W-:Y:S01]  /*6f50*/  ISETP.GT.U32.AND P5, PT, R4, R10, PT ;  /* 0x0000000a0400720c */ /* 0x000fe20003fa4070 */
[----:B------:R-:W-:Y:S02]  /*6f60*/  IMAD.MOV.U32 R2, RZ, RZ, R15 ;  /* 0x000000ffff027224 */ /* 0x000fe400078e000f */
[----:B------:R-:W-:-:S04]  /*6f70*/  IMAD.HI.U32 R15, R5, R9, RZ ;  /* 0x00000009050f7227 */ /* 0x000fc800078e00ff */
[----:B------:R-:W-:-:S04]  /*6f80*/  IMAD.HI.U32 R17, R5, R8, RZ ;  /* 0x0000000805117227 */ /* 0x000fc800078e00ff */
[----:B------:R-:W-:Y:S01]  /*6f90*/  @!P4 IMAD.MOV R90, RZ, RZ, -R90 ;  /* 0x000000ffff5ac224 */ /* 0x000fe200078e0a5a */
[C---:B------:R-:W-:Y:S01]  /*6fa0*/  ISETP.GT.U32.AND P4, PT, R4.reuse, R13, PT ;  /* 0x0000000d0400720c */ /* 0x040fe20003f84070 */
[----:B------:R-:W-:Y:S02]  /*6fb0*/  IMAD.MOV R15, RZ, RZ, -R15 ;  /* 0x000000ffff0f7224 */ /* 0x000fe400078e0a0f */
[----:B------:R-:W-:Y:S02]  /*6fc0*/  IMAD.MOV R17, RZ, RZ, -R17 ;  /* 0x000000ffff117224 */ /* 0x000fe400078e0a11 */
[C---:B------:R-:W-:Y:S02]  /*6fd0*/  IMAD R9, R4.reuse, R15, R9 ;  /* 0x0000000f04097224 */ /* 0x040fe400078e0209 */
[C---:B------:R-:W-:Y:S02]  /*6fe0*/  IMAD R8, R4.reuse, R17, R8 ;  /* 0x0000001104087224 */ /* 0x040fe400078e0208 */
[--C-:B------:R-:W-:Y:S01]  /*6ff0*/  @!P1 IMAD.IADD R11, R11, 0x1, -R4.reuse ;  /* 0x000000010b0b9824 */ /* 0x100fe200078e0a04 */
[----:B------:R-:W-:Y:S01]  /*7000*/  ISETP.GT.U32.AND P1, PT, R4, R9, PT ;  /* 0x000000090400720c */ /* 0x000fe20003f24070 */
[----:B------:R-:W-:Y:S01]  /*7010*/  @!P5 IMAD.IADD R10, R10, 0x1, -R4 ;  /* 0x000000010a0ad824 */ /* 0x000fe200078e0a04 */
[----:B------:R-:W-:Y:S01]  /*7020*/  ISETP.GT.U32.AND P5, PT, R4, R8, PT ;  /* 0x000000080400720c */ /* 0x000fe20003fa4070 */
[----:B------:R-:W-:-:S02]  /*7030*/  VIADD R18, R0, 0x3b ;  /* 0x0000003b00127836 */ /* 0x000fc40000000000 */
[----:B------:R-:W-:-:S04]  /*7040*/  IMAD.HI.U32 R23, R5, R2, RZ ;  /* 0x0000000205177227 */ /* 0x000fc800078e00ff */
[----:B------:R-:W-:Y:S01]  /*7050*/  @!P4 IMAD.IADD R13, R13, 0x1, -R4 ;  /* 0x000000010d0dc824 */ /* 0x000fe200078e0a04 */
[----:B------:R-:W-:Y:S01]  /*7060*/  ISETP.GE.AND P4, PT, R14, RZ, PT ;  /* 0x000000ff0e00720c */ /* 0x000fe20003f86270 */
[----:B------:R-:W-:Y:S01]  /*7070*/  IMAD.MOV R14, RZ, RZ, -R23 ;  /* 0x000000ffff0e7224 */ /* 0x000fe200078e0a17 */
[----:B------:R-:W-:Y:S01]  /*7080*/  IABS R3, R18 ;  /* 0x0000001200037213 */ /* 0x000fe20000000000 */
[----:B------:R-:W-:Y:S02]  /*7090*/  VIADD R17, R0, 0x3d ;  /* 0x0000003d00117836 */ /* 0x000fe40000000000 */
[----:B------:R-:W-:Y:S02]  /*70a0*/  IMAD R2, R4, R14, R2 ;  /* 0x0000000e04027224 */ /* 0x000fe400078e0202 */
[----:B------:R-:W-:Y:S01]  /*70b0*/  IMAD.HI.U32 R16, R5, R3, RZ ;  /* 0x0000000305107227 */ /* 0x000fe200078e00ff */
[----:B------:R-:W-:-:S03]  /*70c0*/  IABS R14, R17 ;  /* 0x00000011000e7213 */ /* 0x000fc60000000000 */
[----:B------:R-:W-:Y:S02]  /*70d0*/  @!P1 IMAD.IADD R9, R9, 0x1, -R4 ;  /* 0x0000000109099824 */ /* 0x000fe400078e0a04 */
[----:B------:R-:W-:Y:S02]  /*70e0*/  IMAD.MOV.U32 R88, RZ, RZ, R12 ;  /* 0x000000ffff587224 */ /* 0x000fe400078e000c */
[----:B------:R-:W-:Y:S02]  /*70f0*/  @!P5 IMAD.IADD R8, R8, 0x1, -R4 ;  /* 0x000000010808d824 */ /* 0x000fe400078e0a04 */
[----:B------:R-:W-:Y:S02]  /*7100*/  IMAD.MOV R16, RZ, RZ, -R16 ;  /* 0x000000ffff107224 */ /* 0x000fe400078e0a10 */
[----:B------:R-:W-:Y:S02]  /*7110*/  IMAD.MOV.U32 R89, RZ, RZ, R6 ;  /* 0x000000ffff597224 */ /* 0x000fe400078e0006 */
[----:B------:R-:W-:Y:S01]  /*7120*/  IMAD.MOV.U32 R6, RZ, RZ, R14 ;  /* 0x000000ffff067224 */ /* 0x000fe200078e000e */
[C---:B------:R-:W-:Y:S01]  /*7130*/  ISETP.GT.U32.AND P5, PT, R4.reuse, R8, PT ;  /* 0x000000080400720c */ /* 0x040fe20003fa4070 */
[----:B------:R-:W-:Y:S01]  /*7140*/  @!P0 IMAD.MOV R88, RZ, RZ, -R88 ;  /* 0x000000ffff588224 */ /* 0x000fe200078e0a58 */
[C---:B------:R-:W-:Y:S01]  /*7150*/  ISETP.GT.U32.AND P0, PT, R4.reuse, R9, PT ;  /* 0x000000090400720c */ /* 0x040fe20003f04070 */
[C---:B------:R-:W-:Y:S01]  /*7160*/  IMAD R3, R4.reuse, R16, R3 ;  /* 0x0000001004037224 */ /* 0x040fe200078e0203 */
[----:B------:R-:W-:Y:S01]  /*7170*/  ISETP.GT.U32.AND P1, PT, R4, R11, PT ;  /* 0x0000000b0400720c */ /* 0x000fe20003f24070 */
[----:B------:R-:W-:-:S02]  /*7180*/  VIADD R16, R0, 0x3e ;  /* 0x0000003e00107836 */ /* 0x000fc40000000000 */
[----:B------:R-:W-:-:S04]  /*7190*/  IMAD.HI.U32 R12, R5, R6, RZ ;  /* 0x00000006050c7227 */ /* 0x000fc800078e00ff */
[----:B------:R-:W-:Y:S01]  /*71a0*/  IMAD.MOV.U32 R87, RZ, RZ, R13 ;  /* 0x000000ffff577224 */ /* 0x000fe200078e000d */
[----:B------:R-:W-:Y:S01]  /*71b0*/  IABS R23, R16 ;  /* 0x0000001000177213 */ /* 0x000fe20000000000 */
[----:B------:R-:W-:Y:S02]  /*71c0*/  IMAD.MOV R12, RZ, RZ, -R12 ;  /* 0x000000ffff0c7224 */ /* 0x000fe400078e0a0c */
[----:B------:R-:W-:Y:S01]  /*71d0*/  @!P6 IMAD.MOV R87, RZ, RZ, -R87 ;  /* 0x000000ffff57e224 */ /* 0x000fe200078e0a57 */
[C---:B------:R-:W-:Y:S01]  /*71e0*/  ISETP.GT.U32.AND P6, PT, R4.reuse, R3, PT ;  /* 0x000000030400720c */ /* 0x040fe20003fc4070 */
[----:B------:R-:W-:Y:S01]  /*71f0*/  @!P3 IMAD.MOV R89, RZ, RZ, -R89 ;  /* 0x000000ffff59b224 */ /* 0x000fe200078e0a59 */
[C---:B------:R-:W-:Y:S01]  /*7200*/  ISETP.GT.U32.AND P3, PT, R4.reuse, R10, PT ;  /* 0x0000000a0400720c */ /* 0x040fe20003f64070 */
[----:B------:R-:W-:Y:S02]  /*7210*/  IMAD R6, R4, R12, R6 ;  /* 0x0000000c04067224 */ /* 0x000fe400078e0206 */
[----:B------:R-:W-:-:S02]  /*7220*/  IMAD.MOV.U32 R14, RZ, RZ, R23 ;  /* 0x000000ffff0e7224 */ /* 0x000fc400078e0017 */
[--C-:B------:R-:W-:Y:S01]  /*7230*/  @!P0 IMAD.IADD R9, R9, 0x1, -R4.reuse ;  /* 0x0000000109098824 */ /* 0x100fe200078e0a04 */
[----:B------:R-:W-:Y:S01]  /*7240*/  ISETP.GE.AND P0, PT, R20, RZ, PT ;  /* 0x000000ff1400720c */ /* 0x000fe20003f06270 */
[--C-:B------:R-:W-:Y:S01]  /*7250*/  @!P5 IMAD.IADD R8, R8, 0x1, -R4.reuse ;  /* 0x000000010808d824 */ /* 0x100fe200078e0a04 */
[C---:B------:R-:W-:Y:S01]  /*7260*/  ISETP.GT.U32.AND P5, PT, R4.reuse, R6, PT ;  /* 0x000000060400720c */ /* 0x040fe20003fa4070 */
[----:B------:R-:W-:Y:S02]  /*7270*/  @!P1 IMAD.IADD R11, R11, 0x1, -R4 ;  /* 0x000000010b0b9824 */ /* 0x000fe400078e0a04 */
[----:B------:R-:W-:Y:S01]  /*7280*/  IMAD.HI.U32 R12, R5, R14, RZ ;  /* 0x0000000e050c7227 */ /* 0x000fe200078e00ff */
[----:B------:R-:W-:-:S03]  /*7290*/  ISETP.GT.U32.AND P1, PT, R4, R2, PT ;  /* 0x000000020400720c */ /* 0x000fc60003f24070 */
[----:B------:R-:W-:Y:S02]  /*72a0*/  VIADD R15, R0, 0x3f ;  /* 0x0000003f000f7836 */ /* 0x000fe40000000000 */
[----:B------:R-:W-:Y:S02]  /*72b0*/  IMAD.MOV R12, RZ, RZ, -R12 ;  /* 0x000000ffff0c7224 */ /* 0x000fe400078e0a0c */
[--C-:B------:R-:W-:Y:S02]  /*72c0*/  @!P6 IMAD.IADD R3, R3, 0x1, -R4.reuse ;  /* 0x000000010303e824 */ /* 0x100fe400078e0a04 */
[----:B------:R-:W-:Y:S01]  /*72d0*/  IMAD.MOV.U32 R85, RZ, RZ, R11 ;  /* 0x000000ffff557224 */ /* 0x000fe200078e000b */
[----:B------:R-:W-:Y:S01]  /*72e0*/  IABS R24, R15 ;  /* 0x0000000f00187213 */ /* 0x000fe20000000000 */
[----:B------:R-:W-:Y:S01]  /*72f0*/  @!P3 IMAD.IADD R10, R10, 0x1, -R4 ;  /* 0x000000010a0ab824 */ /* 0x000fe200078e0a04 */
[----:B------:R-:W-:Y:S01]  /*7300*/  ISETP.GE.AND P3, PT, R22, RZ, PT ;  /* 0x000000ff1600720c */ /* 0x000fe20003f66270 */
[----:B------:R-:W-:-:S02]  /*7310*/  IMAD R12, R4, R12, R14 ;  /* 0x0000000c040c7224 */ /* 0x000fc400078e020e */
[----:B------:R-:W-:Y:S01]  /*7320*/  @!P4 IMAD.MOV R85, RZ, RZ, -R85 ;  /* 0x000000ffff55c224 */ /* 0x000fe200078e0a55 */
[----:B------:R-:W-:Y:S01]  /*7330*/  ISETP.GT.U32.AND P4, PT, R4, R3, PT ;  /* 0x000000030400720c */ /* 0x000fe20003f84070 */
[----:B------:R-:W-:Y:S02]  /*7340*/  IMAD.MOV.U32 R55, RZ, RZ, R9 ;  /* 0x000000ffff377224 */ /* 0x000fe400078e0009 */
[----:B------:R-:W-:Y:S02]  /*7350*/  IMAD.MOV.U32 R13, RZ, RZ, R24 ;  /* 0x000000ffff0d7224 */ /* 0x000fe400078e0018 */
[----:B------:R-:W-:Y:S02]  /*7360*/  @!P5 IMAD.IADD R6, R6, 0x1, -R4 ;  /* 0x000000010606d824 */ /* 0x000fe400078e0a04 */
[----:B------:R-:W-:Y:S01]  /*7370*/  @!P0 IMAD.MOV R55, RZ, RZ, -R55 ;  /* 0x000000ffff378224 */ /* 0x000fe200078e0a37 */
[C---:B------:R-:W-:Y:S01]  /*7380*/  ISETP.GT.U32.AND P0, PT, R4.reuse, R12, PT ;  /* 0x0000000c0400720c */ /* 0x040fe20003f04070 */
[----:B------:R-:W-:Y:S01]  /*7390*/  IMAD.HI.U32 R22, R5, R13, RZ ;  /* 0x0000000d05167227 */ /* 0x000fe200078e00ff */
[----:B------:R-:W-:-:S03]  /*73a0*/  ISETP.GT.U32.AND P5, PT, R4, R6, PT ;  /* 0x000000060400720c */ /* 0x000fc60003fa4070 */
[----:B------:R-:W-:Y:S01]  /*73b0*/  @!P1 IMAD.IADD R2, R2, 0x1, -R4 ;  /* 0x0000000102029824 */ /* 0x000fe200078e0a04 */
[----:B------:R-:W-:Y:S01]  /*73c0*/  ISETP.GE.AND P1, PT, R18, RZ, PT ;  /* 0x000000ff1200720c */ /* 0x000fe20003f26270 */
[----:B------:R-:W-:Y:S02]  /*73d0*/  IMAD.MOV.U32 R48, RZ, RZ, R10 ;  /* 0x000000ffff307224 */ /* 0x000fe400078e000a */
[----:B------:R-:W-:Y:S02]  /*73e0*/  IMAD.MOV R20, RZ, RZ, -R22 ;  /* 0x000000ffff147224 */ /* 0x000fe400078e0a16 */
[----:B------:R-:W-:Y:S01]  /*73f0*/  @!P3 IMAD.MOV R48, RZ, RZ, -R48 ;  /* 0x000000ffff30b224 */ /* 0x000fe200078e0a30 */
[----:B------:R-:W-:Y:S01]  /*7400*/  ISETP.GT.U32.AND P3, PT, R4, R2, PT ;  /* 0x000000020400720c */ /* 0x000fe20003f64070 */
[C---:B------:R-:W-:Y:S01]  /*7410*/  VIADD R14, R0.reuse, 0x40 ;  /* 0x00000040000e7836 */ /* 0x040fe20000000000 */
[----:B------:R-:W-:Y:S01]  /*7420*/  ISETP.GE.AND P6, PT, R19, RZ, PT ;  /* 0x000000ff1300720c */ /* 0x000fe20003fc6270 */
[----:B------:R-:W-:-:S02]  /*7430*/  VIADD R11, R0, 0x41 ;  /* 0x00000041000b7836 */ /* 0x000fc40000000000 */
[----:B------:R-:W-:Y:S02]  /*7440*/  @!P4 IMAD.IADD R3, R3, 0x1, -R4 ;  /* 0x000000010303c824 */ /* 0x000fe400078e0a04 */
[----:B------:R-:W-:Y:S02]  /*7450*/  IMAD R13, R4, R20, R13 ;  /* 0x00000014040d7224 */ /* 0x000fe400078e020d */
[----:B------:R-:W-:Y:S01]  /*7460*/  IMAD.MOV.U32 R84, RZ, RZ, R8 ;  /* 0x000000ffff547224 */ /* 0x000fe200078e0008 */
[----:B------:R-:W-:Y:S01]  /*7470*/  IABS R8, R14 ;  /* 0x0000000e00087213 */ /* 0x000fe20000000000 */
[--C-:B------:R-:W-:Y:S01]  /*7480*/  @!P0 IMAD.IADD R12, R12, 0x1, -R4.reuse ;  /* 0x000000010c0c8824 */ /* 0x100fe200078e0a04 */
[----:B------:R-:W-:Y:S01]  /*7490*/  IABS R9, R11 ;  /* 0x0000000b00097213 */ /* 0x000fe20000000000 */
[----:B------:R-:W-:Y:S01]  /*74a0*/  IMAD.MOV.U32 R83, RZ, RZ, R3 ;  /* 0x000000ffff537224 */ /* 0x000fe200078e0003 */
[----:B------:R-:W-:Y:S01]  /*74b0*/  ISETP.GT.U32.AND P4, PT, R4, R13, PT ;  /* 0x0000000d0400720c */ /* 0x000fe20003f84070 */
[----:B------:R-:W-:Y:S01]  /*74c0*/  @!P5 IMAD.IADD R6, R6, 0x1, -R4 ;  /* 0x000000010606d824 */ /* 0x000fe200078e0a04 */
[----:B------:R-:W-:Y:S01]  /*74d0*/  ISETP.GE.AND P5, PT, R16, RZ, PT ;  /* 0x000000ff1000720c */ /* 0x000fe20003fa6270 */
[----:B------:R-:W-:Y:S01]  /*74e0*/  @!P1 IMAD.MOV R83, RZ, RZ, -R83 ;  /* 0x000000ffff539224 */ /* 0x000fe200078e0a53 */
[----:B------:R-:W-:Y:S01]  /*74f0*/  ISETP.GT.U32.AND P1, PT, R4, R12, PT ;  /* 0x0000000c0400720c */ /* 0x000fe20003f24070 */
[----:B------:R-:W-:-:S04]  /*7500*/  IMAD.HI.U32 R10, R5, R8, RZ ;  /* 0x00000008050a7227 */ /* 0x000fc800078e00ff */
[----:B------:R-:W-:-:S04]  /*7510*/  IMAD.HI.U32 R16, R5, R9, RZ ;  /* 0x0000000905107227 */ /* 0x000fc800078e00ff */
[----:B------:R-:W-:Y:S01]  /*7520*/  @!P3 IMAD.IADD R2, R2, 0x1, -R4 ;  /* 0x000000010202b824 */ /* 0x000fe200078e0a04 */
[----:B------:R-:W-:Y:S01]  /*7530*/  ISETP.GE.AND P3, PT, R17, RZ, PT ;  /* 0x000000ff1100720c */ /* 0x000fe20003f66270 */
[----:B------:R-:W-:Y:S01]  /*7540*/  @!P6 IMAD.MOV R84, RZ, RZ, -R84 ;  /* 0x000000ffff54e224 */ /* 0x000fe200078e0a54 */
[----:B------:R-:W-:Y:S01]  /*7550*/  ISETP.GE.AND P6, PT, R21, RZ, PT ;  /* 0x000000ff1500720c */ /* 0x000fe20003fc6270 */
[----:B------:R-:W-:Y:S02]  /*7560*/  IMAD.MOV R3, RZ, RZ, -R10 ;  /* 0x000000ffff037224 */ /* 0x000fe400078e0a0a */
[----:B------:R-:W-:Y:S02]  /*7570*/  IMAD.MOV R10, RZ, RZ, -R16 ;  /* 0x000000ffff0a7224 */ /* 0x000fe400078e0a10 */
[----:B------:R-:W-:Y:S02]  /*7580*/  IMAD.MOV.U32 R82, RZ, RZ, R2 ;  /* 0x000000ffff527224 */ /* 0x000fe400078e0002 */
[----:B------:R-:W-:-:S02]  /*7590*/  IMAD R3, R4, R3, R8 ;  /* 0x0000000304037224 */ /* 0x000fc400078e0208 */
[----:B------:R-:W-:Y:S02]  /*75a0*/  IMAD R2, R4, R10, R9 ;  /* 0x0000000a04027224 */ /* 0x000fe400078e0209 */
[----:B------:R-:W-:Y:S02]  /*75b0*/  @!P4 IMAD.IADD R13, R13, 0x1, -R4 ;  /* 0x000000010d0dc824 */ /* 0x000fe400078e0a04 */
[----:B------:R-:W-:Y:S02]  /*75c0*/  VIADD R8, R0, 0x42 ;  /* 0x0000004200087836 */ /* 0x000fe40000000000 */
[----:B------:R-:W-:Y:S02]  /*75d0*/  IMAD.MOV.U32 R81, RZ, RZ, R6 ;  /* 0x000000ffff517224 */ /* 0x000fe400078e0006 */
[----:B------:R-:W-:Y:S01]  /*75e0*/  @!P1 IMAD.IADD R12, R12, 0x1, -R4 ;  /* 0x000000010c0c9824 */ /* 0x000fe200078e0a04 */
[C---:B------:R-:W-:Y:S02]  /*75f0*/  ISETP.GT.U32.AND P1, PT, R4.reuse, R2, PT ;  /* 0x000000020400720c */ /* 0x040fe40003f24070 */
[----:B------:R-:W-:-:S02]  /*7600*/  ISETP.GT.U32.AND P4, PT, R4, R13, PT ;  /* 0x0000000d0400720c */ /* 0x000fc40003f84070 */
[----:B------:R-:W-:Y:S01]  /*7610*/  IABS R9, R8 ;  /* 0x0000000800097213 */ /* 0x000fe20000000000 */
[----:B------:R-:W-:Y:S01]  /*7620*/  @!P3 IMAD.MOV R81, RZ, RZ, -R81 ;  /* 0x000000ffff51b224 */ /* 0x000fe200078e0a51 */
[----:B------:R-:W-:Y:S01]  /*7630*/  ISETP.GE.AND P3, PT, R14, RZ, PT ;  /* 0x000000ff0e00720c */ /* 0x000fe20003f66270 */
[----:B------:R-:W-:Y:S01]  /*7640*/  @!P6 IMAD.MOV R82, RZ, RZ, -R82 ;  /* 0x000000ffff52e224 */ /* 0x000fe200078e0a52 */
[----:B------:R-:W-:Y:S01]  /*7650*/  ISETP.GT.U32.AND P6, PT, R4, R3, PT ;  /* 0x000000030400720c */ /* 0x000fe20003fc4070 */
[----:B------:R-:W-:Y:S02]  /*7660*/  VIADD R14, R0, 0x43 ;  /* 0x00000043000e7836 */ /* 0x000fe40000000000 */
[----:B------:R-:W-:Y:S01]  /*7670*/  IMAD.MOV.U32 R6, RZ, RZ, R9 ;  /* 0x000000ffff067224 */ /* 0x000fe200078e0009 */
[----:B------:R-:W-:Y:S01]  /*7680*/  ISETP.GE.AND P0, PT, R15, RZ, PT ;  /* 0x000000ff0f00720c */ /* 0x000fe20003f06270 */
[----:B------:R-:W-:Y:S01]  /*7690*/  IMAD.MOV.U32 R80, RZ, RZ, R12 ;  /* 0x000000ffff507224 */ /* 0x000fe200078e000c */
[----:B------:R-:W-:Y:S01]  /*76a0*/  IABS R9, R14 ;  /* 0x0000000e00097213 */ /* 0x000fe20000000000 */
[----:B------:R-:W-:-:S04]  /*76b0*/  IMAD.HI.U32 R10, R5, R6, RZ ;  /* 0x00000006050a7227 */ /* 0x000fc800078e00ff */
[----:B------:R-:W-:Y:S01]  /*76c0*/  @!P5 IMAD.MOV R80, RZ, RZ, -R80 ;  /* 0x000000ffff50d224 */ /* 0x000fe200078e0a50 */
[----:B------:R-:W-:Y:S01]  /*76d0*/  ISETP.GE.AND P5, PT, R8, RZ, PT ;  /* 0x000000ff0800720c */ /* 0x000fe20003fa6270 */
[--C-:B------:R-:W-:Y:S02]  /*76e0*/  @!P1 IMAD.IADD R2, R2, 0x1, -R4.reuse ;  /* 0x0000000102029824 */ /* 0x100fe400078e0a04 */
[----:B------:R-:W-:Y:S02]  /*76f0*/  @!P4 IMAD.IADD R13, R13, 0x1, -R4 ;  /* 0x000000010d0dc824 */ /* 0x000fe400078e0a04 */
[----:B------:R-:W-:Y:S02]  /*7700*/  IMAD.MOV R10, RZ, RZ, -R10 ;  /* 0x000000ffff0a7224 */ /* 0x000fe400078e0a0a */
[----:B------:R-:W-:Y:S01]  /*7710*/  IMAD.MOV.U32 R8, RZ, RZ, R9 ;  /* 0x000000ffff087224 */ /* 0x000fe200078e0009 */
[----:B------:R-:W-:Y:S01]  /*7720*/  ISETP.GT.U32.AND P1, PT, R4, R2, PT ;  /* 0x000000020400720c */ /* 0x000fe20003f24070 */
[----:B------:R-:W-:-:S02]  /*7730*/  @!P6 IMAD.IADD R3, R3, 0x1, -R4 ;  /* 0x000000010303e824 */ /* 0x000fc400078e0a04 */
[C---:B------:R-:W-:Y:S02]  /*7740*/  IMAD R6, R4.reuse, R10, R6 ;  /* 0x0000000a04067224 */ /* 0x040fe400078e0206 */
[----:B------:R-:W-:Y:S02]  /*7750*/  IMAD.MOV.U32 R79, RZ, RZ, R13 ;  /* 0x000000ffff4f7224 */ /* 0x000fe400078e000d */
[----:B------:R-:W-:Y:S01]  /*7760*/  IMAD.HI.U32 R12, R5, R8, RZ ;  /* 0x00000008050c7227 */ /* 0x000fe200078e00ff */
[----:B------:R-:W-:-:S03]  /*7770*/  ISETP.GT.U32.AND P6, PT, R4, R3, PT ;  /* 0x000000030400720c */ /* 0x000fc60003fc4070 */
[----:B------:R-:W-:Y:S02]  /*7780*/  VIADD R10, R0, 0x44 ;  /* 0x00000044000a7836 */ /* 0x000fe40000000000 */
[----:B------:R-:W-:Y:S01]  /*7790*/  @!P0 IMAD.MOV R79, RZ, RZ, -R79 ;  /* 0x000000ffff4f8224 */ /* 0x000fe200078e0a4f */
[----:B------:R-:W-:Y:S01]  /*77a0*/  ISETP.GT.U32.AND P0, PT, R4, R6, PT ;  /* 0x000000060400720c */ /* 0x000fe20003f04070 */
[----:B------:R-:W-:Y:S01]  /*77b0*/  IMAD.MOV R12, RZ, RZ, -R12 ;  /* 0x000000ffff0c7224 */ /* 0x000fe200078e0a0c */
[----:B------:R-:W-:-:S03]  /*77c0*/  IABS R9, R10 ;  /* 0x0000000a00097213 */ /* 0x000fc60000000000 */
[----:B------:R-:W-:Y:S01]  /*77d0*/  IMAD R8, R4, R12, R8 ;  /* 0x0000000c04087224 */ /* 0x000fe200078e0208 */
[----:B------:R-:W-:Y:S01]  /*77e0*/  ISETP.GE.AND P4, PT, R11, RZ, PT ;  /* 0x000000ff0b00720c */ /* 0x000fe20003f86270 */
[----:B------:R-:W-:Y:S02]  /*77f0*/  @!P1 IMAD.IADD R2, R2, 0x1, -R4 ;  /* 0x0000000102029824 */ /* 0x000fe400078e0a04 */
[----:B------:R-:W-:Y:S01]  /*7800*/  IMAD.HI.U32 R12, R5, R9, RZ ;  /* 0x00000009050c7227 */ /* 0x000fe200078e00ff */
[----:B------:R-:W-:-:S03]  /*7810*/  ISETP.GT.U32.AND P1, PT, R4, R8, PT ;  /* 0x000000080400720c */ /* 0x000fc60003f24070 */
[C---:B------:R-:W-:Y:S02]  /*7820*/  VIADD R11, R0.reuse, 0x45 ;  /* 0x00000045000b7836 */ /* 0x040fe40000000000 */
[----:B------:R-:W-:Y:S02]  /*7830*/  @!P6 IMAD.IADD R3, R3, 0x1, -R4 ;  /* 0x000000010303e824 */ /* 0x000fe400078e0a04 */
[----:B------:R-:W-:Y:S02]  /*7840*/  VIADD R13, R0, 0x46 ;  /* 0x00000046000d7836 */ /* 0x000fe40000000000 */
[----:B------:R-:W-:Y:S02]  /*7850*/  IMAD.MOV R12, RZ, RZ, -R12 ;  /* 0x000000ffff0c7224 */ /* 0x000fe400078e0a0c */
[----:B------:R-:W-:Y:S01]  /*7860*/  @!P0 IMAD.IADD R6, R6, 0x1, -R4 ;  /* 0x0000000106068824 */ /* 0x000fe200078e0a04 */
[----:B------:R-:W-:Y:S01]  /*7870*/  ISETP.GE.AND P6, PT, R14, RZ, PT ;  /* 0x000000ff0e00720c */ /* 0x000fe20003fc6270 */
[----:B------:R-:W-:Y:S01]  /*7880*/  IMAD.MOV.U32 R47, RZ, RZ, R3 ;  /* 0x000000ffff2f7224 */ /* 0x000fe200078e0003 */
[----:B------:R-:W-:Y:S01]  /*7890*/  IABS R14, R11 ;  /* 0x0000000b000e7213 */ /* 0x000fe20000000000 */
[C---:B------:R-:W-:Y:S01]  /*78a0*/  IMAD R9, R4.reuse, R12, R9 ;  /* 0x0000000c04097224 */ /* 0x040fe200078e0209 */
[----:B------:R-:W-:Y:S01]  /*78b0*/  IABS R15, R13 ;  /* 0x0000000d000f7213 */ /* 0x000fe20000000000 */
[----:B------:R-:W-:Y:S01]  /*78c0*/  IMAD.MOV.U32 R53, RZ, RZ, R2 ;  /* 0x000000ffff357224 */ /* 0x000fe200078e0002 */
[----:B------:R-:W-:Y:S01]  /*78d0*/  ISETP.GT.U32.AND P0, PT, R4, R6, PT ;  /* 0x000000060400720c */ /* 0x000fe20003f04070 */
[----:B------:R-:W-:Y:S01]  /*78e0*/  @!P3 IMAD.MOV R47, RZ, RZ, -R47 ;  /* 0x000000ffff2fb224 */ /* 0x000fe200078e0a2f */
[----:B------:R-:W-:Y:S01]  /*78f0*/  ISETP.GE.AND P3, PT, R10, RZ, PT ;  /* 0x000000ff0a00720c */ /* 0x000fe20003f66270 */
[----:B------:R-:W-:Y:S01]  /*7900*/  @!P4 IMAD.MOV R53, RZ, RZ, -R53 ;  /* 0x000000ffff35c224 */ /* 0x000fe200078e0a35 */
[----:B------:R-:W-:Y:S01]  /*7910*/  ISETP.GT.U32.AND P4, PT, R4, R9, PT ;  /* 0x000000090400720c */ /* 0x000fe20003f84070 */
[----:B------:R-:W-:-:S02]  /*7920*/  IMAD.MOV.U32 R3, RZ, RZ, R14 ;  /* 0x000000ffff037224 */ /* 0x000fc400078e000e */
[----:B------:R-:W-:Y:S02]  /*7930*/  @!P1 IMAD.IADD R8, R8, 0x1, -R4 ;  /* 0x0000000108089824 */ /* 0x000fe400078e0a04 */
[----:B------:R-:W-:Y:S02]  /*7940*/  IMAD.MOV.U32 R10, RZ, RZ, R15 ;  /* 0x000000ffff0a7224 */ /* 0x000fe400078e000f */
[----:B------:R-:W-:Y:S01]  /*7950*/  IMAD.HI.U32 R15, R5, R3, RZ ;  /* 0x00000003050f7227 */ /* 0x000fe200078e00ff */
[----:B------:R-:W-:-:S03]  /*7960*/  ISETP.GT.U32.AND P1, PT, R4, R8, PT ;  /* 0x000000080400720c */ /* 0x000fc60003f24070 */
[----:B------:R-:W-:-:S04]  /*7970*/  IMAD.HI.U32 R14, R5, R10, RZ ;  /* 0x0000000a050e7227 */ /* 0x000fc800078e00ff */
[----:B------:R-:W-:Y:S02]  /*7980*/  IMAD.MOV R2, RZ, RZ, -R15 ;  /* 0x000000ffff027224 */ /* 0x000fe400078e0a0f */
[----:B------:R-:W-:Y:S02]  /*7990*/  VIADD R12, R0, 0x47 ;  /* 0x00000047000c7836 */ /* 0x000fe40000000000 */
[----:B------:R-:W-:Y:S02]  /*79a0*/  IMAD.MOV R14, RZ, RZ, -R14 ;  /* 0x000000ffff0e7224 */ /* 0x000fe400078e0a0e */
[----:B------:R-:W-:Y:S02]  /*79b0*/  @!P0 IMAD.IADD R6, R6, 0x1, -R4 ;  /* 0x0000000106068824 */ /* 0x000fe400078e0a04 */
[C---:B------:R-:W-:Y:S01]  /*79c0*/  IMAD R3, R4.reuse, R2, R3 ;  /* 0x0000000204037224 */ /* 0x040fe200078e0203 */
[----:B------:R-:W-:Y:S01]  /*79d0*/  IABS R16, R12 ;  /* 0x0000000c00107213 */ /* 0x000fe20000000000 */
[----:B------:R-:W-:-:S02]  /*79e0*/  IMAD R2, R4, R14, R10 ;  /* 0x0000000e04027224 */ /* 0x000fc400078e020a */
[----:B------:R-:W-:Y:S02]  /*79f0*/  @!P4 IMAD.IADD R9, R9, 0x1, -R4 ;  /* 0x000000010909c824 */ /* 0x000fe400078e0a04 */
[----:B------:R-:W-:Y:S02]  /*7a00*/  IMAD.MOV.U32 R77, RZ, RZ, R6 ;  /* 0x000000ffff4d7224 */ /* 0x000fe400078e0006 */
[----:B------:R-:W-:Y:S01]  /*7a10*/  VIADD R15, R0, 0x48 ;  /* 0x00000048000f7836 */ /* 0x000fe20000000000 */
[C---:B------:R-:W-:Y:S01]  /*7a20*/  ISETP.GT.U32.AND P4, PT, R4.reuse, R9, PT ;  /* 0x000000090400720c */ /* 0x040fe20003f84070 */
[----:B------:R-:W-:Y:S01]  /*7a30*/  @!P5 IMAD.MOV R77, RZ, RZ, -R77 ;  /* 0x000000ffff4dd224 */ /* 0x000fe200078e0a4d */
[----:B------:R-:W-:Y:S01]  /*7a40*/  ISETP.GT.U32.AND P5, PT, R4, R2, PT ;  /* 0x000000020400720c */ /* 0x000fe20003fa4070 */
[----:B------:R-:W-:Y:S01]  /*7a50*/  @!P1 IMAD.IADD R8, R8, 0x1, -R4 ;  /* 0x0000000108089824 */ /* 0x000fe200078e0a04 */
[----:B------:R-:W-:Y:S01]  /*7a60*/  ISETP.GT.U32.AND P1, PT, R4, R3, PT ;  /* 0x000000030400720c */ /* 0x000fe20003f24070 */
[----:B------:R-:W-:Y:S01]  /*7a70*/  IMAD.MOV.U32 R10, RZ, RZ, R16 ;  /* 0x000000ffff0a7224 */ /* 0x000fe200078e0010 */
[----:B------:R-:W-:-:S02]  /*7a80*/  ISETP.GE.AND P0, PT, R11, RZ, PT ;  /* 0x000000ff0b00720c */ /* 0x000fc40003f06270 */
[----:B------:R-:W-:Y:S01]  /*7a90*/  IABS R11, R15 ;  /* 0x0000000f000b7213 */ /* 0x000fe20000000000 */
[----:B------:R-:W-:-:S04]  /*7aa0*/  IMAD.HI.U32 R6, R5, R10, RZ ;  /* 0x0000000a05067227 */ /* 0x000fc800078e00ff */
[----:B------:R-:W-:Y:S02]  /*7ab0*/  IMAD.MOV.U32 R76, RZ, RZ, R8 ;  /* 0x000000ffff4c7224 */ /* 0x000fe400078e0008 */
[----:B------:R-:W-:Y:S02]  /*7ac0*/  VIADD R14, R0, 0x49 ;  /* 0x00000049000e7836 */ /* 0x000fe40000000000 */
[----:B------:R-:W-:Y:S02]  /*7ad0*/  IMAD.MOV R8, RZ, RZ, -R6 ;  /* 0x000000ffff087224 */ /* 0x000fe400078e0a06 */
[----:B------:R-:W-:Y:S01]  /*7ae0*/  IMAD.HI.U32 R16, R5, R11, RZ ;  /* 0x0000000b05107227 */ /* 0x000fe200078e00ff */
[----:B------:R-:W-:-:S03]  /*7af0*/  IABS R6, R14 ;  /* 0x0000000e00067213 */ /* 0x000fc60000000000 */
[----:B------:R-:W-:Y:S02]  /*7b00*/  IMAD R8, R4, R8, R10 ;  /* 0x0000000804087224 */ /* 0x000fe400078e020a */
[--C-:B------:R-:W-:Y:S02]  /*7b10*/  @!P4 IMAD.IADD R9, R9, 0x1, -R4.reuse ;  /* 0x000000010909c824 */ /* 0x100fe400078e0a04 */
[--C-:B------:R-:W-:Y:S02]  /*7b20*/  @!P5 IMAD.IADD R2, R2, 0x1, -R4.reuse ;  /* 0x000000010202d824 */ /* 0x100fe400078e0a04 */
[----:B------:R-:W-:Y:S02]  /*7b30*/  @!P1 IMAD.IADD R3, R3, 0x1, -R4 ;  /* 0x0000000103039824 */ /* 0x000fe400078e0a04 */
[----:B------:R-:W-:Y:S01]  /*7b40*/  IMAD.MOV R10, RZ, RZ, -R16 ;  /* 0x000000ffff0a7224 */ /* 0x000fe200078e0a10 */
[C---:B------:R-:W-:Y:S01]  /*7b50*/  ISETP.GT.U32.AND P5, PT, R4.reuse, R2, PT ;  /* 0x000000020400720c */ /* 0x040fe20003fa4070 */
[----:B------:R-:W-:Y:S01]  /*7b60*/  IMAD.MOV.U32 R75, RZ, RZ, R9 ;  /* 0x000000ffff4b7224 */ /* 0x000fe200078e0009 */
[C---:B------:R-:W-:Y:S01]  /*7b70*/  ISETP.GT.U32.AND P1, PT, R4.reuse, R3, PT ;  /* 0x000000030400720c */ /* 0x040fe20003f24070 */
[C---:B------:R-:W-:Y:S01]  /*7b80*/  IMAD R9, R4.reuse, R10, R11 ;  /* 0x0000000a04097224 */ /* 0x040fe200078e020b */
[----:B------:R-:W-:Y:S01]  /*7b90*/  ISETP.GT.U32.AND P4, PT, R4, R8, PT ;  /* 0x000000080400720c */ /* 0x000fe20003f84070 */
[----:B------:R-:W-:-:S04]  /*7ba0*/  IMAD.HI.U32 R10, R5, R6, RZ ;  /* 0x00000006050a7227 */ /* 0x000fc800078e00ff */
[----:B------:R-:W-:Y:S01]  /*7bb0*/  @!P6 IMAD.MOV R76, RZ, RZ, -R76 ;  /* 0x000000ffff4ce224 */ /* 0x000fe200078e0a4c */
[----:B------:R-:W-:Y:S01]  /*7bc0*/  ISETP.GE.AND P6, PT, R13, RZ, PT ;  /* 0x000000ff0d00720c */ /* 0x000fe20003fc6270 */
[----:B------:R-:W-:Y:S02]  /*7bd0*/  VIADD R13, R0, 0x4a ;  /* 0x0000004a000d7836 */ /* 0x000fe40000000000 */
[----:B------:R-:W-:-:S03]  /*7be0*/  IMAD.MOV R10, RZ, RZ, -R10 ;  /* 0x000000ffff0a7224 */ /* 0x000fc600078e0a0a */
[----:B------:R-:W-:Y:S01]  /*7bf0*/  IABS R11, R13 ;  /* 0x0000000d000b7213 */ /* 0x000fe20000000000 */
[----:B------:R-:W-:Y:S02]  /*7c00*/  IMAD R6, R4, R10, R6 ;  /* 0x0000000a04067224 */ /* 0x000fe400078e0206 */
[--C-:B------:R-:W-:Y:S02]  /*7c10*/  @!P5 IMAD.IADD R2, R2, 0x1, -R4.reuse ;  /* 0x000000010202d824 */ /* 0x100fe400078e0a04 */
[--C-:B------:R-:W-:Y:S01]  /*7c20*/  @!P1 IMAD.IADD R3, R3, 0x1, -R4.reuse ;  /* 0x0000000103039824 */ /* 0x100fe200078e0a04 */
[----:B------:R-:W-:Y:S01]  /*7c30*/  ISETP.GT.U32.AND P5, PT, R4, R6, PT ;  /* 0x000000060400720c */ /* 0x000fe20003fa4070 */
[----:B------:R-:W-:Y:S02]  /*7c40*/  @!P4 IMAD.IADD R8, R8, 0x1, -R4 ;  /* 0x000000010808c824 */ /* 0x000fe400078e0a04 */
[----:B------:R-:W-:Y:S01]  /*7c50*/  IMAD.MOV.U32 R10, RZ, RZ, R11 ;  /* 0x000000ffff0a7224 */ /* 0x000fe200078e000b */
[C---:B------:R-:W-:Y:S01]  /*7c60*/  ISETP.GT.U32.AND P1, PT, R4.reuse, R9, PT ;  /* 0x000000090400720c */ /* 0x040fe20003f24070 */
[----:B------:R-:W-:Y:S01]  /*7c70*/  IMAD.MOV.U32 R72, RZ, RZ, R3 ;  /* 0x000000ffff487224 */ /* 0x000fe200078e0003 */
[----:B------:R-:W-:Y:S01]  /*7c80*/  ISETP.GT.U32.AND P4, PT, R4, R8, PT ;  /* 0x000000080400720c */ /* 0x000fe20003f84070 */
[----:B------:R-:W-:-:S04]  /*7c90*/  IMAD.HI.U32 R3, R5, R10, RZ ;  /* 0x0000000a05037227 */ /* 0x000fc800078e00ff */
[----:B------:R-:W-:Y:S01]  /*7ca0*/  @!P3 IMAD.MOV R75, RZ, RZ, -R75 ;  /* 0x000000ffff4bb224 */ /* 0x000fe200078e0a4b */
[----:B------:R-:W-:Y:S01]  /*7cb0*/  ISETP.GE.AND P3, PT, R12, RZ, PT ;  /* 0x000000ff0c00720c */ /* 0x000fe20003f66270 */
[----:B------:R-:W-:Y:S02]  /*7cc0*/  VIADD R12, R0, 0x4b ;  /* 0x0000004b000c7836 */ /* 0x000fe40000000000 */
[----:B------:R-:W-:Y:S02]  /*7cd0*/  IMAD.MOV R3, RZ, RZ, -R3 ;  /* 0x000000ffff037224 */ /* 0x000fe400078e0a03 */
[----:B------:R-:W-:Y:S01]  /*7ce0*/  @!P5 IMAD.IADD R6, R6, 0x1, -R4 ;  /* 0x000000010606d824 */ /* 0x000fe200078e0a04 */
[----:B------:R-:W-:Y:S01]  /*7cf0*/  IABS R11, R12 ;  /* 0x0000000c000b7213 */ /* 0x000fe20000000000 */
[C---:B------:R-:W-:Y:S02]  /*7d00*/  IMAD R3, R4.reuse, R3, R10 ;  /* 0x0000000304037224 */ /* 0x040fe400078e020a */
[----:B------:R-:W-:Y:S01]  /*7d10*/  IMAD.MOV.U32 R71, RZ, RZ, R2 ;  /* 0x000000ffff477224 */ /* 0x000fe200078e0002 */
[C---:B------:R-:W-:Y:S01]  /*7d20*/  ISETP.GT.U32.AND P5, PT, R4.reuse, R6, PT ;  /* 0x000000060400720c */ /* 0x040fe20003fa4070 */
[--C-:B------:R-:W-:Y:S01]  /*7d30*/  @!P1 IMAD.IADD R9, R9, 0x1, -R4.reuse ;  /* 0x0000000109099824 */ /* 0x100fe200078e0a04 */
[----:B------:R-:W-:Y:S01]  /*7d40*/  ISETP.GE.AND P1, PT, R15, RZ, PT ;  /* 0x000000ff0f00720c */ /* 0x000fe20003f26270 */
[----:B------:R-:W-:Y:S01]  /*7d50*/  @!P6 IMAD.MOV R71, RZ, RZ, -R71 ;  /* 0x000000ffff47e224 */ /* 0x000fe200078e0a47 */
[----:B------:R-:W-:Y:S01]  /*7d60*/  ISETP.GT.U32.AND P6, PT, R4, R3, PT ;  /* 0x000000030400720c */ /* 0x000fe20003fc4070 */
[----:B------:R-:W-:-:S02]  /*7d70*/  @!P4 IMAD.IADD R8, R8, 0x1, -R4 ;  /* 0x000000010808c824 */ /* 0x000fc400078e0a04 */
[----:B------:R-:W-:-:S04]  /*7d80*/  IMAD.HI.U32 R15, R5, R11, RZ ;  /* 0x0000000b050f7227 */ /* 0x000fc800078e00ff */
[----:B------:R-:W-:Y:S02]  /*7d90*/  IMAD.MOV.U32 R70, RZ, RZ, R8 ;  /* 0x000000ffff467224 */ /* 0x000fe400078e0008 */
[----:B------:R-:W-:Y:S02]  /*7da0*/  IMAD.MOV R2, RZ, RZ, -R15 ;  /* 0x000000ffff027224 */ /* 0x000fe400078e0a0f */
[----:B------:R-:W-:Y:S02]  /*7db0*/  VIADD R8, R0, 0x4c ;  /* 0x0000004c00087836 */ /* 0x000fe40000000000 */
[----:B------:R-:W-:Y:S01]  /*7dc0*/  @!P0 IMAD.MOV R72, RZ, RZ, -R72 ;  /* 0x000000ffff488224 */ /* 0x000fe200078e0a48 */
[C---:B------:R-:W-:Y:S01]  /*7dd0*/  ISETP.GT.U32.AND P0, PT, R4.reuse, R9, PT ;  /* 0x000000090400720c */ /* 0x040fe20003f04070 */
[----:B------:R-:W-:Y:S01]  /*7de0*/  IMAD R2, R4, R2, R11 ;  /* 0x0000000204027224 */ /* 0x000fe200078e020b */
[----:B------:R-:W-:Y:S01]  /*7df0*/  IABS R19, R8 ;  /* 0x0000000800137213 */ /* 0x000fe20000000000 */
[--C-:B------:R-:W-:Y:S01]  /*7e00*/  @!P5 IMAD.IADD R6, R6, 0x1, -R4.reuse ;  /* 0x000000010606d824 */ /* 0x100fe200078e0a04 */
[----:B------:R-:W-:Y:S01]  /*7e10*/  ISETP.GE.AND P4, PT, R14, RZ, PT ;  /* 0x000000ff0e00720c */ /* 0x000fe20003f86270 */
[----:B------:R-:W-:Y:S01]  /*7e20*/  @!P6 IMAD.IADD R3, R3, 0x1, -R4 ;  /* 0x000000010303e824 */ /* 0x000fe200078e0a04 */
[----:B------:R-:W-:-:S02]  /*7e30*/  ISETP.GT.U32.AND P5, PT, R4, R2, PT ;  /* 0x000000020400720c */ /* 0x000fc40003fa4070 */
[----:B------:R-:W-:Y:S01]  /*7e40*/  ISETP.GE.AND P6, PT, R8, RZ, PT ;  /* 0x000000ff0800720c */ /* 0x000fe20003fc6270 */
[----:B------:R-:W-:-:S04]  /*7e50*/  IMAD.HI.U32 R8, R5, R19, RZ ;  /* 0x0000001305087227 */ /* 0x000fc800078e00ff */
[C---:B------:R-:W-:Y:S02]  /*7e60*/  VIADD R10, R0.reuse, 0x4d ;  /* 0x0000004d000a7836 */ /* 0x040fe40000000000 */
[----:B------:R-:W-:Y:S02]  /*7e70*/  VIADD R11, R0, 0x4e ;  /* 0x0000004e000b7836 */ /* 0x000fe40000000000 */
[----:B------:R-:W-:Y:S01]  /*7e80*/  IMAD.MOV R8, RZ, RZ, -R8 ;  /* 0x000000ffff087224 */ /* 0x000fe200078e0a08 */
[----:B------:R-:W-:Y:S01]  /*7e90*/  STL [R1+0x734], R93 ;  /* 0x0007345d01007387 */ /* 0x000fe20000100800 */
[----:B------:R-:W-:Y:S01]  /*7ea0*/  @!P0 IMAD.IADD R9, R9, 0x1, -R4 ;  /* 0x0000000109098824 */ /* 0x000fe200078e0a04 */
[----:B------:R-:W-:Y:S01]  /*7eb0*/  IABS R20, R10 ;  /* 0x0000000a00147213 */ /* 0x000fe20000000000 */
[----:B------:R-:W-:Y:S01]  /*7ec0*/  IMAD R19, R4, R8, R19 ;  /* 0x0000000804137224 */ /* 0x000fe200078e0213 */
[----:B------:R-:W-:Y:S01]  /*7ed0*/  STL [R1+0x738], R92 ;  /* 0x0007385c01007387 */ /* 0x000fe20000100800 */
[----:B------:R-:W-:Y:S01]  /*7ee0*/  IMAD.MOV.U32 R46, RZ, RZ, R6 ;  /* 0x000000ffff2e7224 */ /* 0x000fe200078e0006 */
[----:B------:R-:W-:-:S02]  /*7ef0*/  IABS R21, R11 ;  /* 0x0000000b00157213 */ /* 0x000fc40000000000 */
[----:B------:R0:W-:Y:S01]  /*7f00*/  STL [R1+0x73c], R91 ;  /* 0x00073c5b01007387 */ /* 0x0001e20000100800 */
[----:B------:R-:W-:Y:S01]  /*7f10*/  @!P3 IMAD.MOV R70, RZ, RZ, -R70 ;  /* 0x000000ffff46b224 */ /* 0x000fe200078e0a46 */
[----:B------:R-:W-:Y:S01]  /*7f20*/  ISETP.GE.AND P3, PT, R13, RZ, PT ;  /* 0x000000ff0d00720c */ /* 0x000fe20003f66270 */
[----:B------:R-:W-:Y:S01]  /*7f30*/  @!P5 IMAD.IADD R2, R2, 0x1, -R4 ;  /* 0x000000010202d824 */ /* 0x000fe200078e0a04 */
[C---:B------:R-:W-:Y:S01]  /*7f40*/  ISETP.GT.U32.AND P5, PT, R4.reuse, R3, PT ;  /* 0x000000030400720c */ /* 0x040fe20003fa4070 */
[----:B------:R-:W-:Y:S01]  /*7f50*/  @!P4 IMAD.MOV R46, RZ, RZ, -R46 ;  /* 0x000000ffff2ec224 */ /* 0x000fe200078e0a2e */
[----:B------:R-:W-:Y:S01]  /*7f60*/  ISETP.GT.U32.AND P4, PT, R4, R19, PT ;  /* 0x000000130400720c */ /* 0x000fe20003f84070 */
[----:B------:R-:W-:-:S04]  /*7f70*/  IMAD.HI.U32 R13, R5, R21, RZ ;  /* 0x00000015050d7227 */ /* 0x000fc800078e00ff */
[----:B0-----:R-:W-:Y:S02]  /*7f80*/  IMAD.MOV.U32 R91, RZ, RZ, R27 ;  /* 0x000000ffff5b7224 */ /* 0x001fe400078e001b */
[----:B------:R-:W-:Y:S02]  /*7f90*/  IMAD.MOV.U32 R27, RZ, RZ, R9 ;  /* 0x000000ffff1b7224 */ /* 0x000fe400078e0009 */
[----:B------:R-:W-:-:S04]  /*7fa0*/  IMAD.HI.U32 R9, R5, R20, RZ ;  /* 0x0000001405097227 */ /* 0x000fc800078e00ff */
[----:B------:R-:W-:Y:S02]  /*7fb0*/  IMAD.MOV R6, RZ, RZ, -R9 ;  /* 0x000000ffff067224 */ /* 0x000fe400078e0a09 */
[----:B------:R-:W-:Y:S01]  /*7fc0*/  IMAD.MOV R9, RZ, RZ, -R13 ;  /* 0x000000ffff097224 */ /* 0x000fe200078e0a0d */
[----:B------:R-:W-:-:S03]  /*7fd0*/  ISETP.GE.AND P0, PT, R12, RZ, PT ;  /* 0x000000ff0c00720c */ /* 0x000fc60003f06270 */
[----:B------:R-:W-:Y:S02]  /*7fe0*/  IMAD R21, R4, R9, R21 ;  /* 0x0000000904157224 */ /* 0x000fe400078e0215 */
[----:B------:R-:W-:Y:S02]  /*7ff0*/  VIADD R12, R0, 0x4f ;  /* 0x0000004f000c7836 */ /* 0x000fe40000000000 */
[--C-:B------:R-:W-:Y:S02]  /*8000*/  @!P5 IMAD.IADD R3, R3, 0x1, -R4.reuse ;  /* 0x000000010303d824 */ /* 0x100fe400078e0a04 */
[----:B------:R-:W-:Y:S01]  /*8010*/  @!P4 IMAD.IADD R19, R19, 0x1, -R4 ;  /* 0x000000011313c824 */ /* 0x000fe200078e0a04 */
[----:B------:R-:W-:Y:S01]  /*8020*/  ISETP.GT.U32.AND P4, PT, R4, R21, PT ;  /* 0x000000150400720c */ /* 0x000fe20003f84070 */
[----:B------:R-:W-:Y:S01]  /*8030*/  IMAD.MOV.U32 R69, RZ, RZ, R3 ;  /* 0x000000ffff457224 */ /* 0x000fe200078e0003 */
[----:B------:R-:W-:Y:S01]  /*8040*/  IABS R22, R12 ;  /* 0x0000000c00167213 */ /* 0x000fe20000000000 */
[----:B------:R-:W-:-:S02]  /*8050*/  VIADD R42, R0, 0x50 ;  /* 0x00000050002a7836 */ /* 0x000fc40000000000 */
[----:B------:R-:W-:Y:S01]  /*8060*/  @!P3 IMAD.MOV R69, RZ, RZ, -R69 ;  /* 0x000000ffff45b224 */ /* 0x000fe200078e0a45 */
[----:B------:R-:W-:Y:S01]  /*8070*/  ISETP.GT.U32.AND P3, PT, R4, R19, PT ;  /* 0x000000130400720c */ /* 0x000fe20003f64070 */
[----:B------:R-:W-:Y:S01]  /*8080*/  IMAD.HI.U32 R8, R5, R22, RZ ;  /* 0x0000001605087227 */ /* 0x000fe200078e00ff */
[----:B------:R-:W-:-:S03]  /*8090*/  IABS R18, R42 ;  /* 0x0000002a00127213 */ /* 0x000fc60000000000 */
[----:B------:R-:W-:Y:S02]  /*80a0*/  IMAD R20, R4, R6, R20 ;  /* 0x0000000604147224 */ /* 0x000fe400078e0214 */
[----:B------:R-:W-:Y:S02]  /*80b0*/  IMAD.MOV R6, RZ, RZ, -R8 ;  /* 0x000000ffff067224 */ /* 0x000fe400078e0a08 */
[----:B------:R-:W-:Y:S02]  /*80c0*/  VIADD R41, R0, 0x51 ;  /* 0x0000005100297836 */ /* 0x000fe40000000000 */
[----:B------:R-:W-:Y:S02]  /*80d0*/  @!P4 IMAD.IADD R21, R21, 0x1, -R4 ;  /* 0x000000011515c824 */ /* 0x000fe400078e0a04 */
[C---:B------:R-:W-:Y:S01]  /*80e0*/  IMAD R22, R4.reuse, R6, R22 ;  /* 0x0000000604167224 */ /* 0x040fe200078e0216 */
[----:B------:R-:W-:Y:S01]  /*80f0*/  IABS R17, R41 ;  /* 0x0000002900117213 */ /* 0x000fe20000000000 */
[----:B------:R-:W-:Y:S01]  /*8100*/  IMAD.HI.U32 R3, R5, R18, RZ ;  /* 0x0000001205037227 */ /* 0x000fe200078e00ff */
[----:B------:R-:W-:-:S03]  /*8110*/  ISETP.GT.U32.AND P4, PT, R4, R21, PT ;  /* 0x000000150400720c */ /* 0x000fc60003f84070 */
[----:B------:R-:W-:Y:S01]  /*8120*/  @!P3 IMAD.IADD R19, R19, 0x1, -R4 ;  /* 0x000000011313b824 */ /* 0x000fe200078e0a04 */
[----:B------:R-:W-:Y:S01]  /*8130*/  ISETP.GT.U32.AND P3, PT, R4, R22, PT ;  /* 0x000000160400720c */ /* 0x000fe20003f64070 */
[----:B------:R-:W-:-:S04]  /*8140*/  IMAD.HI.U32 R6, R5, R17, RZ ;  /* 0x0000001105067227 */ /* 0x000fc800078e00ff */
        /* <DEDUP_REMOVED lines=9> */
[----:B------:R-:W-:-:S03]  /*81e0*/  VIADD R43, R0, 0x53 ;  /* 0x00000053002b7836 */ /* 0x000fc60000000000 */
[----:B------:R-:W-:Y:S02]  /*81f0*/  IABS R16, R40 ;  /* 0x0000002800107213 */ /* 0x000fe40000000000 */
[----:B------:R-:W-:-:S03]  /*8200*/  IABS R15, R43 ;  /* 0x0000002b000f7213 */ /* 0x000fc60000000000 */
[----:B------:R-:W-:Y:S01]  /*8210*/  @!P4 IMAD.IADD R18, R18, 0x1, -R4 ;  /* 0x000000011212c824 */ /* 0x000fe200078e0a04 */
[----:B------:R-:W-:Y:S01]  /*8220*/  ISETP.GT.U32.AND P4, PT, R4, R22, PT ;  /* 0x000000160400720c */ /* 0x000fe20003f84070 */
[----:B------:R-:W-:Y:S01]  /*8230*/  IMAD.HI.U32 R9, R5, R16, RZ ;  /* 0x0000001005097227 */ /* 0x000fe200078e00ff */
[----:B------:R-:W-:-:S03]  /*8240*/  ISETP.GE.AND P5, PT, R10, RZ, PT ;  /* 0x000000ff0a00720c */ /* 0x000fc60003fa6270 */
[----:B------:R-:W-:Y:S01]  /*8250*/  @!P3 IMAD.IADD R17, R17, 0x1, -R4 ;  /* 0x000000011111b824 */ /* 0x000fe200078e0a04 */
[----:B------:R-:W-:Y:S01]  /*8260*/  ISETP.GT.U32.AND P3, PT, R4, R18, PT ;  /* 0x000000120400720c */ /* 0x000fe20003f64070 */
[----:B------:R-:W-:-:S04]  /*8270*/  IMAD.HI.U32 R10, R5, R15, RZ ;  /* 0x0000000f050a7227 */ /* 0x000fc800078e00ff */
[----:B------:R-:W-:Y:S02]  /*8280*/  IMAD.MOV R3, RZ, RZ, -R9 ;  /* 0x000000ffff037224 */ /* 0x000fe400078e0a09 */
[----:B------:R-:W-:Y:S02]  /*8290*/  IMAD.MOV R6, RZ, RZ, -R10 ;  /* 0x000000ffff067224 */ /* 0x000fe400078e0a0a */
[C---:B------:R-:W-:Y:S02]  /*82a0*/  IMAD R16, R4.reuse, R3, R16 ;  /* 0x0000000304107224 */ /* 0x040fe400078e0210 */
[----:B------:R-:W-:Y:S02]  /*82b0*/  IMAD R15, R4, R6, R15 ;  /* 0x00000006040f7224 */ /* 0x000fe400078e020f */
[--C-:B------:R-:W-:Y:S01]  /*82c0*/  @!P4 IMAD.IADD R22, R22, 0x1, -R4.reuse ;  /* 0x000000011616c824 */ /* 0x100fe200078e0a04 */
[C---:B------:R-:W-:Y:S01]  /*82d0*/  ISETP.GT.U32.AND P4, PT, R4.reuse, R16, PT ;  /* 0x000000100400720c */ /* 0x040fe20003f84070 */
[----:B------:R-:W-:Y:S01]  /*82e0*/  @!P1 IMAD.MOV R27, RZ, RZ, -R27 ;  /* 0x000000ffff1b9224 */ /* 0x000fe200078e0a1b */
[----:B------:R-:W-:Y:S01]  /*82f0*/  ISETP.GT.U32.AND P1, PT, R4, R2, PT ;  /* 0x000000020400720c */ /* 0x000fe20003f24070 */
[----:B------:R-:W-:Y:S01]  /*8300*/  @!P3 IMAD.IADD R18, R18, 0x1, -R4 ;  /* 0x000000011212b824 */ /* 0x000fe200078e0a04 */
[----:B------:R-:W-:Y:S01]  /*8310*/  ISETP.GT.U32.AND P3, PT, R4, R15, PT ;  /* 0x0000000f0400720c */ /* 0x000fe20003f64070 */
[----:B------:R-:W-:-:S02]  /*8320*/  VIADD R37, R0, 0x54 ;  /* 0x0000005400257836 */ /* 0x000fc40000000000 */
[----:B------:R-:W-:-:S03]  /*8330*/  VIADD R39, R0, 0x55 ;  /* 0x0000005500277836 */ /* 0x000fc60000000000 */
[----:B------:R-:W-:Y:S02]  /*8340*/  IABS R3, R37 ;  /* 0x0000002500037213 */ /* 0x000fe40000000000 */
[----:B------:R-:W-:Y:S01]  /*8350*/  IABS R6, R39 ;  /* 0x0000002700067213 */ /* 0x000fe20000000000 */
[--C-:B------:R-:W-:Y:S02]  /*8360*/  @!P4 IMAD.IADD R16, R16, 0x1, -R4.reuse ;  /* 0x000000011010c824 */ /* 0x100fe400078e0a04 */
[--C-:B------:R-:W-:Y:S01]  /*8370*/  @!P1 IMAD.IADD R2, R2, 0x1, -R4.reuse ;  /* 0x0000000102029824 */ /* 0x100fe200078e0a04 */
[C---:B------:R-:W-:Y:S01]  /*8380*/  ISETP.GT.U32.AND P1, PT, R4.reuse, R20, PT ;  /* 0x000000140400720c */ /* 0x040fe20003f24070 */
[----:B------:R-:W-:Y:S01]  /*8390*/  @!P3 IMAD.IADD R15, R15, 0x1, -R4 ;  /* 0x000000010f0fb824 */ /* 0x000fe200078e0a04 */
[----:B------:R-:W-:Y:S01]  /*83a0*/  ISETP.GT.U32.AND P4, PT, R4, R16, PT ;  /* 0x000000100400720c */ /* 0x000fe20003f84070 */
[----:B------:R-:W-:Y:S02]  /*83b0*/  IMAD.MOV.U32 R66, RZ, RZ, R2 ;  /* 0x000000ffff427224 */ /* 0x000fe400078e0002 */
[----:B------:R-:W-:-:S02]  /*83c0*/  IMAD.MOV.U32 R2, RZ, RZ, R6 ;  /* 0x000000ffff027224 */ /* 0x000fc400078e0006 */
[----:B------:R-:W-:Y:S01]  /*83d0*/  IMAD.HI.U32 R9, R5, R3, RZ ;  /* 0x0000000305097227 */ /* 0x000fe200078e00ff */
[----:B------:R-:W-:-:S03]  /*83e0*/  ISETP.GT.U32.AND P3, PT, R4, R15, PT ;  /* 0x0000000f0400720c */ /* 0x000fc60003f64070 */
[----:B------:R-:W-:-:S04]  /*83f0*/  IMAD.HI.U32 R8, R5, R2, RZ ;  /* 0x0000000205087227 */ /* 0x000fc800078e00ff */
[----:B------:R-:W-:Y:S02]  /*8400*/  IMAD.MOV R10, RZ, RZ, -R9 ;  /* 0x000000ffff0a7224 */ /* 0x000fe400078e0a09 */
[----:B------:R-:W-:Y:S02]  /*8410*/  IMAD.MOV R9, RZ, RZ, -R8 ;  /* 0x000000ffff097224 */ /* 0x000fe400078e0a08 */
[----:B------:R-:W-:Y:S02]  /*8420*/  IMAD R3, R4, R10, R3 ;  /* 0x0000000a04037224 */ /* 0x000fe400078e0203 */
[----:B------:R-:W-:Y:S02]  /*8430*/  @!P1 IMAD.IADD R20, R20, 0x1, -R4 ;  /* 0x0000000114149824 */ /* 0x000fe400078e0a04 */
[----:B------:R-:W-:Y:S02]  /*8440*/  IMAD R2, R4, R9, R2 ;  /* 0x0000000904027224 */ /* 0x000fe400078e0202 */
[--C-:B------:R-:W-:Y:S01]  /*8450*/  @!P4 IMAD.IADD R16, R16, 0x1, -R4.reuse ;  /* 0x000000011010c824 */ /* 0x100fe200078e0a04 */
[C---:B------:R-:W-:Y:S01]  /*8460*/  ISETP.GT.U32.AND P4, PT, R4.reuse, R3, PT ;  /* 0x000000030400720c */ /* 0x040fe20003f84070 */
[----:B------:R-:W-:Y:S01]  /*8470*/  @!P3 IMAD.IADD R15, R15, 0x1, -R4 ;  /* 0x000000010f0fb824 */ /* 0x000fe200078e0a04 */
[----:B------:R-:W-:-:S02]  /*8480*/  ISETP.GT.U32.AND P1, PT, R4, R20, PT ;  /* 0x000000140400720c */ /* 0x000fc40003f24070 */
[----:B------:R-:W-:Y:S01]  /*8490*/  ISETP.GT.U32.AND P3, PT, R4, R2, PT ;  /* 0x000000020400720c */ /* 0x000fe20003f64070 */
[C---:B------:R-:W-:Y:S02]  /*84a0*/  VIADD R38, R0.reuse, 0x56 ;  /* 0x0000005600267836 */ /* 0x040fe40000000000 */
[----:B------:R-:W-:-:S03]  /*84b0*/  VIADD R44, R0, 0x57 ;  /* 0x00000057002c7836 */ /* 0x000fc60000000000 */
[----:B------:R-:W-:Y:S02]  /*84c0*/  IABS R14, R38 ;  /* 0x00000026000e7213 */ /* 0x000fe40000000000 */
[----:B------:R-:W-:Y:S01]  /*84d0*/  IABS R23, R44 ;  /* 0x0000002c00177213 */ /* 0x000fe20000000000 */
[--C-:B------:R-:W-:Y:S02]  /*84e0*/  @!P4 IMAD.IADD R3, R3, 0x1, -R4.reuse ;  /* 0x000000010303c824 */ /* 0x100fe400078e0a04 */
[--C-:B------:R-:W-:Y:S01]  /*84f0*/  @!P1 IMAD.IADD R20, R20, 0x1, -R4.reuse ;  /* 0x0000000114149824 */ /* 0x100fe200078e0a04 */
[----:B------:R-:W-:Y:S01]  /*8500*/  ISETP.GE.AND P1, PT, R11, RZ, PT ;  /* 0x000000ff0b00720c */ /* 0x000fe20003f26270 */
[----:B------:R-:W-:Y:S01]  /*8510*/  @!P3 IMAD.IADD R2, R2, 0x1, -R4 ;  /* 0x000000010202b824 */ /* 0x000fe200078e0a04 */
[C---:B------:R-:W-:Y:S01]  /*8520*/  ISETP.GT.U32.AND P4, PT, R4.reuse, R3, PT ;  /* 0x000000030400720c */ /* 0x040fe20003f84070 */
[C---:B------:R-:W-:Y:S01]  /*8530*/  IMAD.HI.U32 R6, R5.reuse, R14, RZ ;  /* 0x0000000e05067227 */ /* 0x040fe200078e00ff */
[----:B------:R-:W-:Y:S03]  /*8540*/  STL [R1+0x740], R90 ;  /* 0x0007405a01007387 */ /* 0x000fe60000100800 */
[----:B------:R-:W-:Y:S01]  /*8550*/  IMAD.HI.U32 R11, R5, R23, RZ ;  /* 0x00000017050b7227 */ /* 0x000fe200078e00ff */
[----:B------:R0:W-:Y:S01]  /*8560*/  STL [R1+0x744], R89 ;  /* 0x0007445901007387 */ /* 0x0001e20000100800 */
[----:B------:R-:W-:-:S02]  /*8570*/  ISETP.GT.U32.AND P3, PT, R4, R2, PT ;  /* 0x000000020400720c */ /* 0x000fc40003f64070 */
[----:B------:R-:W-:Y:S01]  /*8580*/  @!P0 IMAD.MOV R66, RZ, RZ, -R66 ;  /* 0x000000ffff428224 */ /* 0x000fe200078e0a42 */
[----:B------:R-:W-:Y:S01]  /*8590*/  ISETP.GT.U32.AND P0, PT, R4, R17, PT ;  /* 0x000000110400720c */ /* 0x000fe20003f04070 */
[----:B------:R-:W-:Y:S02]  /*85a0*/  IMAD.MOV R8, RZ, RZ, -R6 ;  /* 0x000000ffff087224 */ /* 0x000fe400078e0a06 */
[----:B------:R-:W-:Y:S02]  /*85b0*/  IMAD.MOV R6, RZ, RZ, -R11 ;  /* 0x000000ffff067224 */ /* 0x000fe400078e0a0b */
[----:B0-----:R-:W-:Y:S02]  /*85c0*/  IMAD.MOV.U32 R89, RZ, RZ, R30 ;  /* 0x000000ffff597224 */ /* 0x001fe400078e001e */
[----:B------:R-:W-:Y:S02]  /*85d0*/  VIADD R30, R0, 0x58 ;  /* 0x00000058001e7836 */ /* 0x000fe40000000000 */
[----:B------:R-:W-:-:S02]  /*85e0*/  IMAD.MOV.U32 R90, RZ, RZ, R31 ;  /* 0x000000ffff5a7224 */ /* 0x000fc400078e001f */
[C---:B------:R-:W-:Y:S02]  /*85f0*/  IMAD R14, R4.reuse, R8, R14 ;  /* 0x00000008040e7224 */ /* 0x040fe400078e020e */
[----:B------:R-:W-:Y:S01]  /*8600*/  IMAD R23, R4, R6, R23 ;  /* 0x0000000604177224 */ /* 0x000fe200078e0217 */
[----:B------:R-:W-:Y:S01]  /*8610*/  IABS R6, R30 ;  /* 0x0000001e00067213 */ /* 0x000fe20000000000 */
[----:B------:R-:W-:Y:S02]  /*8620*/  VIADD R31, R0, 0x59 ;  /* 0x00000059001f7836 */ /* 0x000fe40000000000 */
[----:B------:R-:W-:Y:S01]  /*8630*/  @!P4 IMAD.IADD R3, R3, 0x1, -R4 ;  /* 0x000000010303c824 */ /* 0x000fe200078e0a04 */
[----:B------:R-:W-:Y:S01]  /*8640*/  ISETP.GT.U32.AND P4, PT, R4, R14, PT ;  /* 0x0000000e0400720c */ /* 0x000fe20003f84070 */
[----:B------:R-:W-:Y:S01]  /*8650*/  IMAD.HI.U32 R10, R5, R6, RZ ;  /* 0x00000006050a7227 */ /* 0x000fe200078e00ff */
[----:B------:R-:W-:-:S03]  /*8660*/  IABS R8, R31 ;  /* 0x0000001f00087213 */ /* 0x000fc60000000000 */
[--C-:B------:R-:W-:Y:S01]  /*8670*/  @!P0 IMAD.IADD R17, R17, 0x1, -R4.reuse ;  /* 0x0000000111118824 */ /* 0x100fe200078e0a04 */
[----:B------:R-:W-:Y:S01]  /*8680*/  ISETP.GE.AND P0, PT, R12, RZ, PT ;  /* 0x000000ff0c00720c */ /* 0x000fe20003f06270 */
[----:B------:R-:W-:Y:S01]  /*8690*/  @!P3 IMAD.IADD R2, R2, 0x1, -R4 ;  /* 0x000000010202b824 */ /* 0x000fe200078e0a04 */
[----:B------:R-:W-:Y:S01]  /*86a0*/  ISETP.GT.U32.AND P3, PT, R4, R23, PT ;  /* 0x000000170400720c */ /* 0x000fe20003f64070 */
[C---:B------:R-:W-:Y:S02]  /*86b0*/  VIADD R32, R0.reuse, 0x61 ;  /* 0x0000006100207836 */ /* 0x040fe40000000000 */
[C---:B------:R-:W-:Y:S02]  /*86c0*/  VIADD R45, R0.reuse, 0x5a ;  /* 0x0000005a002d7836 */ /* 0x040fe40000000000 */
[----:B------:R-:W-:Y:S02]  /*86d0*/  VIADD R33, R0, 0x60 ;  /* 0x0000006000217836 */ /* 0x000fe40000000000 */
[----:B------:R-:W-:-:S02]  /*86e0*/  IMAD.MOV R10, RZ, RZ, -R10 ;  /* 0x000000ffff0a7224 */ /* 0x000fc400078e0a0a */
[----:B------:R-:W-:Y:S01]  /*86f0*/  IMAD.HI.U32 R12, R5, R8, RZ ;  /* 0x00000008050c7227 */ /* 0x000fe200078e00ff */
[----:B------:R-:W-:Y:S02]  /*8700*/  IABS R11, R32 ;  /* 0x00000020000b7213 */ /* 0x000fe40000000000 */
[----:B------:R-:W-:Y:S01]  /*8710*/  IABS R24, R45 ;  /* 0x0000002d00187213 */ /* 0x000fe20000000000 */
[----:B------:R-:W-:Y:S01]  /*8720*/  IMAD R6, R4, R10, R6 ;  /* 0x0000000a04067224 */ /* 0x000fe200078e0206 */
[----:B------:R-:W-:Y:S01]  /*8730*/  IABS R9, R33 ;  /* 0x0000002100097213 */ /* 0x000fe20000000000 */
[----:B------:R-:W-:Y:S02]  /*8740*/  IMAD.MOV R12, RZ, RZ, -R12 ;  /* 0x000000ffff0c7224 */ /* 0x000fe400078e0a0c */
[----:B------:R-:W-:Y:S01]  /*8750*/  @!P4 IMAD.IADD R14, R14, 0x1, -R4 ;  /* 0x000000010e0ec824 */ /* 0x000fe200078e0a04 */
[C---:B------:R-:W-:Y:S01]  /*8760*/  ISETP.GT.U32.AND P4, PT, R4.reuse, R6, PT ;  /* 0x000000060400720c */ /* 0x040fe20003f84070 */
[----:B------:R-:W-:-:S02]  /*8770*/  IMAD R8, R4, R12, R8 ;  /* 0x0000000c04087224 */ /* 0x000fc400078e0208 */
[----:B------:R-:W-:Y:S02]  /*8780*/  IMAD.MOV.U32 R10, RZ, RZ, R11 ;  /* 0x000000ffff0a7224 */ /* 0x000fe400078e000b */
[----:B------:R-:W-:-:S04]  /*8790*/  IMAD.HI.U32 R11, R5, R24, RZ ;  /* 0x00000018050b7227 */ /* 0x000fc800078e00ff */
[----:B------:R-:W-:-:S04]  /*87a0*/  IMAD.HI.U32 R13, R5, R9, RZ ;  /* 0x00000009050d7227 */ /* 0x000fc800078e00ff */
[----:B------:R-:W-:Y:S01]  /*87b0*/  @!P3 IMAD.IADD R23, R23, 0x1, -R4 ;  /* 0x000000011717b824 */ /* 0x000fe200078e0a04 */
[----:B------:R-:W-:Y:S01]  /*87c0*/  ISETP.GT.U32.AND P3, PT, R4, R8, PT ;  /* 0x000000080400720c */ /* 0x000fe20003f64070 */
[----:B------:R-:W-:Y:S02]  /*87d0*/  IMAD.MOV R11, RZ, RZ, -R11 ;  /* 0x000000ffff0b7224 */ /* 0x000fe400078e0a0b */
[----:B------:R-:W-:Y:S02]  /*87e0*/  IMAD.MOV R13, RZ, RZ, -R13 ;  /* 0x000000ffff0d7224 */ /* 0x000fe400078e0a0d */
[----:B------:R-:W-:Y:S01]  /*87f0*/  IMAD.HI.U32 R25, R5, R10, RZ ;  /* 0x0000000a05197227 */ /* 0x000fe200078e00ff */
[----:B------:R0:W-:Y:S03]  /*8800*/  STL [R1+0x748], R88 ;  /* 0x0007485801007387 */ /* 0x0001e60000100800 */
[----:B------:R-:W-:-:S02]  /*8810*/  IMAD.MOV.U32 R93, RZ, RZ, R29 ;  /* 0x000000ffff5d7224 */ /* 0x000fc400078e001d */
[C---:B------:R-:W-:Y:S02]  /*8820*/  IMAD R24, R4.reuse, R11, R24 ;  /* 0x0000000b04187224 */ /* 0x040fe400078e0218 */
[----:B------:R-:W-:Y:S02]  /*8830*/  IMAD R9, R4, R13, R9 ;  /* 0x0000000d04097224 */ /* 0x000fe400078e0209 */
[----:B------:R-:W-:Y:S02]  /*8840*/  IMAD.MOV R11, RZ, RZ, -R25 ;  /* 0x000000ffff0b7224 */ /* 0x000fe400078e0a19 */
[----:B0-----:R-:W-:Y:S02]  /*8850*/  IMAD.MOV.U32 R88, RZ, RZ, R28 ;  /* 0x000000ffff587224 */ /* 0x001fe400078e001c */
[C---:B------:R-:W-:Y:S02]  /*8860*/  VIADD R28, R0.reuse, 0x68 ;  /* 0x00000068001c7836 */ /* 0x040fe40000000000 */
[----:B------:R-:W-:-:S02]  /*8870*/  VIADD R29, R0, 0x69 ;  /* 0x00000069001d7836 */ /* 0x000fc40000000000 */
[----:B------:R-:W-:Y:S01]  /*8880*/  @!P4 IMAD.IADD R6, R6, 0x1, -R4 ;  /* 0x000000010606c824 */ /* 0x000fe200078e0a04 */
[C---:B------:R-:W-:Y:S01]  /*8890*/  ISETP.GT.U32.AND P4, PT, R4.reuse, R9, PT ;  /* 0x000000090400720c */ /* 0x040fe20003f84070 */
[----:B------:R-:W-:Y:S01]  /*88a0*/  IMAD R10, R4, R11, R10 ;  /* 0x0000000b040a7224 */ /* 0x000fe200078e020a */
[----:B------:R-:W-:Y:S01]  /*88b0*/  IABS R11, R28 ;  /* 0x0000001c000b7213 */ /* 0x000fe20000000000 */
[----:B------:R-:W-:Y:S01]  /*88c0*/  VIADD R36, R0, 0x70 ;  /* 0x0000007000247836 */ /* 0x000fe20000000000 */
[----:B------:R-:W-:Y:S01]  /*88d0*/  IABS R12, R29 ;  /* 0x0000001d000c7213 */ /* 0x000fe20000000000 */
[----:B------:R-:W-:Y:S01]  /*88e0*/  @!P3 IMAD.IADD R8, R8, 0x1, -R4 ;  /* 0x000000010808b824 */ /* 0x000fe200078e0a04 */
[----:B------:R-:W-:Y:S01]  /*88f0*/  ISETP.GT.U32.AND P3, PT, R4, R14, PT ;  /* 0x0000000e0400720c */ /* 0x000fe20003f64070 */
[C---:B------:R-:W-:Y:S01]  /*8900*/  VIADD R35, R0.reuse, 0x71 ;  /* 0x0000007100237836 */ /* 0x040fe20000000000 */
[----:B------:R-:W-:Y:S01]  /*8910*/  IABS R13, R36 ;  /* 0x00000024000d7213 */ /* 0x000fe20000000000 */
[----:B------:R-:W-:-:S02]  /*8920*/  VIADD R34, R0, 0x78 ;  /* 0x0000007800227836 */ /* 0x000fc40000000000 */
[----:B------:R-:W-:Y:S02]  /*8930*/  IMAD.MOV.U32 R61, RZ, RZ, R21 ;  /* 0x000000ffff3d7224 */ /* 0x000fe400078e0015 */
[----:B------:R-:W-:-:S04]  /*8940*/  IMAD.HI.U32 R49, R5, R11, RZ ;  /* 0x0000000b05317227 */ /* 0x000fc800078e00ff */
[----:B------:R-:W-:Y:S01]  /*8950*/  IMAD.HI.U32 R25, R5, R12, RZ ;  /* 0x0000000c05197227 */ /* 0x000fe200078e00ff */
[----:B------:R-:W-:-:S03]  /*8960*/  IABS R51, R34 ;  /* 0x0000002200337213 */ /* 0x000fc60000000000 */
[----:B------:R-:W-:Y:S01]  /*8970*/  IMAD.MOV.U32 R92, RZ, RZ, R26 ;  /* 0x000000ffff5c7224 */ /* 0x000fe200078e001a */
[----:B------:R-:W-:Y:S01]  /*8980*/  IABS R26, R35 ;  /* 0x00000023001a7213 */ /* 0x000fe20000000000 */
[----:B------:R-:W-:Y:S02]  /*8990*/  IMAD.MOV.U32 R62, RZ, RZ, R20 ;  /* 0x000000ffff3e7224 */ /* 0x000fe400078e0014 */
[----:B------:R-:W-:Y:S01]  /*89a0*/  @!P1 IMAD.MOV R61, RZ, RZ, -R61 ;  /* 0x000000ffff3d9224 */ /* 0x000fe200078e0a3d */
[----:B------:R-:W-:Y:S01]  /*89b0*/  ISETP.GT.U32.AND P1, PT, R4, R8, PT ;  /* 0x000000080400720c */ /* 0x000fe20003f24070 */
[----:B------:R-:W-:-:S04]  /*89c0*/  IMAD.HI.U32 R50, R5, R13, RZ ;  /* 0x0000000d05327227 */ /* 0x000fc800078e00ff */
[----:B------:R-:W-:Y:S02]  /*89d0*/  IMAD.MOV R49, RZ, RZ, -R49 ;  /* 0x000000ffff317224 */ /* 0x000fe400078e0a31 */
[----:B------:R-:W-:Y:S02]  /*89e0*/  IMAD.MOV R25, RZ, RZ, -R25 ;  /* 0x000000ffff197224 */ /* 0x000fe400078e0a19 */
[----:B------:R-:W-:Y:S01]  /*89f0*/  @!P5 IMAD.MOV R62, RZ, RZ, -R62 ;  /* 0x000000ffff3ed224 */ /* 0x000fe200078e0a3e */
[C---:B------:R-:W-:Y:S01]  /*8a00*/  ISETP.GT.U32.AND P5, PT, R4.reuse, R23, PT ;  /* 0x000000170400720c */ /* 0x040fe20003fa4070 */
[----:B------:R-:W-:Y:S01]  /*8a10*/  @!P4 IMAD.IADD R9, R9, 0x1, -R4 ;  /* 0x000000010909c824 */ /* 0x000fe200078e0a04 */
[C---:B------:R-:W-:Y:S01]  /*8a20*/  ISETP.GT.U32.AND P4, PT, R4.reuse, R24, PT ;  /* 0x000000180400720c */ /* 0x040fe20003f84070 */
[----:B------:R-:W-:Y:S02]  /*8a30*/  IMAD.MOV R50, RZ, RZ, -R50 ;  /* 0x000000ffff327224 */ /* 0x000fe400078e0a32 */
[----:B------:R-:W-:-:S02]  /*8a40*/  IMAD R11, R4, R49, R11 ;  /* 0x00000031040b7224 */ /* 0x000fc400078e020b */
[----:B------:R-:W-:Y:S02]  /*8a50*/  IMAD R12, R4, R25, R12 ;  /* 0x00000019040c7224 */ /* 0x000fe400078e020c */
[----:B------:R-:W-:Y:S02]  /*8a60*/  IMAD.MOV.U32 R25, RZ, RZ, R51 ;  /* 0x000000ffff197224 */ /* 0x000fe400078e0033 */
[----:B------:R-:W-:-:S04]  /*8a70*/  IMAD.HI.U32 R49, R5, R26, RZ ;  /* 0x0000001a05317227 */ /* 0x000fc800078e00ff */
[----:B------:R-:W-:Y:S01]  /*8a80*/  @!P3 IMAD.IADD R14, R14, 0x1, -R4 ;  /* 0x000000010e0eb824 */ /* 0x000fe200078e0a04 */
[C---:B------:R-:W-:Y:S01]  /*8a90*/  ISETP.GT.U32.AND P3, PT, R4.reuse, R10, PT ;  /* 0x0000000a0400720c */ /* 0x040fe20003f64070 */
[----:B------:R-:W-:Y:S02]  /*8aa0*/  IMAD R13, R4, R50, R13 ;  /* 0x00000032040d7224 */ /* 0x000fe400078e020d */
[----:B------:R-:W-:Y:S02]  /*8ab0*/  IMAD.MOV.U32 R63, RZ, RZ, R19 ;  /* 0x000000ffff3f7224 */ /* 0x000fe400078e0013 */
[----:B------:R-:W-:-:S04]  /*8ac0*/  IMAD.HI.U32 R50, R5, R25, RZ ;  /* 0x0000001905327227 */ /* 0x000fc800078e00ff */
[----:B------:R-:W-:Y:S02]  /*8ad0*/  IMAD.MOV R19, RZ, RZ, -R49 ;  /* 0x000000ffff137224 */ /* 0x000fe400078e0a31 */
[----:B------:R-:W-:Y:S02]  /*8ae0*/  IMAD.MOV R20, RZ, RZ, -R50 ;  /* 0x000000ffff147224 */ /* 0x000fe400078e0a32 */
[----:B------:R-:W-:Y:S02]  /*8af0*/  IMAD R19, R4, R19, R26 ;  /* 0x0000001304137224 */ /* 0x000fe400078e021a */
[--C-:B------:R-:W-:Y:S01]  /*8b00*/  @!P1 IMAD.IADD R8, R8, 0x1, -R4.reuse ;  /* 0x0000000108089824 */ /* 0x100fe200078e0a04 */
[C---:B------:R-:W-:Y:S01]  /*8b10*/  ISETP.GT.U32.AND P1, PT, R4.reuse, R13, PT ;  /* 0x0000000d0400720c */ /* 0x040fe20003f24070 */
[----:B------:R-:W-:Y:S01]  /*8b20*/  @!P6 IMAD.MOV R63, RZ, RZ, -R63 ;  /* 0x000000ffff3fe224 */ /* 0x000fe200078e0a3f */
[C---:B------:R-:W-:Y:S01]  /*8b30*/  ISETP.GT.U32.AND P6, PT, R4.reuse, R6, PT ;  /* 0x000000060400720c */ /* 0x040fe20003fc4070 */
[----:B------:R-:W-:Y:S01]  /*8b40*/  @!P5 IMAD.IADD R23, R23, 0x1, -R4 ;  /* 0x000000011717d824 */ /* 0x000fe200078e0a04 */
[C---:B------:R-:W-:Y:S01]  /*8b50*/  ISETP.GT.U32.AND P5, PT, R4.reuse, R11, PT ;  /* 0x0000000b0400720c */ /* 0x040fe20003fa4070 */
[----:B------:R-:W-:-:S02]  /*8b60*/  IMAD R20, R4, R20, R25 ;  /* 0x0000001404147224 */ /* 0x000fc400078e0219 */
[--C-:B------:R-:W-:Y:S01]  /*8b70*/  @!P4 IMAD.IADD R24, R24, 0x1, -R4.reuse ;  /* 0x000000011818c824 */ /* 0x100fe200078e0a04 */
[----:B------:R-:W-:Y:S01]  /*8b80*/  ISETP.GT.U32.AND P4, PT, R4, R19, PT ;  /* 0x000000130400720c */ /* 0x000fe20003f84070 */
[----:B------:R-:W-:Y:S01]  /*8b90*/  @!P3 IMAD.IADD R10, R10, 0x1, -R4 ;  /* 0x000000010a0ab824 */ /* 0x000fe200078e0a04 */
[----:B------:R-:W-:-:S03]  /*8ba0*/  ISETP.GT.U32.AND P3, PT, R4, R20, PT ;  /* 0x000000140400720c */ /* 0x000fc60003f64070 */
[--C-:B------:R-:W-:Y:S01]  /*8bb0*/  @!P1 IMAD.IADD R13, R13, 0x1, -R4.reuse ;  /* 0x000000010d0d9824 */ /* 0x100fe200078e0a04 */
[----:B------:R-:W-:Y:S01]  /*8bc0*/  ISETP.GE.AND P1, PT, R43, RZ, PT ;  /* 0x000000ff2b00720c */ /* 0x000fe20003f26270 */
[----:B------:R0:W-:Y:S01]  /*8bd0*/  STL [R1+0x74c], R87 ;  /* 0x00074c5701007387 */ /* 0x0001e20000100800 */
[--C-:B------:R-:W-:Y:S01]  /*8be0*/  @!P6 IMAD.IADD R6, R6, 0x1, -R4.reuse ;  /* 0x000000010606e824 */ /* 0x100fe200078e0a04 */
[----:B------:R-:W-:Y:S01]  /*8bf0*/  ISETP.GT.U32.AND P6, PT, R4, R12, PT ;  /* 0x0000000c0400720c */ /* 0x000fe20003fc4070 */
[----:B------:R-:W-:-:S03]  /*8c00*/  @!P5 IMAD.IADD R11, R11, 0x1, -R4 ;  /* 0x000000010b0bd824 */ /* 0x000fc600078e0a04 */
[--C-:B------:R-:W-:Y:S01]  /*8c10*/  @!P4 IMAD.IADD R19, R19, 0x1, -R4.reuse ;  /* 0x000000011313c824 */ /* 0x100fe200078e0a04 */
[----:B------:R-:W-:Y:S01]  /*8c20*/  ISETP.GE.AND P4, PT, R37, RZ, PT ;  /* 0x000000ff2500720c */ /* 0x000fe20003f86270 */
[----:B0-----:R-:W0:Y:S01]  /*8c30*/  S2R R87, SR_TID.X ;  /* 0x0000000000577919 */ /* 0x001e220000002100 */
[----:B------:R-:W-:Y:S01]  /*8c40*/  @!P3 IMAD.IADD R20, R20, 0x1, -R4 ;  /* 0x000000011414b824 */ /* 0x000fe200078e0a04 */
[C---:B------:R-:W-:Y:S01]  /*8c50*/  ISETP.GT.U32.AND P3, PT, R4.reuse, R11, PT ;  /* 0x0000000b0400720c */ /* 0x040fe20003f64070 */
[----:B------:R-:W-:Y:S01]  /*8c60*/  IMAD.MOV.U32 R60, RZ, RZ, R22 ;  /* 0x000000ffff3c7224 */ /* 0x000fe200078e0016 */
[----:B------:R-:W-:Y:S01]  /*8c70*/  IABS R21, R0 ;  /* 0x0000000000157213 */ /* 0x000fe20000000000 */
[----:B------:R-:W-:Y:S02]  /*8c80*/  IMAD.MOV.U32 R50, RZ, RZ, R15 ;  /* 0x000000ffff327224 */ /* 0x000fe400078e000f */
[----:B------:R-:W-:Y:S01]  /*8c90*/  @!P0 IMAD.MOV R60, RZ, RZ, -R60 ;  /* 0x000000ffff3c8224 */ /* 0x000fe200078e0a3c */
[----:B------:R-:W-:Y:S01]  /*8ca0*/  ISETP.GT.U32.AND P0, PT, R4, R9, PT ;  /* 0x000000090400720c */ /* 0x000fe20003f04070 */
[----:B------:R-:W-:-:S02]  /*8cb0*/  IMAD.MOV.U32 R49, RZ, RZ, R3 ;  /* 0x000000ffff317224 */ /* 0x000fc400078e0003 */
[----:B------:R-:W-:Y:S01]  /*8cc0*/  @!P1 IMAD.MOV R50, RZ, RZ, -R50 ;  /* 0x000000ffff329224 */ /* 0x000fe200078e0a32 */
[----:B------:R-:W-:Y:S01]  /*8cd0*/  ISETP.GT.U32.AND P1, PT, R4, R13, PT ;  /* 0x0000000d0400720c */ /* 0x000fe20003f24070 */
[----:B------:R-:W-:-:S04]  /*8ce0*/  IMAD.HI.U32 R25, R5, R21, RZ ;  /* 0x0000001505197227 */ /* 0x000fc800078e00ff */
[--C-:B------:R-:W-:Y:S01]  /*8cf0*/  @!P6 IMAD.IADD R12, R12, 0x1, -R4.reuse ;  /* 0x000000010c0ce824 */ /* 0x100fe200078e0a04 */
[----:B------:R-:W-:Y:S01]  /*8d00*/  ISETP.GE.AND P6, PT, R40, RZ, PT ;  /* 0x000000ff2800720c */ /* 0x000fe20003fc6270 */
[----:B------:R-:W-:Y:S01]  /*8d10*/  @!P4 IMAD.MOV R49, RZ, RZ, -R49 ;  /* 0x000000ffff31c224 */ /* 0x000fe200078e0a31 */
[----:B------:R-:W-:Y:S01]  /*8d20*/  ISETP.GT.U32.AND P4, PT, R4, R20, PT ;  /* 0x000000140400720c */ /* 0x000fe20003f84070 */
[----:B------:R-:W-:Y:S02]  /*8d30*/  IMAD.MOV R15, RZ, RZ, -R25 ;  /* 0x000000ffff0f7224 */ /* 0x000fe400078e0a19 */
[----:B------:R-:W-:Y:S01]  /*8d40*/  @!P3 IMAD.IADD R11, R11, 0x1, -R4 ;  /* 0x000000010b0bb824 */ /* 0x000fe200078e0a04 */
[----:B------:R-:W-:Y:S01]  /*8d50*/  ISETP.GE.AND P3, PT, R38, RZ, PT ;  /* 0x000000ff2600720c */ /* 0x000fe20003f66270 */
[----:B------:R-:W-:Y:S02]  /*8d60*/  IMAD R15, R4, R15, R21 ;  /* 0x0000000f040f7224 */ /* 0x000fe400078e0215 */
[----:B------:R-:W-:-:S02]  /*8d70*/  IMAD.MOV.U32 R51, RZ, RZ, R16 ;  /* 0x000000ffff337224 */ /* 0x000fc400078e0010 */
[--C-:B------:R-:W-:Y:S01]  /*8d80*/  @!P0 IMAD.IADD R9, R9, 0x1, -R4.reuse ;  /* 0x0000000109098824 */ /* 0x100fe200078e0a04 */
[----:B------:R-:W-:Y:S01]  /*8d90*/  ISETP.GE.AND P0, PT, R42, RZ, PT ;  /* 0x000000ff2a00720c */ /* 0x000fe20003f06270 */
[--C-:B------:R-:W-:Y:S01]  /*8da0*/  @!P1 IMAD.IADD R13, R13, 0x1, -R4.reuse ;  /* 0x000000010d0d9824 */ /* 0x100fe200078e0a04 */
[C---:B------:R-:W-:Y:S01]  /*8db0*/  ISETP.GT.U32.AND P1, PT, R4.reuse, R15, PT ;  /* 0x0000000f0400720c */ /* 0x040fe20003f24070 */
[----:B------:R-:W-:Y:S01]  /*8dc0*/  @!P6 IMAD.MOV R51, RZ, RZ, -R51 ;  /* 0x000000ffff33e224 */ /* 0x000fe200078e0a33 */
[----:B------:R-:W-:Y:S01]  /*8dd0*/  ISETP.GT.U32.AND P6, PT, R4, R19, PT ;  /* 0x000000130400720c */ /* 0x000fe20003fc4070 */
[----:B------:R-:W-:Y:S01]  /*8de0*/  @!P4 IMAD.IADD R20, R20, 0x1, -R4 ;  /* 0x000000011414c824 */ /* 0x000fe200078e0a04 */
[----:B------:R-:W-:Y:S01]  /*8df0*/  ISETP.GE.AND P4, PT, R31, RZ, PT ;  /* 0x000000ff1f00720c */ /* 0x000fe20003f86270 */
[----:B------:R-:W-:Y:S01]  /*8e00*/  IMAD.MOV.U32 R42, RZ, RZ, R14 ;  /* 0x000000ffff2a7224 */ /* 0x000fe200078e000e */
[----:B0-----:R-:W-:-:S03]  /*8e10*/  LOP3.LUT R87, R87, 0x7f, RZ, 0xc0, !PT ;  /* 0x0000007f57577812 */ /* 0x001fc600078ec0ff */
[----:B------:R-:W-:Y:S01]  /*8e20*/  @!P3 IMAD.MOV R42, RZ, RZ, -R42 ;  /* 0x000000ffff2ab224 */ /* 0x000fe200078e0a2a */
[----:B------:R-:W-:Y:S01]  /*8e30*/  ISETP.GE.AND P3, PT, R28, RZ, PT ;  /* 0x000000ff1c00720c */ /* 0x000fe20003f66270 */
[----:B------:R-:W-:Y:S02]  /*8e40*/  IMAD.MOV.U32 R22, RZ, RZ, R17 ;  /* 0x000000ffff167224 */ /* 0x000fe400078e0011 */
[----:B------:R-:W-:Y:S02]  /*8e50*/  IMAD R16, R87, UR13, RZ ;  /* 0x0000000d57107c24 */ /* 0x000fe4000f8e02ff */
[----:B------:R-:W-:Y:S01]  /*8e60*/  @!P0 IMAD.MOV R18, RZ, RZ, -R18 ;  /* 0x000000ffff128224 */ /* 0x000fe200078e0a12 */
[----:B------:R-:W-:Y:S01]  /*8e70*/  ISETP.GT.U32.AND P0, PT, R4, R10, PT ;  /* 0x0000000a0400720c */ /* 0x000fe20003f04070 */
[----:B------:R-:W-:Y:S02]  /*8e80*/  @!P1 IMAD.IADD R15, R15, 0x1, -R4 ;  /* 0x000000010f0f9824 */ /* 0x000fe400078e0a04 */
[----:B------:R-:W-:-:S02]  /*8e90*/  IMAD.MOV.U32 R17, RZ, RZ, R8 ;  /* 0x000000ffff117224 */ /* 0x000fc400078e0008 */
[----:B------:R-:W-:Y:S01]  /*8ea0*/  @!P6 IMAD.IADD R19, R19, 0x1, -R4 ;  /* 0x000000011313e824 */ /* 0x000fe200078e0a04 */
[----:B------:R-:W-:Y:S01]  /*8eb0*/  IADD3 R3, P6, PT, R16, UR18, RZ ;  /* 0x0000001210037c10 */ /* 0x000fe2000ffde0ff */
[----:B------:R-:W-:Y:S01]  /*8ec0*/  @!P4 IMAD.MOV R17, RZ, RZ, -R17 ;  /* 0x000000ffff11c224 */ /* 0x000fe200078e0a11 */
[----:B------:R-:W-:Y:S01]  /*8ed0*/  ISETP.GT.U32.AND P4, PT, R4, R15, PT ;  /* 0x0000000f0400720c */ /* 0x000fe20003f84070 */
[----:B------:R-:W-:Y:S01]  /*8ee0*/  IMAD.MOV.U32 R43, RZ, RZ, R2 ;  /* 0x000000ffff2b7224 */ /* 0x000fe200078e0002 */
[----:B------:R-:W-:Y:S01]  /*8ef0*/  LEA.HI.X.SX32 R2, R16, UR19, 0x1, P6 ;  /* 0x0000001310027c11 */ /* 0x000fe2000b0f0eff */
[----:B------:R-:W-:Y:S01]  /*8f00*/  @!P3 IMAD.MOV R11, RZ, RZ, -R11 ;  /* 0x000000ffff0bb224 */ /* 0x000fe200078e0a0b */
[----:B------:R-:W-:Y:S02]  /*8f10*/  ISETP.GE.AND P6, PT, R32, RZ, PT ;  /* 0x000000ff2000720c */ /* 0x000fe40003fc6270 */
[----:B------:R-:W-:Y:S01]  /*8f20*/  ISETP.GE.AND P3, PT, R0, RZ, PT ;  /* 0x000000ff0000720c */ /* 0x000fe20003f66270 */
[----:B------:R-:W-:-:S04]  /*8f30*/  @!P0 IMAD.IADD R10, R10, 0x1, -R4 ;  /* 0x000000010a0a8824 */ /* 0x000fc800078e0a04 */
[----:B------:R-:W-:Y:S02]  /*8f40*/  IMAD.MOV.U32 R16, RZ, RZ, R10 ;  /* 0x000000ffff107224 */ /* 0x000fe400078e000a */
[----:B------:R-:W-:Y:S01]  /*8f50*/  @!P4 IMAD.IADD R15, R15, 0x1, -R4 ;  /* 0x000000010f0fc824 */ /* 0x000fe200078e0a04 */
[----:B------:R-:W-:Y:S02]  /*8f60*/  ISETP.NE.AND P4, PT, R7, RZ, PT ;  /* 0x000000ff0700720c */ /* 0x000fe40003f85270 */
[----:B------:R-:W-:Y:S01]  /*8f70*/  LOP3.LUT R10, RZ, R7, RZ, 0x33, !PT ;  /* 0x00000007ff0a7212 */ /* 0x000fe200078e33ff */
[----:B------:R-:W-:Y:S01]  /*8f80*/  @!P6 IMAD.MOV R16, RZ, RZ, -R16 ;  /* 0x000000ffff10e224 */ /* 0x000fe200078e0a10 */
[----:B------:R-:W-:Y:S01]  /*8f90*/  ISETP.GE.AND P6, PT, R35, RZ, PT ;  /* 0x000000ff2300720c */ /* 0x000fe20003fc6270 */
[----:B------:R-:W-:Y:S01]  /*8fa0*/  @!P3 IMAD.MOV R15, RZ, RZ, -R15 ;  /* 0x000000ffff0fb224 */ /* 0x000fe200078e0a0f */
[----:B------:R-:W-:-:S04]  /*8fb0*/  PLOP3.LUT P3, PT, PT, PT, UP1, 0x80, 0x8 ;  /* 0x000000000008781c */ /* 0x000fc80003f6f018 */
[----:B------:R-:W-:Y:S02]  /*8fc0*/  SEL R15, R10, R15, !P4 ;  /* 0x0000000f0a0f7207 */ /* 0x000fe40006000000 */
[----:B------:R-:W-:-:S03]  /*8fd0*/  ISETP.LT.AND P3, PT, R87, UR15, P3 ;  /* 0x0000000f57007c0c */ /* 0x000fc60009f61270 */
[----:B------:R-:W-:Y:S02]  /*8fe0*/  IMAD R21, R15, UR14, RZ ;  /* 0x0000000e0f157c24 */ /* 0x000fe4000f8e02ff */
[----:B------:R-:W-:Y:S01]  /*8ff0*/  @!P6 IMAD.MOV R19, RZ, RZ, -R19 ;  /* 0x000000ffff13e224 */ /* 0x000fe200078e0a13 */
[----:B------:R-:W-:Y:S02]  /*9000*/  ISETP.GE.AND P5, PT, R41, RZ, PT ;  /* 0x000000ff2900720c */ /* 0x000fe40003fa6270 */
[----:B------:R-:W-:Y:S02]  /*9010*/  IADD3 R28, P6, PT, R21, R3, RZ ;  /* 0x00000003151c7210 */ /* 0x000fe40007fde0ff */
[----:B------:R-:W-:Y:S02]  /*9020*/  ISETP.GE.AND P1, PT, R29, RZ, PT ;  /* 0x000000ff1d00720c */ /* 0x000fe40003f26270 */
[----:B------:R-:W-:Y:S02]  /*9030*/  PRMT R41, RZ, 0x7610, R41 ;  /* 0x00007610ff297816 */ /* 0x000fe40000000029 */
[----:B------:R-:W-:-:S05]  /*9040*/  LEA.HI.X.SX32 R29, R21, R2, 0x1, P6 ;  /* 0x00000002151d7211 */ /* 0x000fca00030f0eff */
[----:B------:R0:W2:Y:S01]  /*9050*/  @P3 LDG.E.U8 R41, desc[UR22][R28.64] ;  /* 0x000000161c293981 */ /* 0x0000a2000c1e1100 */
[----:B------:R-:W-:Y:S01]  /*9060*/  @!P5 IMAD.MOV R22, RZ, RZ, -R22 ;  /* 0x000000ffff16d224 */ /* 0x000fe200078e0a16 */
[----:B------:R-:W-:Y:S02]  /*9070*/  ISETP.GT.U32.AND P5, PT, R4, R12, PT ;  /* 0x0000000c0400720c */ /* 0x000fe40003fa4070 */
[----:B------:R-:W-:-:S11]  /*9080*/  ISETP.GE.AND P0, PT, R39, RZ, PT ;  /* 0x000000ff2700720c */ /* 0x000fd60003f06270 */
[----:B------:R-:W-:Y:S01]  /*9090*/  @!P5 IMAD.IADD R12, R12, 0x1, -R4 ;  /* 0x000000010c0cd824 */ /* 0x000fe200078e0a04 */
[----:B------:R-:W-:-:S03]  /*90a0*/  ISETP.GE.AND P5, PT, R30, RZ, PT ;  /* 0x000000ff1e00720c */ /* 0x000fc60003fa6270 */
[----:B------:R-:W-:Y:S01]  /*90b0*/  @!P1 IMAD.MOV R12, RZ, RZ, -R12 ;  /* 0x000000ffff0c9224 */ /* 0x000fe200078e0a0c */
[----:B------:R-:W-:Y:S02]  /*90c0*/  ISETP.GE.AND P1, PT, R34, RZ, PT ;  /* 0x000000ff2200720c */ /* 0x000fe40003f26270 */
[----:B------:R-:W-:Y:S01]  /*90d0*/  SEL R15, R10, R74, !P4 ;  /* 0x0000004a0a0f7207 */ /* 0x000fe20006000000 */
[----:B------:R-:W-:Y:S01]  /*90e0*/  @!P0 IMAD.MOV R43, RZ, RZ, -R43 ;  /* 0x000000ffff2b8224 */ /* 0x000fe200078e0a2b */
[----:B------:R-:W-:Y:S01]  /*90f0*/  ISETP.GE.AND P0, PT, R33, RZ, PT ;  /* 0x000000ff2100720c */ /* 0x000fe20003f06270 */
[----:B------:R-:W-:Y:S02]  /*9100*/  IMAD.MOV.U32 R14, RZ, RZ, R6 ;  /* 0x000000ffff0e7224 */ /* 0x000fe400078e0006 */
[----:B------:R-:W-:Y:S02]  /*9110*/  VIADD R8, R0, 0x5b ;  /* 0x0000005b00087836 */ /* 0x000fe40000000000 */
[----:B------:R-:W-:Y:S01]  /*9120*/  IMAD R25, R15, UR14, RZ ;  /* 0x0000000e0f197c24 */ /* 0x000fe2000f8e02ff */
[----:B------:R-:W-:Y:S01]  /*9130*/  STL [R1+0x750], R85 ;  /* 0x0007505501007387 */ /* 0x000fe20000100800 */
[----:B------:R-:W-:Y:S01]  /*9140*/  @!P5 IMAD.MOV R14, RZ, RZ, -R14 ;  /* 0x000000ffff0ed224 */ /* 0x000fe200078e0a0e */
[----:B------:R-:W-:Y:S01]  /*9150*/  ISETP.GE.AND P5, PT, R36, RZ, PT ;  /* 0x000000ff2400720c */ /* 0x000fe20003fa6270 */
[----:B------:R-:W-:Y:S01]  /*9160*/  @!P1 IMAD.MOV R20, RZ, RZ, -R20 ;  /* 0x000000ffff149224 */ /* 0x000fe200078e0a14 */
[----:B------:R-:W-:Y:S01]  /*9170*/  IABS R6, R8 ;  /* 0x0000000800067213 */ /* 0x000fe20000000000 */
[----:B------:R1:W-:Y:S01]  /*9180*/  STL [R1+0x754], R84 ;  /* 0x0007545401007387 */ /* 0x0003e20000100800 */
[----:B------:R-:W-:-:S02]  /*9190*/  ISETP.GE.AND P1, PT, R8, RZ, PT ;  /* 0x000000ff0800720c */ /* 0x000fc40003f26270 */
[----:B------:R-:W-:Y:S01]  /*91a0*/  SEL R8, R10, R67, !P4 ;  /* 0x000000430a087207 */ /* 0x000fe20006000000 */
[----:B------:R0:W-:Y:S01]  /*91b0*/  STL [R1+0xc4], R28 ;  /* 0x0000c41c01007387 */ /* 0x0001e20000100800 */
[----:B-1----:R-:W-:-:S03]  /*91c0*/  IADD3 R84, P6, PT, R25, R3, RZ ;  /* 0x0000000319547210 */ /* 0x002fc60007fde0ff */
[----:B------:R-:W-:Y:S01]  /*91d0*/  IMAD R15, R8, UR14, RZ ;  /* 0x0000000e080f7c24 */ /* 0x000fe2000f8e02ff */
[----:B------:R1:W-:Y:S01]  /*91e0*/  STL [R1+0xc0], R29 ;  /* 0x0000c01d01007387 */ /* 0x0003e20000100800 */
[----:B0-----:R-:W-:Y:S01]  /*91f0*/  LEA.HI.X.SX32 R28, R25, R2, 0x1, P6 ;  /* 0x00000002191c7211 */ /* 0x001fe200030f0eff */
[----:B------:R-:W-:Y:S02]  /*9200*/  @!P0 IMAD.MOV R9, RZ, RZ, -R9 ;  /* 0x000000ffff098224 */ /* 0x000fe400078e0a09 */
[----:B------:R-:W-:Y:S01]  /*9210*/  STL [R1+0x4bc], R84 ;  /* 0x0004bc5401007387 */ /* 0x000fe20000100800 */
[----:B------:R-:W-:Y:S02]  /*9220*/  ISETP.GE.AND P0, PT, R44, RZ, PT ;  /* 0x000000ff2c00720c */ /* 0x000fe40003f06270 */
[----:B------:R-:W-:Y:S01]  /*9230*/  PRMT R44, RZ, 0x7610, R44 ;  /* 0x00007610ff2c7816 */ /* 0x000fe2000000002c */
[----:B------:R-:W-:Y:S02]  /*9240*/  @!P5 IMAD.MOV R13, RZ, RZ, -R13 ;  /* 0x000000ffff0dd224 */ /* 0x000fe400078e0a0d */
[----:B-1----:R-:W-:Y:S01]  /*9250*/  @P3 IMAD.MOV.U32 R29, RZ, RZ, R28 ;  /* 0x000000ffff1d3224 */ /* 0x002fe200078e001c */
[----:B------:R-:W-:-:S02]  /*9260*/  ISETP.GE.AND P5, PT, R45, RZ, PT ;  /* 0x000000ff2d00720c */ /* 0x000fc40003fa6270 */
[----:B------:R-:W-:Y:S01]  /*9270*/  PRMT R39, RZ, 0x7610, R39 ;  /* 0x00007610ff277816 */ /* 0x000fe20000000027 */
[----:B--2---:R0:W-:Y:S04]  /*9280*/  STL [R1+0x1e8], R41 ;  /* 0x0001e82901007387 */ /* 0x0041e80000100800 */
[----:B------:R1:W-:Y:S01]  /*9290*/  STL [R1+0x4b8], R28 ;  /* 0x0004b81c01007387 */ /* 0x0003e20000100800 */
[----:B0-----:R-:W-:Y:S01]  /*92a0*/  IADD3 R41, P6, PT, R15, R3, RZ ;  /* 0x000000030f297210 */ /* 0x001fe20007fde0ff */
[----:B-1----:R-:W-:-:S03]  /*92b0*/  @P3 IMAD.MOV.U32 R28, RZ, RZ, R84 ;  /* 0x000000ffff1c3224 */ /* 0x002fc600078e0054 */
[----:B------:R-:W-:Y:S02]  /*92c0*/  LEA.HI.X.SX32 R45, R15, R2, 0x1, P6 ;  /* 0x000000020f2d7211 */ /* 0x000fe400030f0eff */
[----:B------:R0:W2:Y:S02]  /*92d0*/  @P3 LDG.E.U8 R44, desc[UR22][R28.64] ;  /* 0x000000161c2c3981 */ /* 0x0000a4000c1e1100 */
[----:B0-----:R-:W-:Y:S02]  /*92e0*/  @P3 IMAD.MOV.U32 R28, RZ, RZ, R41 ;  /* 0x000000ffff1c3224 */ /* 0x001fe400078e0029 */
[----:B------:R-:W-:-:S05]  /*92f0*/  @P3 IMAD.MOV.U32 R29, RZ, RZ, R45 ;  /* 0x000000ffff1d3224 */ /* 0x000fca00078e002d */
[----:B------:R0:W3:Y:S01]  /*9300*/  @P3 LDG.E.U8 R39, desc[UR22][R28.64] ;  /* 0x000000161c273981 */ /* 0x0000e2000c1e1100 */
[----:B------:R-:W-:-:S04]  /*9310*/  IMAD.HI.U32 R7, R5, R6, RZ ;  /* 0x0000000605077227 */ /* 0x000fc800078e00ff */
[----:B------:R-:W-:-:S04]  /*9320*/  IMAD.MOV R7, RZ, RZ, -R7 ;  /* 0x000000ffff077224 */ /* 0x000fc800078e0a07 */
[----:B------:R-:W-:Y:S01]  /*9330*/  IMAD R6, R4, R7, R6 ;  /* 0x0000000704067224 */ /* 0x000fe200078e0206 */
[C---:B------:R-:W-:Y:S01]  /*9340*/  SEL R7, R10.reuse, R64, !P4 ;  /* 0x000000400a077207 */ /* 0x040fe20006000000 */
[----:B------:R-:W-:Y:S01]  /*9350*/  STL [R1+0x104], R41 ;  /* 0x0001042901007387 */ /* 0x000fe20000100800 */
[----:B------:R-:W-:-:S03]  /*9360*/  SEL R8, R10, R59, !P4 ;  /* 0x0000003b0a087207 */ /* 0x000fc60006000000 */
[----:B------:R-:W-:Y:S01]  /*9370*/  IMAD R21, R7, UR14, RZ ;  /* 0x0000000e07157c24 */ /* 0x000fe2000f8e02ff */
[----:B------:R-:W-:Y:S01]  /*9380*/  STL [R1+0x100], R45 ;  /* 0x0001002d01007387 */ /* 0x000fe20000100800 */
[----:B------:R-:W-:Y:S01]  /*9390*/  IMAD R15, R8, UR14, RZ ;  /* 0x0000000e080f7c24 */ /* 0x000fe2000f8e02ff */
[----:B------:R-:W-:Y:S02]  /*93a0*/  PRMT R40, RZ, 0x7610, R40 ;  /* 0x00007610ff287816 */ /* 0x000fe40000000028 */
[----:B------:R-:W-:Y:S01]  /*93b0*/  PRMT R37, RZ, 0x7610, R37 ;  /* 0x00007610ff257816 */ /* 0x000fe20000000025 */
[----:B--2---:R1:W-:Y:S02]  /*93c0*/  STL [R1+0x2c0], R44 ;  /* 0x0002c02c01007387 */ /* 0x0043e40000100800 */
[----:B-1----:R-:W-:-:S04]  /*93d0*/  IADD3 R44, P6, PT, R21, R3, RZ ;  /* 0x00000003152c7210 */ /* 0x002fc80007fde0ff */
[----:B------:R-:W-:Y:S01]  /*93e0*/  LEA.HI.X.SX32 R45, R21, R2, 0x1, P6 ;  /* 0x00000002152d7211 */ /* 0x000fe200030f0eff */
[----:B------:R-:W-:Y:S01]  /*93f0*/  STL [R1+0x144], R44 ;  /* 0x0001442c01007387 */ /* 0x000fe20000100800 */
[----:B0-----:R-:W-:-:S03]  /*9400*/  @P3 IMAD.MOV.U32 R28, RZ, RZ, R44 ;  /* 0x000000ffff1c3224 */ /* 0x001fc600078e002c */
[----:B---3--:R0:W-:Y:S01]  /*9410*/  STL [R1+0x1c4], R39 ;  /* 0x0001c42701007387 */ /* 0x0081e20000100800 */
[----:B------:R-:W-:-:S05]  /*9420*/  @P3 IMAD.MOV.U32 R29, RZ, RZ, R45 ;  /* 0x000000ffff1d3224 */ /* 0x000fca00078e002d */
[----:B------:R1:W2:Y:S01]  /*9430*/  @P3 LDG.E.U8 R40, desc[UR22][R28.64] ;  /* 0x000000161c283981 */ /* 0x0002a2000c1e1100 */
[----:B0-----:R-:W-:-:S04]  /*9440*/  IADD3 R39, P6, PT, R15, R3, RZ ;  /* 0x000000030f277210 */ /* 0x001fc80007fde0ff */
[----:B------:R-:W-:Y:S01]  /*9450*/  LEA.HI.X.SX32 R41, R15, R2, 0x1, P6 ;  /* 0x000000020f297211 */ /* 0x000fe200030f0eff */
[----:B-1----:R-:W-:-:S04]  /*9460*/  @P3 IMAD.MOV.U32 R28, RZ, RZ, R39 ;  /* 0x000000ffff1c3224 */ /* 0x002fc800078e0027 */
[----:B------:R-:W-:-:S05]  /*9470*/  @P3 IMAD.MOV.U32 R29, RZ, RZ, R41 ;  /* 0x000000ffff1d3224 */ /* 0x000fca00078e0029 */
[----:B------:R0:W3:Y:S01]  /*9480*/  @P3 LDG.E.U8 R37, desc[UR22][R28.64] ;  /* 0x000000161c253981 */ /* 0x0000e2000c1e1100 */
[----:B------:R-:W-:-:S03]  /*9490*/  SEL R7, R10, R56, !P4 ;  /* 0x000000380a077207 */ /* 0x000fc60006000000 */
[----:B------:R-:W-:Y:S02]  /*94a0*/  STL [R1+0x140], R45 ;  /* 0x0001402d01007387 */ /* 0x000fe40000100800 */
[----:B------:R-:W-:Y:S01]  /*94b0*/  IMAD R21, R7, UR14, RZ ;  /* 0x0000000e07157c24 */ /* 0x000fe2000f8e02ff */
[----:B------:R-:W-:Y:S01]  /*94c0*/  SEL R8, R10, R54, !P4 ;  /* 0x000000360a087207 */ /* 0x000fe20006000000 */
[----:B------:R-:W-:Y:S04]  /*94d0*/  STL [R1+0x18c], R39 ;  /* 0x00018c2701007387 */ /* 0x000fe80000100800 */
[----:B------:R-:W-:Y:S01]  /*94e0*/  STL [R1+0x188], R41 ;  /* 0x0001882901007387 */ /* 0x000fe20000100800 */
[----:B------:R-:W-:Y:S01]  /*94f0*/  IMAD R15, R8, UR14, RZ ;  /* 0x0000000e080f7c24 */ /* 0x000fe2000f8e02ff */
[----:B------:R-:W-:-:S02]  /*9500*/  PRMT R26, RZ, 0x7610, R26 ;  /* 0x00007610ff1a7816 */ /* 0x000fc4000000001a */
[----:B------:R-:W-:Y:S01]  /*9510*/  PRMT R35, RZ, 0x7610, R35 ;  /* 0x00007610ff237816 */ /* 0x000fe20000000023 */
[----:B--2---:R1:W-:Y:S02]  /*9520*/  STL [R1+0x1c0], R40 ;  /* 0x0001c02801007387 */ /* 0x0043e40000100800 */
[----:B-1----:R-:W-:-:S04]  /*9530*/  IADD3 R40, P6, PT, R21, R3, RZ ;  /* 0x0000000315287210 */ /* 0x002fc80007fde0ff */
[----:B0-----:R-:W-:Y:S01]  /*9540*/  LEA.HI.X.SX32 R28, R21, R2, 0x1, P6 ;  /* 0x00000002151c7211 */ /* 0x001fe200030f0eff */
[----:B------:R-:W-:Y:S04]  /*9550*/  STL [R1+0x1cc], R40 ;  /* 0x0001cc2801007387 */ /* 0x000fe80000100800 */
[----:B---3--:R0:W-:Y:S01]  /*9560*/  STL [R1+0x160], R37 ;  /* 0x0001602501007387 */ /* 0x0081e20000100800 */
[----:B------:R-:W-:-:S03]  /*9570*/  @P3 IMAD.MOV.U32 R29, RZ, RZ, R28 ;  /* 0x000000ffff1d3224 */ /* 0x000fc600078e001c */
[----:B------:R1:W-:Y:S01]  /*9580*/  STL [R1+0x1c8], R28 ;  /* 0x0001c81c01007387 */ /* 0x0003e20000100800 */
[----:B0-----:R-:W-:Y:S01]  /*9590*/  IADD3 R37, P6, PT, R15, R3, RZ ;  /* 0x000000030f257210 */ /* 0x001fe20007fde0ff */
[----:B-1----:R-:W-:-:S03]  /*95a0*/  @P3 IMAD.MOV.U32 R28, RZ, RZ, R40 ;  /* 0x000000ffff1c3224 */ /* 0x002fc600078e0028 */
[----:B------:R-:W-:Y:S02]  /*95b0*/  LEA.HI.X.SX32 R39, R15, R2, 0x1, P6 ;  /* 0x000000020f277211 */ /* 0x000fe400030f0eff */
[----:B------:R0:W2:Y:S02]  /*95c0*/  @P3 LDG.E.U8 R26, desc[UR22][R28.64] ;  /* 0x000000161c1a3981 */ /* 0x0000a4000c1e1100 */
[----:B0-----:R-:W-:Y:S02]  /*95d0*/  @P3 IMAD.MOV.U32 R28, RZ, RZ, R37 ;  /* 0x000000ffff1c3224 */ /* 0x001fe400078e0025 */
[----:B------:R-:W-:-:S05]  /*95e0*/  @P3 IMAD.MOV.U32 R29, RZ, RZ, R39 ;  /* 0x000000ffff1d3224 */ /* 0x000fca00078e0027 */
[----:B------:R-:W3:Y:S01]  /*95f0*/  @P3 LDG.E.U8 R35, desc[UR22][R28.64] ;  /* 0x000000161c233981 */ /* 0x000ee2000c1e1100 */
[C---:B------:R-:W-:Y:S02]  /*9600*/  SEL R7, R10.reuse, R52, !P4 ;  /* 0x000000340a077207 */ /* 0x040fe40006000000 */
[----:B------:R-:W-:Y:S01]  /*9610*/  SEL R8, R10, R48, !P4 ;  /* 0x000000300a087207 */ /* 0x000fe20006000000 */
[----:B------:R-:W-:Y:S02]  /*9620*/  STL [R1+0x20c], R37 ;  /* 0x00020c2501007387 */ /* 0x000fe40000100800 */
[----:B------:R-:W-:Y:S02]  /*9630*/  IMAD R21, R7, UR14, RZ ;  /* 0x0000000e07157c24 */ /* 0x000fe4000f8e02ff */
[----:B------:R-:W-:Y:S01]  /*9640*/  STL [R1+0x208], R39 ;  /* 0x0002082701007387 */ /* 0x000fe20000100800 */
[----:B------:R-:W-:Y:S01]  /*9650*/  IMAD R15, R8, UR14, RZ ;  /* 0x0000000e080f7c24 */ /* 0x000fe2000f8e02ff */
[----:B------:R-:W-:-:S02]  /*9660*/  PRMT R38, RZ, 0x7610, R38 ;  /* 0x00007610ff267816 */ /* 0x000fc40000000026 */
[----:B------:R-:W-:Y:S02]  /*9670*/  SEL R8, R10, R27, !P4 ;  /* 0x0000001b0a087207 */ /* 0x000fe40006000000 */
[----:B------:R-:W-:Y:S01]  /*9680*/  PRMT R34, RZ, 0x7610, R34 ;  /* 0x00007610ff227816 */ /* 0x000fe20000000022 */
[----:B--2---:R0:W-:Y:S02]  /*9690*/  STL [R1+0x1ac], R26 ;  /* 0x0001ac1a01007387 */ /* 0x0041e40000100800 */
[----:B0-----:R-:W-:-:S04]  /*96a0*/  IADD3 R26, P6, PT, R21, R3, RZ ;  /* 0x00000003151a7210 */ /* 0x001fc80007fde0ff */
[----:B------:R-:W-:Y:S01]  /*96b0*/  LEA.HI.X.SX32 R39, R21, R2, 0x1, P6 ;  /* 0x0000000215277211 */ /* 0x000fe200030f0eff */
[----:B------:R-:W-:Y:S04]  /*96c0*/  STL [R1+0x24c], R26 ;  /* 0x00024c1a01007387 */ /* 0x000fe80000100800 */
[----:B---3--:R0:W-:Y:S01]  /*96d0*/  STL [R1+0x1a8], R35 ;  /* 0x0001a82301007387 */ /* 0x0081e20000100800 */
[----:B------:R-:W-:-:S05]  /*96e0*/  @P3 IMAD.MOV.U32 R27, RZ, RZ, R39 ;  /* 0x000000ffff1b3224 */ /* 0x000fca00078e0027 */
[----:B------:R1:W2:Y:S01]  /*96f0*/  @P3 LDG.E.U8 R38, desc[UR22][R26.64] ;  /* 0x000000161a263981 */ /* 0x0002a2000c1e1100 */
[----:B0-----:R-:W-:-:S04]  /*9700*/  IADD3 R35, P6, PT, R15, R3, RZ ;  /* 0x000000030f237210 */ /* 0x001fc80007fde0ff */
[----:B------:R-:W-:Y:S01]  /*9710*/  LEA.HI.X.SX32 R37, R15, R2, 0x1, P6 ;  /* 0x000000020f257211 */ /* 0x000fe200030f0eff */
[----:B-1----:R-:W-:-:S04]  /*9720*/  @P3 IMAD.MOV.U32 R26, RZ, RZ, R35 ;  /* 0x000000ffff1a3224 */ /* 0x002fc800078e0023 */
[----:B------:R-:W-:-:S05]  /*9730*/  @P3 IMAD.MOV.U32 R27, RZ, RZ, R37 ;  /* 0x000000ffff1b3224 */ /* 0x000fca00078e0025 */
[----:B------:R-:W3:Y:S01]  /*9740*/  @P3 LDG.E.U8 R34, desc[UR22][R26.64] ;  /* 0x000000161a223981 */ /* 0x000ee2000c1e1100 */
[----:B------:R-:W-:-:S05]  /*9750*/  SEL R7, R10, R47, !P4 ;  /* 0x0000002f0a077207 */ /* 0x000fca0006000000 */
[----:B------:R-:W-:Y:S01]  /*9760*/  IMAD R7, R7, UR14, RZ ;  /* 0x0000000e07077c24 */ /* 0x000fe2000f8e02ff */
[----:B------:R-:W-:Y:S01]  /*9770*/  STL [R1+0x248], R39 ;  /* 0x0002482701007387 */ /* 0x000fe20000100800 */
[----:B------:R-:W-:-:S03]  /*9780*/  IMAD R8, R8, UR14, RZ ;  /* 0x0000000e08087c24 */ /* 0x000fc6000f8e02ff */
[----:B------:R-:W-:Y:S01]  /*9790*/  IADD3 R15, P6, PT, R7, R3, RZ ;  /* 0x00000003070f7210 */ /* 0x000fe20007fde0ff */
[----:B------:R-:W-:Y:S04]  /*97a0*/  STL [R1+0x28c], R35 ;  /* 0x00028c2301007387 */ /* 0x000fe80000100800 */
[----:B------:R0:W-:Y:S04]  /*97b0*/  STL [R1+0x288], R37 ;  /* 0x0002882501007387 */ /* 0x0001e80000100800 */
[----:B------:R1:W-:Y:S01]  /*97c0*/  STL [R1+0x2cc], R15 ;  /* 0x0002cc0f01007387 */ /* 0x0003e20000100800 */
[----:B------:R-:W-:-:S02]  /*97d0*/  PRMT R36, RZ, 0x7610, R36 ;  /* 0x00007610ff247816 */ /* 0x000fc40000000024 */
[----:B0-----:R-:W-:Y:S02]  /*97e0*/  LEA.HI.X.SX32 R37, R7, R2, 0x1, P6 ;  /* 0x0000000207257211 */ /* 0x001fe400030f0eff */
[----:B------:R-:W-:Y:S01]  /*97f0*/  SEL R7, R10, R14, !P4 ;  /* 0x0000000e0a077207 */ /* 0x000fe20006000000 */
[----:B------:R-:W-:Y:S02]  /*9800*/  @P3 IMAD.MOV.U32 R14, RZ, RZ, R15 ;  /* 0x000000ffff0e3224 */ /* 0x000fe400078e000f */
[----:B-1----:R-:W-:Y:S01]  /*9810*/  @P3 IMAD.MOV.U32 R15, RZ, RZ, R37 ;  /* 0x000000ffff0f3224 */ /* 0x002fe200078e0025 */
[----:B------:R-:W-:-:S04]  /*9820*/  PRMT R31, RZ, 0x7610, R31 ;  /* 0x00007610ff1f7816 */ /* 0x000fc8000000001f */
[----:B------:R0:W4:Y:S04]  /*9830*/  @P3 LDG.E.U8 R36, desc[UR22][R14.64] ;  /* 0x000000160e243981 */ /* 0x000128000c1e1100 */
[----:B---3--:R1:W-:Y:S02]  /*9840*/  STL [R1+0x1b8], R34 ;  /* 0x0001b82201007387 */ /* 0x0083e40000100800 */
[----:B-1----:R-:W-:-:S04]  /*9850*/  IADD3 R34, P6, PT, R8, R3, RZ ;  /* 0x0000000308227210 */ /* 0x002fc80007fde0ff */
[----:B------:R-:W-:Y:S01]  /*9860*/  LEA.HI.X.SX32 R35, R8, R2, 0x1, P6 ;  /* 0x0000000208237211 */ /* 0x000fe200030f0eff */
[----:B0-----:R-:W-:-:S04]  /*9870*/  @P3 IMAD.MOV.U32 R14, RZ, RZ, R34 ;  /* 0x000000ffff0e3224 */ /* 0x001fc800078e0022 */
[----:B------:R-:W-:-:S05]  /*9880*/  @P3 IMAD.MOV.U32 R15, RZ, RZ, R35 ;  /* 0x000000ffff0f3224 */ /* 0x000fca00078e0023 */
[----:B------:R0:W3:Y:S01]  /*9890*/  @P3 LDG.E.U8 R31, desc[UR22][R14.64] ;  /* 0x000000160e1f3981 */ /* 0x0000e2000c1e1100 */
[----:B------:R-:W-:-:S05]  /*98a0*/  SEL R18, R10, R18, !P4 ;  /* 0x000000120a127207 */ /* 0x000fca0006000000 */
[----:B------:R-:W-:Y:S01]  /*98b0*/  IMAD R18, R18, UR14, RZ ;  /* 0x0000000e12127c24 */ /* 0x000fe2000f8e02ff */
[----:B------:R-:W-:Y:S01]  /*98c0*/  STL [R1+0x2c8], R37 ;  /* 0x0002c82501007387 */ /* 0x000fe20000100800 */
[----:B------:R-:W-:-:S03]  /*98d0*/  SEL R9, R10, R9, !P4 ;  /* 0x000000090a097207 */ /* 0x000fc60006000000 */
[----:B------:R-:W-:Y:S01]  /*98e0*/  IADD3 R8, P6, PT, R18, R3, RZ ;  /* 0x0000000312087210 */ /* 0x000fe20007fde0ff */
[----:B------:R-:W-:Y:S01]  /*98f0*/  STL [R1+0x30c], R34 ;  /* 0x00030c2201007387 */ /* 0x000fe20000100800 */
[----:B------:R-:W-:-:S03]  /*9900*/  IMAD R7, R7, UR14, RZ ;  /* 0x0000000e07077c24 */ /* 0x000fc6000f8e02ff */
[----:B------:R1:W-:Y:S01]  /*9910*/  STL [R1+0x308], R35 ;  /* 0x0003082301007387 */ /* 0x0003e20000100800 */
[----:B------:R-:W-:Y:S01]  /*9920*/  PRMT R33, RZ, 0x7610, R33 ;  /* 0x00007610ff217816 */ /* 0x000fe20000000021 */
[----:B0-----:R-:W-:Y:S02]  /*9930*/  IMAD R14, R9, UR14, RZ ;  /* 0x0000000e090e7c24 */ /* 0x001fe4000f8e02ff */
[----:B--2---:R-:W-:Y:S01]  /*9940*/  STL [R1+0x1bc], R38 ;  /* 0x0001bc2601007387 */ /* 0x004fe20000100800 */
[----:B-1----:R-:W-:-:S03]  /*9950*/  LEA.HI.X.SX32 R35, R18, R2, 0x1, P6 ;  /* 0x0000000212237211 */ /* 0x002fc600030f0eff */
[----:B------:R-:W-:Y:S02]  /*9960*/  STL [R1+0x34c], R8 ;  /* 0x00034c0801007387 */ /* 0x000fe40000100800 */
[----:B------:R-:W-:Y:S01]  /*9970*/  @P3 IMAD.MOV.U32 R9, RZ, RZ, R35 ;  /* 0x000000ffff093224 */ /* 0x000fe200078e0023 */
[----:B------:R-:W-:-:S04]  /*9980*/  PRMT R29, RZ, 0x7610, R29 ;  /* 0x00007610ff1d7816 */ /* 0x000fc8000000001d */
[----:B------:R0:W2:Y:S04]  /*9990*/  @P3 LDG.E.U8 R33, desc[UR22][R8.64] ;  /* 0x0000001608213981 */ /* 0x0000a8000c1e1100 */
[----:B---3--:R1:W-:Y:S02]  /*99a0*/  STL [R1+0x1b0], R31 ;  /* 0x0001b01f01007387 */ /* 0x0083e40000100800 */
[----:B-1----:R-:W-:-:S04]  /*99b0*/  IADD3 R31, P6, PT, R7, R3, RZ ;  /* 0x00000003071f7210 */ /* 0x002fc80007fde0ff */
[----:B------:R-:W-:Y:S01]  /*99c0*/  LEA.HI.X.SX32 R34, R7, R2, 0x1, P6 ;  /* 0x0000000207227211 */ /* 0x000fe200030f0eff */
[----:B0-----:R-:W-:-:S04]  /*99d0*/  @P3 IMAD.MOV.U32 R8, RZ, RZ, R31 ;  /* 0x000000ffff083224 */ /* 0x001fc800078e001f */
[----:B------:R-:W-:-:S05]  /*99e0*/  @P3 IMAD.MOV.U32 R9, RZ, RZ, R34 ;  /* 0x000000ffff093224 */ /* 0x000fca00078e0022 */
[----:B------:R0:W3:Y:S04]  /*99f0*/  @P3 LDG.E.U8 R29, desc[UR22][R8.64] ;  /* 0x00000016081d3981 */ /* 0x0000e8000c1e1100 */
[----:B------:R-:W-:Y:S04]  /*9a00*/  STL [R1+0x348], R35 ;  /* 0x0003482301007387 */ /* 0x000fe80000100800 */
[----:B------:R-:W-:Y:S04]  /*9a10*/  STL [R1+0x38c], R31 ;  /* 0x00038c1f01007387 */ /* 0x000fe80000100800 */
[----:B------:R-:W-:Y:S04]  /*9a20*/  STL [R1+0x388], R34 ;  /* 0x0003882201007387 */ /* 0x000fe80000100800 */
[----:B--2---:R1:W-:Y:S01]  /*9a30*/  STL [R1+0x184], R33 ;  /* 0x0001842101007387 */ /* 0x0043e20000100800 */
[----:B------:R-:W-:-:S02]  /*9a40*/  PRMT R32, RZ, 0x7610, R32 ;  /* 0x00007610ff207816 */ /* 0x000fc40000000020 */
[----:B-1----:R-:W-:-:S04]  /*9a50*/  IADD3 R33, P6, PT, R14, R3, RZ ;  /* 0x000000030e217210 */ /* 0x002fc80007fde0ff */
[----:B0-----:R-:W-:Y:S01]  /*9a60*/  LEA.HI.X.SX32 R8, R14, R2, 0x1, P6 ;  /* 0x000000020e087211 */ /* 0x001fe200030f0eff */
[----:B------:R-:W-:Y:S04]  /*9a70*/  STL [R1+0x484], R33 ;  /* 0x0004842101007387 */ /* 0x000fe80000100800 */
[----:B----4-:R-:W-:Y:S01]  /*9a80*/  STL [R1+0x1b4], R36 ;  /* 0x0001b42401007387 */ /* 0x010fe20000100800 */
[----:B------:R-:W-:-:S03]  /*9a90*/  @P3 IMAD.MOV.U32 R9, RZ, RZ, R8 ;  /* 0x000000ffff093224 */ /* 0x000fc600078e0008 */
[----:B---3--:R-:W-:Y:S04]  /*9aa0*/  STL [R1+0x180], R29 ;  /* 0x0001801d01007387 */ /* 0x008fe80000100800 */
[----:B------:R0:W-:Y:S02]  /*9ab0*/  STL [R1+0x480], R8 ;  /* 0x0004800801007387 */ /* 0x0001e40000100800 */
[----:B0-----:R-:W-:-:S05]  /*9ac0*/  @P3 IMAD.MOV.U32 R8, RZ, RZ, R33 ;  /* 0x000000ffff083224 */ /* 0x001fca00078e0021 */
[----:B------:R0:W2:Y:S01]  /*9ad0*/  @P3 LDG.E.U8 R32, desc[UR22][R8.64] ;  /* 0x0000001608203981 */ /* 0x0000a2000c1e1100 */
[----:B------:R-:W-:-:S05]  /*9ae0*/  SEL R11, R10, R11, !P4 ;  /* 0x0000000b0a0b7207 */ /* 0x000fca0006000000 */
[----:B------:R-:W-:Y:S01]  /*9af0*/  IMAD R11, R11, UR14, RZ ;  /* 0x0000000e0b0b7c24 */ /* 0x000fe2000f8e02ff */
[----:B------:R-:W-:-:S04]  /*9b00*/  SEL R13, R10, R13, !P4 ;  /* 0x0000000d0a0d7207 */ /* 0x000fc80006000000 */
[----:B------:R-:W-:Y:S01]  /*9b10*/  IADD3 R29, P6, PT, R11, R3, RZ ;  /* 0x000000030b1d7210 */ /* 0x000fe20007fde0ff */
[----:B------:R-:W-:-:S03]  /*9b20*/  IMAD R13, R13, UR14, RZ ;  /* 0x0000000e0d0d7c24 */ /* 0x000fc6000f8e02ff */
[----:B------:R-:W-:Y:S01]  /*9b30*/  LEA.HI.X.SX32 R31, R11, R2, 0x1, P6 ;  /* 0x000000020b1f7211 */ /* 0x000fe200030f0eff */
[----:B------:R-:W-:Y:S01]  /*9b40*/  STL [R1+0x494], R29 ;  /* 0x0004941d01007387 */ /* 0x000fe20000100800 */
[----:B------:R-:W-:Y:S01]  /*9b50*/  PRMT R7, RZ, 0x7610, R7 ;  /* 0x00007610ff077816 */ /* 0x000fe20000000007 */
[----:B0-----:R-:W-:Y:S01]  /*9b60*/  @P3 IMAD.MOV.U32 R8, RZ, RZ, R29 ;  /* 0x000000ffff083224 */ /* 0x001fe200078e001d */
[----:B------:R-:W-:Y:S01]  /*9b70*/  SEL R20, R10, R20, !P4 ;  /* 0x000000140a147207 */ /* 0x000fe20006000000 */
[----:B------:R-:W-:Y:S01]  /*9b80*/  STL [R1+0x490], R31 ;  /* 0x0004901f01007387 */ /* 0x000fe20000100800 */
[----:B------:R-:W-:-:S03]  /*9b90*/  @P3 IMAD.MOV.U32 R9, RZ, RZ, R31 ;  /* 0x000000ffff093224 */ /* 0x000fc600078e001f */
[----:B------:R-:W-:Y:S02]  /*9ba0*/  IMAD R20, R20, UR14, RZ ;  /* 0x0000000e14147c24 */ /* 0x000fe4000f8e02ff */
[----:B------:R0:W3:Y:S01]  /*9bb0*/  @P3 LDG.E.U8 R7, desc[UR22][R8.64] ;  /* 0x0000001608073981 */ /* 0x0000e2000c1e1100 */
[----:B------:R-:W-:Y:S02]  /*9bc0*/  PRMT R30, RZ, 0x7610, R30 ;  /* 0x00007610ff1e7816 */ /* 0x000fe4000000001e */
[----:B------:R-:W-:Y:S01]  /*9bd0*/  PRMT R27, RZ, 0x7610, R27 ;  /* 0x00007610ff1b7816 */ /* 0x000fe2000000001b */
[----:B--2---:R1:W-:Y:S02]  /*9be0*/  STL [R1+0x17c], R32 ;  /* 0x00017c2001007387 */ /* 0x0043e40000100800 */
[----:B-1----:R-:W-:-:S04]  /*9bf0*/  IADD3 R32, P6, PT, R13, R3, RZ ;  /* 0x000000030d207210 */ /* 0x002fc80007fde0ff */
[----:B------:R-:W-:Y:S01]  /*9c00*/  LEA.HI.X.SX32 R13, R13, R2, 0x1, P6 ;  /* 0x000000020d0d7211 */ /* 0x000fe200030f0eff */
[----:B0-----:R-:W-:Y:S01]  /*9c10*/  @P3 IMAD.MOV.U32 R8, RZ, RZ, R32 ;  /* 0x000000ffff083224 */ /* 0x001fe200078e0020 */
[----:B------:R-:W-:-:S03]  /*9c20*/  IADD3 R29, P6, PT, R20, R3, RZ ;  /* 0x00000003141d7210 */ /* 0x000fc60007fde0ff */
[----:B------:R-:W-:Y:S01]  /*9c30*/  @P3 IMAD.MOV.U32 R9, RZ, RZ, R13 ;  /* 0x000000ffff093224 */ /* 0x000fe200078e000d */
[----:B------:R-:W-:-:S04]  /*9c40*/  LEA.HI.X.SX32 R31, R20, R2, 0x1, P6 ;  /* 0x00000002141f7211 */ /* 0x000fc800030f0eff */
[----:B------:R0:W2:Y:S02]  /*9c50*/  @P3 LDG.E.U8 R30, desc[UR22][R8.64] ;  /* 0x00000016081e3981 */ /* 0x0000a4000c1e1100 */
[----:B0-----:R-:W-:Y:S02]  /*9c60*/  @P3 IMAD.MOV.U32 R8, RZ, RZ, R29 ;  /* 0x000000ffff083224 */ /* 0x001fe400078e001d */
[----:B------:R-:W-:-:S05]  /*9c70*/  @P3 IMAD.MOV.U32 R9, RZ, RZ, R31 ;  /* 0x000000ffff093224 */ /* 0x000fca00078e001f */
[----:B------:R0:W4:Y:S04]  /*9c80*/  @P3 LDG.E.U8 R27, desc[UR22][R8.64] ;  /* 0x00000016081b3981 */ /* 0x000128000c1e1100 */
[----:B------:R-:W-:Y:S04]  /*9c90*/  STL [R1+0x4a4], R32 ;  /* 0x0004a42001007387 */ /* 0x000fe80000100800 */
[----:B---3--:R1:W-:Y:S04]  /*9ca0*/  STL [R1+0x178], R7 ;  /* 0x0001780701007387 */ /* 0x0083e80000100800 */
[----:B------:R3:W-:Y:S01]  /*9cb0*/  STL [R1+0x4a0], R13 ;  /* 0x0004a00d01007387 */ /* 0x0007e20000100800 */
[----:B-1----:R-:W-:-:S03]  /*9cc0*/  SEL R7, R10, R86, !P4 ;  /* 0x000000560a077207 */ /* 0x002fc60006000000 */
[----:B------:R-:W-:Y:S02]  /*9cd0*/  STL [R1+0x4b4], R29 ;  /* 0x0004b41d01007387 */ /* 0x000fe40000100800 */
[----:B------:R-:W-:Y:S02]  /*9ce0*/  IMAD R14, R7, UR14, RZ ;  /* 0x0000000e070e7c24 */ /* 0x000fe4000f8e02ff */
[----:B------:R-:W-:Y:S01]  /*9cf0*/  STL [R1+0x4b0], R31 ;  /* 0x0004b01f01007387 */ /* 0x000fe20000100800 */
[----:B------:R-:W-:-:S05]  /*9d00*/  SEL R11, R10, R78, !P4 ;  /* 0x0000004e0a0b7207 */ /* 0x000fca0006000000 */
[----:B---3--:R-:W-:Y:S01]  /*9d10*/  IMAD R13, R11, UR14, RZ ;  /* 0x0000000e0b0d7c24 */ /* 0x008fe2000f8e02ff */
[----:B------:R-:W-:Y:S02]  /*9d20*/  PRMT R28, RZ, 0x7610, R28 ;  /* 0x00007610ff1c7816 */ /* 0x000fe4000000001c */
[----:B------:R-:W-:Y:S01]  /*9d30*/  PRMT R25, RZ, 0x7610, R25 ;  /* 0x00007610ff197816 */ /* 0x000fe20000000019 */
[----:B--2---:R1:W-:Y:S02]  /*9d40*/  STL [R1+0x174], R30 ;  /* 0x0001741e01007387 */ /* 0x0043e40000100800 */
[----:B-1----:R-:W-:-:S04]  /*9d50*/  IADD3 R30, P6, PT, R14, R3, RZ ;  /* 0x000000030e1e7210 */ /* 0x002fc80007fde0ff */
[----:B0-----:R-:W-:Y:S01]  /*9d60*/  LEA.HI.X.SX32 R8, R14, R2, 0x1, P6 ;  /* 0x000000020e087211 */ /* 0x001fe200030f0eff */
[----:B------:R-:W-:Y:S04]  /*9d70*/  STL [R1+0xcc], R30 ;  /* 0x0000cc1e01007387 */ /* 0x000fe80000100800 */
[----:B----4-:R0:W-:Y:S01]  /*9d80*/  STL [R1+0x170], R27 ;  /* 0x0001701b01007387 */ /* 0x0101e20000100800 */
        /* <DEDUP_REMOVED lines=9> */
[----:B------:R-:W-:-:S03]  /*9e20*/  SEL R7, R10, R73, !P4 ;  /* 0x000000490a077207 */ /* 0x000fc60006000000 */
[----:B------:R-:W-:Y:S02]  /*9e30*/  STL [R1+0x10c], R27 ;  /* 0x00010c1b01007387 */ /* 0x000fe40000100800 */
[----:B------:R-:W-:Y:S01]  /*9e40*/  IMAD R14, R7, UR14, RZ ;  /* 0x0000000e070e7c24 */ /* 0x000fe2000f8e02ff */
[----:B------:R-:W-:Y:S01]  /*9e50*/  SEL R11, R10, R68, !P4 ;  /* 0x000000440a0b7207 */ /* 0x000fe20006000000 */
[----:B------:R-:W-:Y:S04]  /*9e60*/  STL [R1+0x108], R29 ;  /* 0x0001081d01007387 */ /* 0x000fe80000100800 */
        /* <DEDUP_REMOVED lines=18> */
[----:B------:R-:W-:Y:S02]  /*9f90*/  IMAD R14, R7, UR14, RZ ;  /* 0x0000000e070e7c24 */ /* 0x000fe4000f8e02ff */
[----:B------:R-:W-:Y:S04]  /*9fa0*/  STL [R1+0x194], R25 ;  /* 0x0001941901007387 */ /* 0x000fe80000100800 */
[----:B------:R-:W-:Y:S01]  /*9fb0*/  STL [R1+0x190], R27 ;  /* 0x0001901b01007387 */ /* 0x000fe20000100800 */
[----:B------:R-:W-:Y:S02]  /*9fc0*/  SEL R11, R10, R58, !P4 ;  /* 0x0000003a0a0b7207 */ /* 0x000fe40006000000 */
[----:B------:R-:W-:-:S03]  /*9fd0*/  PRMT R20, RZ, 0x7610, R20 ;  /* 0x00007610ff147816 */ /* 0x000fc60000000014 */
[----:B------:R-:W-:Y:S01]  /*9fe0*/  IMAD R13, R11, UR14, RZ ;  /* 0x0000000e0b0d7c24 */ /* 0x000fe2000f8e02ff */
        /* <DEDUP_REMOVED lines=15> */
[C---:B------:R-:W-:Y:S02]  /*a0e0*/  SEL R7, R10.reuse, R57, !P4 ;  /* 0x000000390a077207 */ /* 0x040fe40006000000 */
[C---:B------:R-:W-:Y:S01]  /*a0f0*/  SEL R11, R10.reuse, R55, !P4 ;  /* 0x000000370a0b7207 */ /* 0x040fe20006000000 */
[----:B------:R-:W-:Y:S02]  /*a100*/  STL [R1+0x214], R21 ;  /* 0x0002141501007387 */ /* 0x000fe40000100800 */
[----:B------:R-:W-:Y:S02]  /*a110*/  IMAD R14, R7, UR14, RZ ;  /* 0x0000000e070e7c24 */ /* 0x000fe4000f8e02ff */
[----:B------:R-:W-:Y:S01]  /*a120*/  STL [R1+0x210], R25 ;  /* 0x0002101901007387 */ /* 0x000fe20000100800 */
[----:B------:R-:W-:Y:S01]  /*a130*/  IMAD R11, R11, UR14, RZ ;  /* 0x0000000e0b0b7c24 */ /* 0x000fe2000f8e02ff */
[----:B------:R-:W-:-:S02]  /*a140*/  SEL R7, R10, R53, !P4 ;  /* 0x000000350a077207 */ /* 0x000fc40006000000 */
[----:B------:R-:W-:-:S03]  /*a150*/  PRMT R18, RZ, 0x7610, R18 ;  /* 0x00007610ff127816 */ /* 0x000fc60000000012 */
[----:B------:R-:W-:Y:S01]  /*a160*/  IMAD R7, R7, UR14, RZ ;  /* 0x0000000e07077c24 */ /* 0x000fe2000f8e02ff */
[----:B------:R-:W-:Y:S02]  /*a170*/  PRMT R86, RZ, 0x7610, R86 ;  /* 0x00007610ff567816 */ /* 0x000fe40000000056 */
[----:B------:R-:W-:Y:S01]  /*a180*/  PRMT R78, RZ, 0x7610, R78 ;  /* 0x00007610ff4e7816 */ /* 0x000fe2000000004e */
[----:B--2---:R1:W-:Y:S02]  /*a190*/  STL [R1+0x130], R20 ;  /* 0x0001301401007387 */ /* 0x0043e40000100800 */
[----:B-1----:R-:W-:-:S04]  /*a1a0*/  IADD3 R20, P6, PT, R14, R3, RZ ;  /* 0x000000030e147210 */ /* 0x002fc80007fde0ff */
[----:B------:R-:W-:Y:S02]  /*a1b0*/  LEA.HI.X.SX32 R14, R14, R2, 0x1, P6 ;  /* 0x000000020e0e7211 */ /* 0x000fe400030f0eff */
[----:B------:R-:W-:Y:S01]  /*a1c0*/  IADD3 R13, P6, PT, R11, R3, RZ ;  /* 0x000000030b0d7210 */ /* 0x000fe20007fde0ff */
[----:B------:R-:W-:Y:S01]  /*a1d0*/  STL [R1+0x254], R20 ;  /* 0x0002541401007387 */ /* 0x000fe20000100800 */
[----:B0-----:R-:W-:-:S03]  /*a1e0*/  @P3 IMAD.MOV.U32 R8, RZ, RZ, R20 ;  /* 0x000000ffff083224 */ /* 0x001fc600078e0014 */
[----:B------:R-:W-:Y:S01]  /*a1f0*/  STL [R1+0x250], R14 ;  /* 0x0002500e01007387 */ /* 0x000fe20000100800 */
[----:B------:R-:W-:-:S03]  /*a200*/  @P3 IMAD.MOV.U32 R9, RZ, RZ, R14 ;  /* 0x000000ffff093224 */ /* 0x000fc600078e000e */
[----:B------:R-:W-:Y:S04]  /*a210*/  STL [R1+0x294], R13 ;  /* 0x0002940d01007387 */ /* 0x000fe80000100800 */
[----:B---3--:R0:W-:Y:S04]  /*a220*/  STL [R1+0x12c], R15 ;  /* 0x00012c0f01007387 */ /* 0x0081e80000100800 */
[----:B------:R1:W2:Y:S01]  /*a230*/  @P3 LDG.E.U8 R18, desc[UR22][R8.64] ;  /* 0x0000001608123981 */ /* 0x0002a2000c1e1100 */
[----:B0-----:R-:W-:Y:S02]  /*a240*/  LEA.HI.X.SX32 R15, R11, R2, 0x1, P6 ;  /* 0x000000020b0f7211 */ /* 0x001fe400030f0eff */
[----:B------:R-:W-:Y:S01]  /*a250*/  IADD3 R11, P6, PT, R7, R3, RZ ;  /* 0x00000003070b7210 */ /* 0x000fe20007fde0ff */
[----:B-1----:R-:W-:-:S02]  /*a260*/  @P3 IMAD.MOV.U32 R8, RZ, RZ, R13 ;  /* 0x000000ffff083224 */ /* 0x002fc400078e000d */
[----:B------:R-:W-:Y:S01]  /*a270*/  @P3 IMAD.MOV.U32 R9, RZ, RZ, R15 ;  /* 0x000000ffff093224 */ /* 0x000fe200078e000f */
[----:B------:R-:W-:-:S04]  /*a280*/  LEA.HI.X.SX32 R7, R7, R2, 0x1, P6 ;  /* 0x0000000207077211 */ /* 0x000fc800030f0eff */
[----:B------:R0:W3:Y:S02]  /*a290*/  @P3 LDG.E.U8 R86, desc[UR22][R8.64] ;  /* 0x0000001608563981 */ /* 0x0000e4000c1e1100 */
[----:B0-----:R-:W-:Y:S02]  /*a2a0*/  @P3 IMAD.MOV.U32 R8, RZ, RZ, R11 ;  /* 0x000000ffff083224 */ /* 0x001fe400078e000b */
[----:B------:R-:W-:-:S05]  /*a2b0*/  @P3 IMAD.MOV.U32 R9, RZ, RZ, R7 ;  /* 0x000000ffff093224 */ /* 0x000fca00078e0007 */
[----:B------:R0:W4:Y:S01]  /*a2c0*/  @P3 LDG.E.U8 R78, desc[UR22][R8.64] ;  /* 0x00000016084e3981 */ /* 0x000122000c1e1100 */
[----:B------:R-:W-:-:S05]  /*a2d0*/  SEL R46, R10, R46, !P4 ;  /* 0x0000002e0a2e7207 */ /* 0x000fca0006000000 */
[----:B------:R-:W-:Y:S01]  /*a2e0*/  IMAD R46, R46, UR14, RZ ;  /* 0x0000000e2e2e7c24 */ /* 0x000fe2000f8e02ff */
[----:B------:R-:W-:-:S04]  /*a2f0*/  SEL R22, R10, R22, !P4 ;  /* 0x000000160a167207 */ /* 0x000fc80006000000 */
[----:B------:R-:W-:-:S04]  /*a300*/  IADD3 R13, P6, PT, R46, R3, RZ ;  /* 0x000000032e0d7210 */ /* 0x000fc80007fde0ff */
[----:B------:R-:W-:Y:S01]  /*a310*/  LEA.HI.X.SX32 R14, R46, R2, 0x1, P6 ;  /* 0x000000022e0e7211 */ /* 0x000fe200030f0eff */
[----:B------:R-:W-:Y:S01]  /*a320*/  IMAD R22, R22, UR14, RZ ;  /* 0x0000000e16167c24 */ /* 0x000fe2000f8e02ff */
[----:B------:R-:W-:Y:S01]  /*a330*/  PRMT R74, RZ, 0x7610, R74 ;  /* 0x00007610ff4a7816 */ /* 0x000fe2000000004a */
[----:B0-----:R-:W-:Y:S02]  /*a340*/  @P3 IMAD.MOV.U32 R8, RZ, RZ, R13 ;  /* 0x000000ffff083224 */ /* 0x001fe400078e000d */
[----:B------:R-:W-:Y:S01]  /*a350*/  @P3 IMAD.MOV.U32 R9, RZ, RZ, R14 ;  /* 0x000000ffff093224 */ /* 0x000fe200078e000e */
[----:B------:R-:W-:Y:S04]  /*a360*/  STL [R1+0x290], R15 ;  /* 0x0002900f01007387 */ /* 0x000fe80000100800 */
[----:B------:R0:W-:Y:S04]  /*a370*/  STL [R1+0x2d4], R11 ;  /* 0x0002d40b01007387 */ /* 0x0001e80000100800 */
[----:B------:R1:W2:Y:S01]  /*a380*/  @P3 LDG.E.U8 R74, desc[UR22][R8.64] ;  /* 0x00000016084a3981 */ /* 0x0002a2000c1e1100 */
[----:B0-----:R-:W-:-:S02]  /*a390*/  IADD3 R11, P6, PT, R22, R3, RZ ;  /* 0x00000003160b7210 */ /* 0x001fc40007fde0ff */
[----:B------:R-:W-:-:S03]  /*a3a0*/  PRMT R73, RZ, 0x7610, R73 ;  /* 0x00007610ff497816 */ /* 0x000fc60000000049 */
[----:B-1----:R-:W-:Y:S01]  /*a3b0*/  @P3 IMAD.MOV.U32 R8, RZ, RZ, R11 ;  /* 0x000000ffff083224 */ /* 0x002fe200078e000b */
[----:B---3--:R-:W-:Y:S04]  /*a3c0*/  STL [R1+0x724], R86 ;  /* 0x0007245601007387 */ /* 0x008fe80000100800 */
[----:B------:R-:W-:Y:S04]  /*a3d0*/  STL [R1+0x2d0], R7 ;  /* 0x0002d00701007387 */ /* 0x000fe80000100800 */
[----:B------:R-:W-:Y:S04]  /*a3e0*/  STL [R1+0x314], R13 ;  /* 0x0003140d01007387 */ /* 0x000fe80000100800 */
[----:B----4-:R-:W-:Y:S04]  /*a3f0*/  STL [R1+0x728], R78 ;  /* 0x0007284e01007387 */ /* 0x010fe80000100800 */
[----:B------:R0:W-:Y:S02]  /*a400*/  STL [R1+0x310], R14 ;  /* 0x0003100e01007387 */ /* 0x0001e40000100800 */
[----:B0-----:R-:W-:-:S05]  /*a410*/  LEA.HI.X.SX32 R14, R22, R2, 0x1, P6 ;  /* 0x00000002160e7211 */ /* 0x001fca00030f0eff */
[----:B------:R-:W-:-:S05]  /*a420*/  @P3 IMAD.MOV.U32 R9, RZ, RZ, R14 ;  /* 0x000000ffff093224 */ /* 0x000fca00078e000e */
[----:B------:R0:W3:Y:S01]  /*a430*/  @P3 LDG.E.U8 R73, desc[UR22][R8.64] ;  /* 0x0000001608493981 */ /* 0x0000e2000c1e1100 */
[C---:B------:R-:W-:Y:S02]  /*a440*/  SEL R17, R10.reuse, R17, !P4 ;  /* 0x000000110a117207 */ /* 0x040fe40006000000 */
[----:B------:R-:W-:-:S03]  /*a450*/  SEL R16, R10, R16, !P4 ;  /* 0x000000100a107207 */ /* 0x000fc60006000000 */
[----:B------:R-:W-:Y:S02]  /*a460*/  IMAD R17, R17, UR14, RZ ;  /* 0x0000000e11117c24 */ /* 0x000fe4000f8e02ff */
[----:B------:R-:W-:-:S03]  /*a470*/  IMAD R16, R16, UR14, RZ ;  /* 0x0000000e10107c24 */ /* 0x000fc6000f8e02ff */
[C---:B------:R-:W-:Y:S01]  /*a480*/  IADD3 R7, P6, PT, R17.reuse, R3, RZ ;  /* 0x0000000311077210 */ /* 0x040fe20007fde0ff */
[----:B--2---:R-:W-:Y:S01]  /*a490*/  STL [R1+0x128], R18 ;  /* 0x0001281201007387 */ /* 0x004fe20000100800 */
[----:B------:R-:W-:Y:S02]  /*a4a0*/  SEL R12, R10, R12, !P4 ;  /* 0x0000000c0a0c7207 */ /* 0x000fe40006000000 */
[----:B------:R-:W-:Y:S01]  /*a4b0*/  LEA.HI.X.SX32 R13, R17, R2, 0x1, P6 ;  /* 0x00000002110d7211 */ /* 0x000fe200030f0eff */
[----:B------:R-:W-:Y:S01]  /*a4c0*/  STL [R1+0x72c], R74 ;  /* 0x00072c4a01007387 */ /* 0x000fe20000100800 */
[----:B------:R-:W-:-:S03]  /*a4d0*/  PRMT R67, RZ, 0x7610, R67 ;  /* 0x00007610ff437816 */ /* 0x000fc60000000043 */
[----:B------:R1:W-:Y:S01]  /*a4e0*/  STL [R1+0x354], R11 ;  /* 0x0003540b01007387 */ /* 0x0003e20000100800 */
[----:B------:R-:W-:Y:S01]  /*a4f0*/  IMAD R12, R12, UR14, RZ ;  /* 0x0000000e0c0c7c24 */ /* 0x000fe2000f8e02ff */
[----:B------:R-:W-:Y:S01]  /*a500*/  SEL R19, R10, R19, !P4 ;  /* 0x000000130a137207 */ /* 0x000fe20006000000 */
[----:B0-----:R-:W-:Y:S01]  /*a510*/  @P3 IMAD.MOV.U32 R8, RZ, RZ, R7 ;  /* 0x000000ffff083224 */ /* 0x001fe200078e0007 */
[----:B------:R-:W-:Y:S01]  /*a520*/  STL [R1+0x350], R14 ;  /* 0x0003500e01007387 */ /* 0x000fe20000100800 */
[----:B------:R-:W-:Y:S01]  /*a530*/  @P3 IMAD.MOV.U32 R9, RZ, RZ, R13 ;  /* 0x000000ffff093224 */ /* 0x000fe200078e000d */
[C---:B-1----:R-:W-:Y:S02]  /*a540*/  IADD3 R11, P6, PT, R16.reuse, R3, RZ ;  /* 0x00000003100b7210 */ /* 0x042fe40007fde0ff */
[----:B------:R-:W-:Y:S02]  /*a550*/  STL [R1+0x474], R7 ;  /* 0x0004740701007387 */ /* 0x000fe40000100800 */
[----:B------:R-:W-:-:S02]  /*a560*/  LEA.HI.X.SX32 R15, R16, R2, 0x1, P6 ;  /* 0x00000002100f7211 */ /* 0x000fc400030f0eff */
[----:B------:R0:W-:Y:S01]  /*a570*/  STL [R1+0x390], R13 ;  /* 0x0003900d01007387 */ /* 0x0001e20000100800 */
[----:B------:R-:W-:Y:S01]  /*a580*/  IMAD R19, R19, UR14, RZ ;  /* 0x0000000e13137c24 */ /* 0x000fe2000f8e02ff */
[----:B------:R-:W-:Y:S02]  /*a590*/  PRMT R65, RZ, 0x7610, R65 ;  /* 0x00007610ff417816 */ /* 0x000fe40000000041 */
[----:B------:R1:W2:Y:S01]  /*a5a0*/  @P3 LDG.E.U8 R67, desc[UR22][R8.64] ;  /* 0x0000001608433981 */ /* 0x0002a2000c1e1100 */
[----:B0-----:R-:W-:Y:S01]  /*a5b0*/  IADD3 R13, P6, PT, R12, R3, RZ ;  /* 0x000000030c0d7210 */ /* 0x001fe20007fde0ff */
[----:B------:R-:W-:Y:S02]  /*a5c0*/  VIADD R7, R0, 0x5c ;  /* 0x0000005c00077836 */ /* 0x000fe40000000000 */
[----:B-1----:R-:W-:Y:S02]  /*a5d0*/  @P3 IMAD.MOV.U32 R8, RZ, RZ, R11 ;  /* 0x000000ffff083224 */ /* 0x002fe400078e000b */
[----:B------:R-:W-:Y:S01]  /*a5e0*/  @P3 IMAD.MOV.U32 R9, RZ, RZ, R15 ;  /* 0x000000ffff093224 */ /* 0x000fe200078e000f */
[----:B------:R-:W-:-:S02]  /*a5f0*/  LEA.HI.X.SX32 R14, R12, R2, 0x1, P6 ;  /* 0x000000020c0e7211 */ /* 0x000fc400030f0eff */
[----:B------:R-:W-:Y:S02]  /*a600*/  IADD3 R12, P6, PT, R19, R3, RZ ;  /* 0x00000003130c7210 */ /* 0x000fe40007fde0ff */
[----:B------:R0:W4:Y:S01]  /*a610*/  @P3 LDG.E.U8 R65, desc[UR22][R8.64] ;  /* 0x0000001608413981 */ /* 0x000122000c1e1100 */
[----:B------:R-:W-:Y:S01]  /*a620*/  PRMT R64, RZ, 0x7610, R64 ;  /* 0x00007610ff407816 */ /* 0x000fe20000000040 */
[----:B------:R-:W-:Y:S02]  /*a630*/  IMAD.MOV.U32 R38, RZ, RZ, R23 ;  /* 0x000000ffff267224 */ /* 0x000fe400078e0017 */
[----:B0-----:R-:W-:Y:S02]  /*a640*/  @P3 IMAD.MOV.U32 R8, RZ, RZ, R13 ;  /* 0x000000ffff083224 */ /* 0x001fe400078e000d */
[----:B------:R-:W-:Y:S02]  /*a650*/  @P3 IMAD.MOV.U32 R9, RZ, RZ, R14 ;  /* 0x000000ffff093224 */ /* 0x000fe400078e000e */
[----:B------:R-:W-:-:S03]  /*a660*/  @!P0 IMAD.MOV R38, RZ, RZ, -R38 ;  /* 0x000000ffff268224 */ /* 0x000fc600078e0a26 */
[----:B------:R0:W2:Y:S01]  /*a670*/  @P3 LDG.E.U8 R64, desc[UR22][R8.64] ;  /* 0x0000001608403981 */ /* 0x0000a2000c1e1100 */
[----:B------:R-:W-:Y:S02]  /*a680*/  ISETP.GT.U32.AND P0, PT, R4, R6, PT ;  /* 0x000000060400720c */ /* 0x000fe40003f04070 */
[----:B------:R-:W-:-:S11]  /*a690*/  PRMT R59, RZ, 0x7610, R59 ;  /* 0x00007610ff3b7816 */ /* 0x000fd6000000003b */
[----:B------:R-:W-:-:S05]  /*a6a0*/  @!P0 IMAD.IADD R6, R6, 0x1, -R4 ;  /* 0x0000000106068824 */ /* 0x000fca00078e0a04 */
[----:B------:R-:W-:-:S13]  /*a6b0*/  ISETP.GT.U32.AND P0, PT, R4, R6, PT ;  /* 0x000000060400720c */ /* 0x000fda0003f04070 */
[----:B------:R-:W-:-:S04]  /*a6c0*/  @!P0 IMAD.IADD R6, R6, 0x1, -R4 ;  /* 0x0000000106068824 */ /* 0x000fc800078e0a04 */
[----:B------:R-:W-:-:S04]  /*a6d0*/  IMAD.MOV.U32 R35, RZ, RZ, R6 ;  /* 0x000000ffff237224 */ /* 0x000fc800078e0006 */
[----:B------:R-:W-:Y:S01]  /*a6e0*/  @!P1 IMAD.MOV R35, RZ, RZ, -R35 ;  /* 0x000000ffff239224 */ /* 0x000fe200078e0a23 */
[----:B---3--:R-:W-:Y:S04]  /*a6f0*/  STL [R1+0x730], R73 ;  /* 0x0007304901007387 */ /* 0x008fe80000100800 */
[----:B------:R1:W-:Y:S04]  /*a700*/  STL [R1+0x48c], R11 ;  /* 0x00048c0b01007387 */ /* 0x0003e80000100800 */
[----:B------:R-:W-:Y:S04]  /*a710*/  STL [R1+0x488], R15 ;  /* 0x0004880f01007387 */ /* 0x000fe80000100800 */
[----:B------:R3:W-:Y:S01]  /*a720*/  STL [R1+0x49c], R13 ;  /* 0x00049c0d01007387 */ /* 0x0007e20000100800 */
[----:B-1----:R-:W-:-:S02]  /*a730*/  IABS R11, R7 ;  /* 0x00000007000b7213 */ /* 0x002fc40000000000 */
[----:B---3--:R-:W-:Y:S02]  /*a740*/  LEA.HI.X.SX32 R13, R19, R2, 0x1, P6 ;  /* 0x00000002130d7211 */ /* 0x008fe400030f0eff */
[----:B------:R-:W-:Y:S01]  /*a750*/  ISETP.GT.U32.AND P6, PT, R4, R24, PT ;  /* 0x000000180400720c */ /* 0x000fe20003fc4070 */
[----:B0-----:R-:W-:Y:S01]  /*a760*/  IMAD.MOV.U32 R9, RZ, RZ, R11 ;  /* 0x000000ffff097224 */ /* 0x001fe200078e000b */
[----:B------:R-:W-:Y:S03]  /*a770*/  STL [R1+0x498], R14 ;  /* 0x0004980e01007387 */ /* 0x000fe60000100800 */
[----:B------:R-:W-:Y:S01]  /*a780*/  IMAD.HI.U32 R11, R5, R9, RZ ;  /* 0x00000009050b7227 */ /* 0x000fe200078e00ff */
[----:B------:R0:W-:Y:S03]  /*a790*/  STL [R1+0x4ac], R12 ;  /* 0x0004ac0c01007387 */ /* 0x0001e60000100800 */
[----:B------:R-:W-:Y:S01]  /*a7a0*/  IMAD.MOV R11, RZ, RZ, -R11 ;  /* 0x000000ffff0b7224 */ /* 0x000fe200078e0a0b */
[----:B------:R0:W3:Y:S03]  /*a7b0*/  @P3 LDG.E.U8 R59, desc[UR22][R12.64] ;  /* 0x000000160c3b3981 */ /* 0x0000e6000c1e1100 */
[----:B------:R-:W-:Y:S01]  /*a7c0*/  @!P6 IMAD.IADD R24, R24, 0x1, -R4 ;  /* 0x000000011818e824 */ /* 0x000fe200078e0a04 */
[----:B------:R-:W-:Y:S01]  /*a7d0*/  ISETP.GE.AND P6, PT, R7, RZ, PT ;  /* 0x000000ff0700720c */ /* 0x000fe20003fc6270 */
[----:B------:R-:W-:-:S02]  /*a7e0*/  IMAD R7, R4, R11, R9 ;  /* 0x0000000b04077224 */ /* 0x000fc400078e0209 */
[----:B------:R-:W-:Y:S02]  /*a7f0*/  IMAD.MOV.U32 R37, RZ, RZ, R24 ;  /* 0x000000ffff257224 */ /* 0x000fe400078e0018 */
[----:B0-----:R-:W-:Y:S02]  /*a800*/  VIADD R12, R0, 0x5d ;  /* 0x0000005d000c7836 */ /* 0x001fe40000000000 */
[----:B------:R-:W-:Y:S01]  /*a810*/  @!P5 IMAD.MOV R37, RZ, RZ, -R37 ;  /* 0x000000ffff25d224 */ /* 0x000fe200078e0a25 */
[----:B------:R-:W-:Y:S02]  /*a820*/  ISETP.GT.U32.AND P5, PT, R4, R7, PT ;  /* 0x000000070400720c */ /* 0x000fe40003fa4070 */
[----:B------:R-:W-:-:S05]  /*a830*/  IABS R8, R12 ;  /* 0x0000000c00087213 */ /* 0x000fca0000000000 */
[----:B------:R-:W-:-:S04]  /*a840*/  IMAD.HI.U32 R9, R5, R8, RZ ;  /* 0x0000000805097227 */ /* 0x000fc800078e00ff */
[----:B------:R-:W-:Y:S02]  /*a850*/  IMAD.MOV R9, RZ, RZ, -R9 ;  /* 0x000000ffff097224 */ /* 0x000fe400078e0a09 */
[----:B------:R-:W-:Y:S02]  /*a860*/  VIADD R11, R0, 0x5e ;  /* 0x0000005e000b7836 */ /* 0x000fe40000000000 */
[C---:B------:R-:W-:Y:S02]  /*a870*/  IMAD R8, R4.reuse, R9, R8 ;  /* 0x0000000904087224 */ /* 0x040fe400078e0208 */
[----:B------:R-:W-:Y:S01]  /*a880*/  @!P5 IMAD.IADD R7, R7, 0x1, -R4 ;  /* 0x000000010707d824 */ /* 0x000fe200078e0a04 */
[----:B------:R-:W-:Y:S01]  /*a890*/  IABS R9, R11 ;  /* 0x0000000b00097213 */ /* 0x000fe20000000000 */
[----:B------:R0:W-:Y:S01]  /*a8a0*/  STL [R1+0x4a8], R13 ;  /* 0x0004a80d01007387 */ /* 0x0001e20000100800 */
[C---:B------:R-:W-:Y:S02]  /*a8b0*/  ISETP.GT.U32.AND P0, PT, R4.reuse, R8, PT ;  /* 0x000000080400720c */ /* 0x040fe40003f04070 */
[----:B------:R-:W-:Y:S01]  /*a8c0*/  ISETP.GT.U32.AND P5, PT, R4, R7, PT ;  /* 0x000000070400720c */ /* 0x000fe20003fa4070 */
[----:B0-----:R-:W-:-:S04]  /*a8d0*/  IMAD.HI.U32 R13, R5, R9, RZ ;  /* 0x00000009050d7227 */ /* 0x001fc800078e00ff */
[----:B------:R-:W-:-:S04]  /*a8e0*/  IMAD.MOV R6, RZ, RZ, -R13 ;  /* 0x000000ffff067224 */ /* 0x000fc800078e0a0d */
[----:B------:R-:W-:Y:S02]  /*a8f0*/  IMAD R6, R4, R6, R9 ;  /* 0x0000000604067224 */ /* 0x000fe400078e0209 */
[--C-:B------:R-:W-:Y:S02]  /*a900*/  @!P0 IMAD.IADD R8, R8, 0x1, -R4.reuse ;  /* 0x0000000108088824 */ /* 0x100fe400078e0a04 */
[----:B------:R-:W-:Y:S01]  /*a910*/  @!P5 IMAD.IADD R7, R7, 0x1, -R4 ;  /* 0x000000010707d824 */ /* 0x000fe200078e0a04 */
[----:B------:R-:W-:Y:S01]  /*a920*/  ISETP.GT.U32.AND P5, PT, R4, R6, PT ;  /* 0x000000060400720c */ /* 0x000fe20003fa4070 */
[----:B------:R-:W-:Y:S01]  /*a930*/  VIADD R9, R0, 0x5f ;  /* 0x0000005f00097836 */ /* 0x000fe20000000000 */
[----:B------:R-:W-:Y:S02]  /*a940*/  ISETP.GT.U32.AND P0, PT, R4, R8, PT ;  /* 0x000000080400720c */ /* 0x000fe40003f04070 */
[----:B------:R-:W-:Y:S02]  /*a950*/  ISETP.GE.AND P1, PT, R12, RZ, PT ;  /* 0x000000ff0c00720c */ /* 0x000fe40003f26270 */
[----:B------:R-:W-:Y:S01]  /*a960*/  IABS R12, R9 ;  /* 0x00000009000c7213 */ /* 0x000fe20000000000 */
[----:B------:R-:W-:-:S04]  /*a970*/  IMAD.MOV.U32 R34, RZ, RZ, R7 ;  /* 0x000000ffff227224 */ /* 0x000fc800078e0007 */
[----:B------:R-:W-:Y:S02]  /*a980*/  IMAD.MOV.U32 R7, RZ, RZ, R12 ;  /* 0x000000ffff077224 */ /* 0x000fe400078e000c */
[----:B------:R-:W-:Y:S01]  /*a990*/  @!P6 IMAD.MOV R34, RZ, RZ, -R34 ;  /* 0x000000ffff22e224 */ /* 0x000fe200078e0a22 */
[----:B------:R-:W-:Y:S01]  /*a9a0*/  ISETP.GE.AND P6, PT, R11, RZ, PT ;  /* 0x000000ff0b00720c */ /* 0x000fe20003fc6270 */
[----:B------:R-:W-:Y:S02]  /*a9b0*/  @!P5 IMAD.IADD R6, R6, 0x1, -R4 ;  /* 0x000000010606d824 */ /* 0x000fe400078e0a04 */
[----:B------:R-:W-:-:S04]  /*a9c0*/  IMAD.HI.U32 R11, R5, R7, RZ ;  /* 0x00000007050b7227 */ /* 0x000fc800078e00ff */
[----:B------:R-:W-:Y:S01]  /*a9d0*/  @!P0 IMAD.IADD R8, R8, 0x1, -R4 ;  /* 0x0000000108088824 */ /* 0x000fe200078e0a04 */
[----:B------:R-:W-:Y:S01]  /*a9e0*/  ISETP.GE.AND P0, PT, R9, RZ, PT ;  /* 0x000000ff0900720c */ /* 0x000fe20003f06270 */
[----:B------:R-:W-:Y:S01]  /*a9f0*/  IMAD.MOV R9, RZ, RZ, -R11 ;  /* 0x000000ffff097224 */ /* 0x000fe200078e0a0b */
[C---:B------:R-:W-:Y:S01]  /*aa00*/  ISETP.GT.U32.AND P5, PT, R4.reuse, R6, PT ;  /* 0x000000060400720c */ /* 0x040fe20003fa4070 */
[----:B------:R-:W-:Y:S02]  /*aa10*/  IMAD.MOV.U32 R31, RZ, RZ, R8 ;  /* 0x000000ffff1f7224 */ /* 0x000fe400078e0008 */
[----:B------:R-:W-:Y:S02]  /*aa20*/  IMAD R7, R4, R9, R7 ;  /* 0x0000000904077224 */ /* 0x000fe400078e0207 */
[----:B------:R-:W-:Y:S02]  /*aa30*/  VIADD R9, R0, 0x62 ;  /* 0x0000006200097836 */ /* 0x000fe40000000000 */
[----:B------:R-:W-:Y:S01]  /*aa40*/  @!P1 IMAD.MOV R31, RZ, RZ, -R31 ;  /* 0x000000ffff1f9224 */ /* 0x000fe200078e0a1f */
[----:B------:R-:W-:-:S02]  /*aa50*/  ISETP.GT.U32.AND P1, PT, R4, R7, PT ;  /* 0x000000070400720c */ /* 0x000fc40003f24070 */
[----:B------:R-:W-:-:S03]  /*aa60*/  IABS R8, R9 ;  /* 0x0000000900087213 */ /* 0x000fc60000000000 */
[----:B------:R-:W-:Y:S01]  /*aa70*/  @!P5 IMAD.IADD R6, R6, 0x1, -R4 ;  /* 0x000000010606d824 */ /* 0x000fe200078e0a04 */
[----:B------:R-:W-:Y:S01]  /*aa80*/  ISETP.GE.AND P5, PT, R9, RZ, PT ;  /* 0x000000ff0900720c */ /* 0x000fe20003fa6270 */
[----:B------:R-:W-:-:S04]  /*aa90*/  IMAD.HI.U32 R9, R5, R8, RZ ;  /* 0x0000000805097227 */ /* 0x000fc800078e00ff */
[----:B------:R-:W-:Y:S02]  /*aaa0*/  IMAD.MOV R9, RZ, RZ, -R9 ;  /* 0x000000ffff097224 */ /* 0x000fe400078e0a09 */
[----:B------:R-:W-:Y:S02]  /*aab0*/  @!P1 IMAD.IADD R7, R7, 0x1, -R4 ;  /* 0x0000000107079824 */ /* 0x000fe400078e0a04 */
[C---:B------:R-:W-:Y:S02]  /*aac0*/  IMAD R8, R4.reuse, R9, R8 ;  /* 0x0000000904087224 */ /* 0x040fe400078e0208 */
[----:B------:R-:W-:Y:S01]  /*aad0*/  IMAD.MOV.U32 R30, RZ, RZ, R6 ;  /* 0x000000ffff1e7224 */ /* 0x000fe200078e0006 */
[----:B------:R-:W-:-:S03]  /*aae0*/  ISETP.GT.U32.AND P1, PT, R4, R7, PT ;  /* 0x000000070400720c */ /* 0x000fc60003f24070 */
[----:B------:R-:W-:Y:S01]  /*aaf0*/  @!P6 IMAD.MOV R30, RZ, RZ, -R30 ;  /* 0x000000ffff1ee224 */ /* 0x000fe200078e0a1e */
[----:B------:R-:W-:Y:S01]  /*ab00*/  ISETP.GT.U32.AND P6, PT, R4, R8, PT ;  /* 0x000000080400720c */ /* 0x000fe20003fc4070 */
[----:B------:R-:W-:-:S05]  /*ab10*/  VIADD R9, R0, 0x63 ;  /* 0x0000006300097836 */ /* 0x000fca0000000000 */
[----:B------:R-:W-:-:S03]  /*ab20*/  IABS R6, R9 ;  /* 0x0000000900067213 */ /* 0x000fc60000000000 */
[----:B------:R-:W-:Y:S01]  /*ab30*/  @!P1 IMAD.IADD R7, R7, 0x1, -R4 ;  /* 0x0000000107079824 */ /* 0x000fe200078e0a04 */
[----:B------:R-:W-:Y:S01]  /*ab40*/  ISETP.GE.AND P1, PT, R9, RZ, PT ;  /* 0x000000ff0900720c */ /* 0x000fe20003f26270 */
[----:B------:R-:W-:-:S04]  /*ab50*/  IMAD.HI.U32 R9, R5, R6, RZ ;  /* 0x0000000605097227 */ /* 0x000fc800078e00ff */
[----:B------:R-:W-:Y:S02]  /*ab60*/  @!P6 IMAD.IADD R8, R8, 0x1, -R4 ;  /* 0x000000010808e824 */ /* 0x000fe400078e0a04 */
[----:B------:R-:W-:-:S03]  /*ab70*/  IMAD.MOV R9, RZ, RZ, -R9 ;  /* 0x000000ffff097224 */ /* 0x000fc600078e0a09 */
[C---:B------:R-:W-:Y:S01]  /*ab80*/  ISETP.GT.U32.AND P6, PT, R4.reuse, R8, PT ;  /* 0x000000080400720c */ /* 0x040fe20003fc4070 */
[----:B------:R-:W-:Y:S02]  /*ab90*/  IMAD R6, R4, R9, R6 ;  /* 0x0000000904067224 */ /* 0x000fe400078e0206 */
[----:B------:R-:W-:Y:S02]  /*aba0*/  VIADD R9, R0, 0x64 ;  /* 0x0000006400097836 */ /* 0x000fe40000000000 */
[----:B------:R-:W-:-:S03]  /*abb0*/  IMAD.MOV.U32 R29, RZ, RZ, R7 ;  /* 0x000000ffff1d7224 */ /* 0x000fc600078e0007 */
[----:B------:R-:W-:Y:S01]  /*abc0*/  IABS R7, R9 ;  /* 0x0000000900077213 */ /* 0x000fe20000000000 */
[----:B------:R-:W-:Y:S01]  /*abd0*/  @!P0 IMAD.MOV R29, RZ, RZ, -R29 ;  /* 0x000000ffff1d8224 */ /* 0x000fe200078e0a1d */
[----:B------:R-:W-:-:S03]  /*abe0*/  ISETP.GT.U32.AND P0, PT, R4, R6, PT ;  /* 0x000000060400720c */ /* 0x000fc60003f04070 */
[----:B------:R-:W-:Y:S01]  /*abf0*/  @!P6 IMAD.IADD R8, R8, 0x1, -R4 ;  /* 0x000000010808e824 */ /* 0x000fe200078e0a04 */
[----:B------:R-:W-:Y:S01]  /*ac00*/  ISETP.GE.AND P6, PT, R9, RZ, PT ;  /* 0x000000ff0900720c */ /* 0x000fe20003fc6270 */
[----:B------:R-:W-:-:S04]  /*ac10*/  IMAD.HI.U32 R9, R5, R7, RZ ;  /* 0x0000000705097227 */ /* 0x000fc800078e00ff */
[----:B------:R-:W-:Y:S02]  /*ac20*/  IMAD.MOV R9, RZ, RZ, -R9 ;  /* 0x000000ffff097224 */ /* 0x000fe400078e0a09 */
[----:B------:R-:W-:Y:S02]  /*ac30*/  IMAD.MOV.U32 R28, RZ, RZ, R8 ;  /* 0x000000ffff1c7224 */ /* 0x000fe400078e0008 */
[----:B------:R-:W-:Y:S02]  /*ac40*/  IMAD R7, R4, R9, R7 ;  /* 0x0000000904077224 */ /* 0x000fe400078e0207 */
[----:B------:R-:W-:Y:S02]  /*ac50*/  @!P0 IMAD.IADD R6, R6, 0x1, -R4 ;  /* 0x0000000106068824 */ /* 0x000fe400078e0a04 */
[----:B------:R-:W-:Y:S01]  /*ac60*/  @!P5 IMAD.MOV R28, RZ, RZ, -R28 ;  /* 0x000000ffff1cd224 */ /* 0x000fe200078e0a1c */
[----:B------:R-:W-:Y:S01]  /*ac70*/  ISETP.GT.U32.AND P5, PT, R4, R7, PT ;  /* 0x000000070400720c */ /* 0x000fe20003fa4070 */
[----:B------:R-:W-:Y:S01]  /*ac80*/  VIADD R11, R0, 0x65 ;  /* 0x00000065000b7836 */ /* 0x000fe20000000000 */
[----:B------:R-:W-:-:S04]  /*ac90*/  ISETP.GT.U32.AND P0, PT, R4, R6, PT ;  /* 0x000000060400720c */ /* 0x000fc80003f04070 */
[----:B------:R-:W-:-:S05]  /*aca0*/  IABS R9, R11 ;  /* 0x0000000b00097213 */ /* 0x000fca0000000000 */
[----:B------:R-:W-:-:S04]  /*acb0*/  IMAD.HI.U32 R8, R5, R9, RZ ;  /* 0x0000000905087227 */ /* 0x000fc800078e00ff */
[--C-:B------:R-:W-:Y:S02]  /*acc0*/  @!P5 IMAD.IADD R7, R7, 0x1, -R4.reuse ;  /* 0x000000010707d824 */ /* 0x100fe400078e0a04 */
[----:B------:R-:W-:Y:S02]  /*acd0*/  @!P0 IMAD.IADD R6, R6, 0x1, -R4 ;  /* 0x0000000106068824 */ /* 0x000fe400078e0a04 */
[----:B------:R-:W-:Y:S01]  /*ace0*/  IMAD.MOV R8, RZ, RZ, -R8 ;  /* 0x000000ffff087224 */ /* 0x000fe200078e0a08 */
[C---:B------:R-:W-:Y:S01]  /*acf0*/  ISETP.GT.U32.AND P5, PT, R4.reuse, R7, PT ;  /* 0x000000070400720c */ /* 0x040fe20003fa4070 */
[----:B------:R-:W-:Y:S02]  /*ad00*/  IMAD.MOV.U32 R27, RZ, RZ, R6 ;  /* 0x000000ffff1b7224 */ /* 0x000fe400078e0006 */
[----:B------:R-:W-:Y:S02]  /*ad10*/  IMAD R9, R4, R8, R9 ;  /* 0x0000000804097224 */ /* 0x000fe400078e0209 */
[----:B------:R-:W-:-:S02]  /*ad20*/  VIADD R8, R0, 0x66 ;  /* 0x0000006600087836 */ /* 0x000fc40000000000 */
[----:B------:R-:W-:Y:S01]  /*ad30*/  @!P1 IMAD.MOV R27, RZ, RZ, -R27 ;  /* 0x000000ffff1b9224 */ /* 0x000fe200078e0a1b */
[----:B------:R-:W-:Y:S02]  /*ad40*/  ISETP.GT.U32.AND P1, PT, R4, R9, PT ;  /* 0x000000090400720c */ /* 0x000fe40003f24070 */
[----:B------:R-:W-:-:S03]  /*ad50*/  IABS R6, R8 ;  /* 0x0000000800067213 */ /* 0x000fc60000000000 */
[----:B------:R-:W-:Y:S01]  /*ad60*/  @!P5 IMAD.IADD R7, R7, 0x1, -R4 ;  /* 0x000000010707d824 */ /* 0x000fe200078e0a04 */
[----:B------:R-:W-:Y:S01]  /*ad70*/  ISETP.GE.AND P5, PT, R8, RZ, PT ;  /* 0x000000ff0800720c */ /* 0x000fe20003fa6270 */
[----:B------:R-:W-:-:S04]  /*ad80*/  IMAD.HI.U32 R8, R5, R6, RZ ;  /* 0x0000000605087227 */ /* 0x000fc800078e00ff */
[----:B------:R-:W-:Y:S02]  /*ad90*/  IMAD.MOV R8, RZ, RZ, -R8 ;  /* 0x000000ffff087224 */ /* 0x000fe400078e0a08 */
[----:B------:R-:W-:Y:S01]  /*ada0*/  @!P1 IMAD.IADD R9, R9, 0x1, -R4 ;  /* 0x0000000109099824 */ /* 0x000fe200078e0a04 */
[----:B------:R-:W-:Y:S01]  /*adb0*/  ISETP.GE.AND P0, PT, R11, RZ, PT ;  /* 0x000000ff0b00720c */ /* 0x000fe20003f06270 */
[C---:B------:R-:W-:Y:S02]  /*adc0*/  IMAD R6, R4.reuse, R8, R6 ;  /* 0x0000000804067224 */ /* 0x040fe400078e0206 */
[----:B------:R-:W-:Y:S01]  /*add0*/  IMAD.MOV.U32 R26, RZ, RZ, R7 ;  /* 0x000000ffff1a7224 */ /* 0x000fe200078e0007 */
[----:B------:R-:W-:Y:S01]  /*ade0*/  ISETP.GT.U32.AND P1, PT, R4, R9, PT ;  /* 0x000000090400720c */ /* 0x000fe20003f24070 */
[----:B------:R-:W-:Y:S02]  /*adf0*/  VIADD R11, R0, 0x67 ;  /* 0x00000067000b7836 */ /* 0x000fe40000000000 */
[----:B------:R-:W-:Y:S01]  /*ae00*/  @!P6 IMAD.MOV R26, RZ, RZ, -R26 ;  /* 0x000000ffff1ae224 */ /* 0x000fe200078e0a1a */
[----:B------:R-:W-:-:S02]  /*ae10*/  ISETP.GT.U32.AND P6, PT, R4, R6, PT ;  /* 0x000000060400720c */ /* 0x000fc40003fc4070 */
[----:B------:R-:W-:-:S05]  /*ae20*/  IABS R8, R11 ;  /* 0x0000000b00087213 */ /* 0x000fca0000000000 */
[----:B------:R-:W-:-:S04]  /*ae30*/  IMAD.HI.U32 R7, R5, R8, RZ ;  /* 0x0000000805077227 */ /* 0x000fc800078e00ff */
[--C-:B------:R-:W-:Y:S02]  /*ae40*/  @!P1 IMAD.IADD R9, R9, 0x1, -R4.reuse ;  /* 0x0000000109099824 */ /* 0x100fe400078e0a04 */
        /* <DEDUP_REMOVED lines=11> */
[----:B------:R-:W-:Y:S01]  /*af00*/  IMAD.HI.U32 R7, R5, R9, RZ ;  /* 0x0000000905077227 */ /* 0x000fe200078e00ff */
[----:B------:R-:W-:-:S03]  /*af10*/  ISETP.GE.AND P1, PT, R11, RZ, PT ;  /* 0x000000ff0b00720c */ /* 0x000fc60003f26270 */
[----:B------:R-:W-:Y:S02]  /*af20*/  @!P0 IMAD.IADD R8, R8, 0x1, -R4 ;  /* 0x0000000108088824 */ /* 0x000fe400078e0a04 */
[----:B------:R-:W-:Y:S02]  /*af30*/  IMAD.MOV R7, RZ, RZ, -R7 ;  /* 0x000000ffff077224 */ /* 0x000fe400078e0a07 */
[----:B------:R-:W-:Y:S01]  /*af40*/  VIADD R11, R0, 0x6b ;  /* 0x0000006b000b7836 */ /* 0x000fe20000000000 */
[C---:B------:R-:W-:Y:S01]  /*af50*/  ISETP.GT.U32.AND P0, PT, R4.reuse, R8, PT ;  /* 0x000000080400720c */ /* 0x040fe20003f04070 */
[----:B------:R-:W-:-:S03]  /*af60*/  IMAD R9, R4, R7, R9 ;  /* 0x0000000704097224 */ /* 0x000fc600078e0209 */
[----:B------:R-:W-:Y:S01]  /*af70*/  IABS R7, R11 ;  /* 0x0000000b00077213 */ /* 0x000fe20000000000 */
[----:B------:R-:W-:-:S04]  /*af80*/  IMAD.MOV.U32 R24, RZ, RZ, R6 ;  /* 0x000000ffff187224 */ /* 0x000fc800078e0006 */
[----:B------:R-:W-:-:S04]  /*af90*/  IMAD.HI.U32 R6, R5, R7, RZ ;  /* 0x0000000705067227 */ /* 0x000fc800078e00ff */
[----:B------:R-:W-:Y:S01]  /*afa0*/  @!P5 IMAD.MOV R24, RZ, RZ, -R24 ;  /* 0x000000ffff18d224 */ /* 0x000fe200078e0a18 */
[----:B------:R-:W-:Y:S01]  /*afb0*/  ISETP.GT.U32.AND P5, PT, R4, R9, PT ;  /* 0x000000090400720c */ /* 0x000fe20003fa4070 */
[----:B------:R-:W-:Y:S02]  /*afc0*/  @!P0 IMAD.IADD R8, R8, 0x1, -R4 ;  /* 0x0000000108088824 */ /* 0x000fe400078e0a04 */
[----:B------:R-:W-:Y:S02]  /*afd0*/  IMAD.MOV R6, RZ, RZ, -R6 ;  /* 0x000000ffff067224 */ /* 0x000fe400078e0a06 */
[----:B------:R-:W-:Y:S02]  /*afe0*/  IMAD.MOV.U32 R23, RZ, RZ, R8 ;  /* 0x000000ffff177224 */ /* 0x000fe400078e0008 */
[----:B------:R-:W-:Y:S02]  /*aff0*/  IMAD R7, R4, R6, R7 ;  /* 0x0000000604077224 */ /* 0x000fe400078e0207 */
[----:B------:R-:W-:-:S03]  /*b000*/  @!P1 IMAD.MOV R23, RZ, RZ, -R23 ;  /* 0x000000ffff179224 */ /* 0x000fc600078e0a17 */
[----:B------:R-:W-:Y:S01]  /*b010*/  ISETP.GT.U32.AND P1, PT, R4, R7, PT ;  /* 0x000000070400720c */ /* 0x000fe20003f24070 */
[----:B------:R-:W-:Y:S01]  /*b020*/  @!P5 IMAD.IADD R9, R9, 0x1, -R4 ;  /* 0x000000010909d824 */ /* 0x000fe200078e0a04 */
[----:B------:R-:W-:Y:S01]  /*b030*/  ISETP.GE.AND P0, PT, R11, RZ, PT ;  /* 0x000000ff0b00720c */ /* 0x000fe20003f06270 */
[----:B------:R-:W-:-:S03]  /*b040*/  VIADD R11, R0, 0x6c ;  /* 0x0000006c000b7836 */ /* 0x000fc60000000000 */
[----:B------:R-:W-:Y:S02]  /*b050*/  ISETP.GT.U32.AND P5, PT, R4, R9, PT ;  /* 0x000000090400720c */ /* 0x000fe40003fa4070 */
[----:B------:R-:W-:-:S05]  /*b060*/  IABS R6, R11 ;  /* 0x0000000b00067213 */ /* 0x000fca0000000000 */
[----:B------:R-:W-:Y:S02]  /*b070*/  @!P1 IMAD.IADD R7, R7, 0x1, -R4 ;  /* 0x0000000107079824 */ /* 0x000fe400078e0a04 */
[----:B------:R-:W-:-:S03]  /*b080*/  IMAD.HI.U32 R8, R5, R6, RZ ;  /* 0x0000000605087227 */ /* 0x000fc600078e00ff */
[C---:B------:R-:W-:Y:S01]  /*b090*/  ISETP.GT.U32.AND P1, PT, R4.reuse, R7, PT ;  /* 0x000000070400720c */ /* 0x040fe20003f24070 */
[----:B------:R-:W-:Y:S02]  /*b0a0*/  IMAD.MOV R8, RZ, RZ, -R8 ;  /* 0x000000ffff087224 */ /* 0x000fe400078e0a08 */
[----:B------:R-:W-:Y:S02]  /*b0b0*/  @!P5 IMAD.IADD R9, R9, 0x1, -R4 ;  /* 0x000000010909d824 */ /* 0x000fe400078e0a04 */
[----:B------:R-:W-:Y:S02]  /*b0c0*/  IMAD R6, R4, R8, R6 ;  /* 0x0000000804067224 */ /* 0x000fe400078e0206 */
[----:B------:R-:W-:Y:S02]  /*b0d0*/  VIADD R8, R0, 0x6d ;  /* 0x0000006d00087836 */ /* 0x000fe40000000000 */
[----:B------:R-:W-:-:S03]  /*b0e0*/  IMAD.MOV.U32 R22, RZ, RZ, R9 ;  /* 0x000000ffff167224 */ /* 0x000fc600078e0009 */
[----:B------:R-:W-:Y:S01]  /*b0f0*/  IABS R9, R8 ;  /* 0x0000000800097213 */ /* 0x000fe20000000000 */
[----:B------:R-:W-:Y:S01]  /*b100*/  @!P6 IMAD.MOV R22, RZ, RZ, -R22 ;  /* 0x000000ffff16e224 */ /* 0x000fe200078e0a16 */
[----:B------:R-:W-:Y:S01]  /*b110*/  ISETP.GT.U32.AND P6, PT, R4, R6, PT ;  /* 0x000000060400720c */ /* 0x000fe20003fc4070 */
        /* <DEDUP_REMOVED lines=8> */
[----:B------:R-:W-:Y:S02]  /*b1a0*/  ISETP.GT.U32.AND P0, PT, R4, R9, PT ;  /* 0x000000090400720c */ /* 0x000fe40003f04070 */
[----:B------:R-:W-:Y:S01]  /*b1b0*/  ISETP.GE.AND P5, PT, R11, RZ, PT ;  /* 0x000000ff0b00720c */ /* 0x000fe20003fa6270 */
[----:B------:R-:W-:Y:S01]  /*b1c0*/  VIADD R11, R0, 0x6e ;  /* 0x0000006e000b7836 */ /* 0x000fe20000000000 */
[----:B------:R-:W-:-:S04]  /*b1d0*/  ISETP.GT.U32.AND P6, PT, R4, R6, PT ;  /* 0x000000060400720c */ /* 0x000fc80003fc4070 */
[----:B------:R-:W-:-:S05]  /*b1e0*/  IABS R8, R11 ;  /* 0x0000000b00087213 */ /* 0x000fca0000000000 */
[----:B------:R-:W-:-:S04]  /*b1f0*/  IMAD.HI.U32 R7, R5, R8, RZ ;  /* 0x0000000805077227 */ /* 0x000fc800078e00ff */
[--C-:B------:R-:W-:Y:S02]  /*b200*/  @!P0 IMAD.IADD R9, R9, 0x1, -R4.reuse ;  /* 0x0000000109098824 */ /* 0x100fe400078e0a04 */
[----:B------:R-:W-:Y:S01]  /*b210*/  @!P6 IMAD.IADD R6, R6, 0x1, -R4 ;  /* 0x000000010606e824 */ /* 0x000fe200078e0a04 */
[----:B------:R-:W-:Y:S01]  /*b220*/  ISETP.GE.AND P6, PT, R11, RZ, PT ;  /* 0x000000ff0b00720c */ /* 0x000fe20003fc6270 */
[----:B------:R-:W-:Y:S01]  /*b230*/  IMAD.MOV R7, RZ, RZ, -R7 ;  /* 0x000000ffff077224 */ /* 0x000fe200078e0a07 */
[----:B------:R-:W-:Y:S01]  /*b240*/  ISETP.GT.U32.AND P0, PT, R4, R9, PT ;  /* 0x000000090400720c */ /* 0x000fe20003f04070 */
[----:B------:R-:W-:Y:S02]  /*b250*/  VIADD R11, R0, 0x6f ;  /* 0x0000006f000b7836 */ /* 0x000fe40000000000 */
[----:B------:R-:W-:Y:S02]  /*b260*/  IMAD R8, R4, R7, R8 ;  /* 0x0000000704087224 */ /* 0x000fe400078e0208 */
[----:B------:R-:W-:Y:S01]  /*b270*/  IMAD.MOV.U32 R20, RZ, RZ, R6 ;  /* 0x000000ffff147224 */ /* 0x000fe200078e0006 */
[----:B------:R-:W-:-:S03]  /*b280*/  IABS R7, R11 ;  /* 0x0000000b00077213 */ /* 0x000fc60000000000 */
[----:B------:R-:W-:Y:S01]  /*b290*/  @!P5 IMAD.MOV R20, RZ, RZ, -R20 ;  /* 0x000000ffff14d224 */ /* 0x000fe200078e0a14 */
[----:B------:R-:W-:Y:S01]  /*b2a0*/  ISETP.GT.U32.AND P5, PT, R4, R8, PT ;  /* 0x000000080400720c */ /* 0x000fe20003fa4070 */
[----:B------:R-:W-:-:S04]  /*b2b0*/  IMAD.HI.U32 R6, R5, R7, RZ ;  /* 0x0000000705067227 */ /* 0x000fc800078e00ff */
[----:B------:R-:W-:Y:S02]  /*b2c0*/  @!P0 IMAD.IADD R9, R9, 0x1, -R4 ;  /* 0x0000000109098824 */ /* 0x000fe400078e0a04 */
[----:B------:R-:W-:Y:S02]  /*b2d0*/  IMAD.MOV R6, RZ, RZ, -R6 ;  /* 0x000000ffff067224 */ /* 0x000fe400078e0a06 */
[----:B------:R-:W-:Y:S02]  /*b2e0*/  IMAD.MOV.U32 R19, RZ, RZ, R9 ;  /* 0x000000ffff137224 */ /* 0x000fe400078e0009 */
[----:B------:R-:W-:Y:S02]  /*b2f0*/  IMAD R7, R4, R6, R7 ;  /* 0x0000000604077224 */ /* 0x000fe400078e0207 */
[----:B------:R-:W-:Y:S02]  /*b300*/  @!P5 IMAD.IADD R8, R8, 0x1, -R4 ;  /* 0x000000010808d824 */ /* 0x000fe400078e0a04 */
[----:B------:R-:W-:Y:S01]  /*b310*/  @!P1 IMAD.MOV R19, RZ, RZ, -R19 ;  /* 0x000000ffff139224 */ /* 0x000fe200078e0a13 */
[----:B------:R-:W-:-:S02]  /*b320*/  ISETP.GT.U32.AND P1, PT, R4, R7, PT ;  /* 0x000000070400720c */ /* 0x000fc40003f24070 */
[----:B------:R-:W-:Y:S01]  /*b330*/  ISETP.GT.U32.AND P5, PT, R4, R8, PT ;  /* 0x000000080400720c */ /* 0x000fe20003fa4070 */
[----:B------:R-:W-:-:S05]  /*b340*/  VIADD R6, R0, 0x72 ;  /* 0x0000007200067836 */ /* 0x000fca0000000000 */
[----:B------:R-:W-:-:S05]  /*b350*/  IABS R9, R6 ;  /* 0x0000000600097213 */ /* 0x000fca0000000000 */
[--C-:B------:R-:W-:Y:S02]  /*b360*/  @!P1 IMAD.IADD R7, R7, 0x1, -R4.reuse ;  /* 0x0000000107079824 */ /* 0x100fe400078e0a04 */
[----:B------:R-:W-:Y:S01]  /*b370*/  @!P5 IMAD.IADD R8, R8, 0x1, -R4 ;  /* 0x000000010808d824 */ /* 0x000fe200078e0a04 */
[----:B------:R-:W-:Y:S01]  /*b380*/  ISETP.GE.AND P5, PT, R6, RZ, PT ;  /* 0x000000ff0600720c */ /* 0x000fe20003fa6270 */
[----:B------:R-:W-:Y:S01]  /*b390*/  IMAD.HI.U32 R6, R5, R9, RZ ;  /* 0x0000000905067227 */ /* 0x000fe200078e00ff */
[----:B------:R-:W-:-:S03]  /*b3a0*/  ISETP.GT.U32.AND P1, PT, R4, R7, PT ;  /* 0x000000070400720c */ /* 0x000fc60003f24070 */
[----:B------:R-:W-:-:S04]  /*b3b0*/  IMAD.MOV R6, RZ, RZ, -R6 ;  /* 0x000000ffff067224 */ /* 0x000fc800078e0a06 */
[----:B------:R-:W-:-:S06]  /*b3c0*/  IMAD R6, R4, R6, R9 ;  /* 0x0000000604067224 */ /* 0x000fcc00078e0209 */
[----:B------:R-:W-:Y:S01]  /*b3d0*/  @!P1 IMAD.IADD R7, R7, 0x1, -R4 ;  /* 0x0000000107079824 */ /* 0x000fe200078e0a04 */
[----:B------:R-:W-:Y:S01]  /*b3e0*/  ISETP.GT.U32.AND P1, PT, R4, R6, PT ;  /* 0x000000060400720c */ /* 0x000fe20003f24070 */
[----:B------:R-:W-:Y:S01]  /*b3f0*/  VIADD R9, R0, 0x73 ;  /* 0x0000007300097836 */ /* 0x000fe20000000000 */
[----:B------:R-:W-:Y:S01]  /*b400*/  ISETP.GE.AND P0, PT, R11, RZ, PT ;  /* 0x000000ff0b00720c */ /* 0x000fe20003f06270 */
[----:B------:R-:W-:-:S03]  /*b410*/  IMAD.MOV.U32 R18, RZ, RZ, R8 ;  /* 0x000000ffff127224 */ /* 0x000fc600078e0008 */
[----:B------:R-:W-:Y:S01]  /*b420*/  IABS R11, R9 ;  /* 0x00000009000b7213 */ /* 0x000fe20000000000 */
[----:B------:R-:W-:Y:S01]  /*b430*/  @!P6 IMAD.MOV R18, RZ, RZ, -R18 ;  /* 0x000000ffff12e224 */ /* 0x000fe200078e0a12 */
[----:B------:R-:W-:-:S05]  /*b440*/  ISETP.GE.AND P6, PT, R9, RZ, PT ;  /* 0x000000ff0900720c */ /* 0x000fca0003fc6270 */
[----:B------:R-:W-:Y:S02]  /*b450*/  @!P1 IMAD.IADD R6, R6, 0x1, -R4 ;  /* 0x0000000106069824 */ /* 0x000fe400078e0a04 */
[----:B------:R-:W-:-:S03]  /*b460*/  IMAD.HI.U32 R9, R5, R11, RZ ;  /* 0x0000000b05097227 */ /* 0x000fc600078e00ff */
[----:B------:R-:W-:Y:S01]  /*b470*/  ISETP.GT.U32.AND P1, PT, R4, R6, PT ;  /* 0x000000060400720c */ /* 0x000fe20003f24070 */
[----:B------:R-:W-:Y:S02]  /*b480*/  VIADD R8, R0, 0x74 ;  /* 0x0000007400087836 */ /* 0x000fe40000000000 */
[----:B------:R-:W-:Y:S02]  /*b490*/  IMAD.MOV.U32 R17, RZ, RZ, R7 ;  /* 0x000000ffff117224 */ /* 0x000fe400078e0007 */
[----:B------:R-:W-:Y:S01]  /*b4a0*/  IMAD.MOV R7, RZ, RZ, -R9 ;  /* 0x000000ffff077224 */ /* 0x000fe200078e0a09 */
[----:B------:R-:W-:Y:S01]  /*b4b0*/  IABS R12, R8 ;  /* 0x00000008000c7213 */ /* 0x000fe20000000000 */
[----:B------:R-:W-:Y:S01]  /*b4c0*/  @!P0 IMAD.MOV R17, RZ, RZ, -R17 ;  /* 0x000000ffff118224 */ /* 0x000fe200078e0a11 */
[----:B------:R-:W-:Y:S01]  /*b4d0*/  ISETP.GE.AND P0, PT, R8, RZ, PT ;  /* 0x000000ff0800720c */ /* 0x000fe20003f06270 */
[----:B------:R-:W-:Y:S02]  /*b4e0*/  IMAD R8, R4, R7, R11 ;  /* 0x0000000704087224 */ /* 0x000fe400078e020b */
[----:B------:R-:W-:-:S02]  /*b4f0*/  IMAD.MOV.U32 R9, RZ, RZ, R12 ;  /* 0x000000ffff097224 */ /* 0x000fc400078e000c */
[----:B------:R-:W-:Y:S01]  /*b500*/  @!P1 IMAD.IADD R6, R6, 0x1, -R4 ;  /* 0x0000000106069824 */ /* 0x000fe200078e0a04 */
[----:B------:R-:W-:Y:S01]  /*b510*/  ISETP.GT.U32.AND P1, PT, R4, R8, PT ;  /* 0x000000080400720c */ /* 0x000fe20003f24070 */
[----:B------:R-:W-:-:S04]  /*b520*/  IMAD.HI.U32 R7, R5, R9, RZ ;  /* 0x0000000905077227 */ /* 0x000fc800078e00ff */
[----:B------:R-:W-:Y:S02]  /*b530*/  IMAD.MOV R7, RZ, RZ, -R7 ;  /* 0x000000ffff077224 */ /* 0x000fe400078e0a07 */
[C---:B------:R-:W-:Y:S02]  /*b540*/  VIADD R13, R0.reuse, 0x75 ;  /* 0x00000075000d7836 */ /* 0x040fe40000000000 */
[----:B------:R-:W-:Y:S02]  /*b550*/  VIADD R32, R0, 0x76 ;  /* 0x0000007600207836 */ /* 0x000fe40000000000 */
[----:B------:R-:W-:Y:S01]  /*b560*/  IMAD R9, R4, R7, R9 ;  /* 0x0000000704097224 */ /* 0x000fe200078e0209 */
[----:B------:R-:W-:Y:S01]  /*b570*/  IABS R7, R13 ;  /* 0x0000000d00077213 */ /* 0x000fe20000000000 */
[----:B------:R-:W-:Y:S02]  /*b580*/  @!P1 IMAD.IADD R8, R8, 0x1, -R4 ;  /* 0x0000000108089824 */ /* 0x000fe400078e0a04 */
[----:B------:R-:W-:Y:S01]  /*b590*/  IMAD.MOV.U32 R16, RZ, RZ, R6 ;  /* 0x000000ffff107224 */ /* 0x000fe200078e0006 */
[----:B------:R-:W-:Y:S01]  /*b5a0*/  IABS R11, R32 ;  /* 0x00000020000b7213 */ /* 0x000fe20000000000 */
[----:B------:R-:W-:Y:S01]  /*b5b0*/  IMAD.HI.U32 R12, R5, R7, RZ ;  /* 0x00000007050c7227 */ /* 0x000fe200078e00ff */
[----:B------:R-:W-:-:S03]  /*b5c0*/  ISETP.GT.U32.AND P1, PT, R4, R8, PT ;  /* 0x000000080400720c */ /* 0x000fc60003f24070 */
[----:B------:R-:W-:Y:S01]  /*b5d0*/  @!P5 IMAD.MOV R16, RZ, RZ, -R16 ;  /* 0x000000ffff10d224 */ /* 0x000fe200078e0a10 */
[----:B------:R-:W-:Y:S01]  /*b5e0*/  ISETP.GT.U32.AND P5, PT, R4, R9, PT ;  /* 0x000000090400720c */ /* 0x000fe20003fa4070 */
[----:B------:R-:W-:Y:S02]  /*b5f0*/  IMAD.MOV.U32 R6, RZ, RZ, R11 ;  /* 0x000000ffff067224 */ /* 0x000fe400078e000b */
[----:B------:R-:W-:-:S04]  /*b600*/  IMAD.MOV R11, RZ, RZ, -R12 ;  /* 0x000000ffff0b7224 */ /* 0x000fc800078e0a0c */
[----:B------:R-:W-:Y:S02]  /*b610*/  IMAD R7, R4, R11, R7 ;  /* 0x0000000b04077224 */ /* 0x000fe400078e0207 */
[----:B------:R-:W-:-:S03]  /*b620*/  @!P1 IMAD.IADD R8, R8, 0x1, -R4 ;  /* 0x0000000108089824 */ /* 0x000fc600078e0a04 */
[----:B------:R-:W-:Y:S01]  /*b630*/  ISETP.GT.U32.AND P1, PT, R4, R7, PT ;  /* 0x000000070400720c */ /* 0x000fe20003f24070 */
[----:B------:R-:W-:Y:S02]  /*b640*/  @!P5 IMAD.IADD R9, R9, 0x1, -R4 ;  /* 0x000000010909d824 */ /* 0x000fe400078e0a04 */
[----:B------:R-:W-:-:S03]  /*b650*/  IMAD.HI.U32 R11, R5, R6, RZ ;  /* 0x00000006050b7227 */ /* 0x000fc600078e00ff */
[----:B------:R-:W-:Y:S01]  /*b660*/  ISETP.GT.U32.AND P5, PT, R4, R9, PT ;  /* 0x000000090400720c */ /* 0x000fe20003fa4070 */
[----:B------:R-:W-:Y:S02]  /*b670*/  IMAD.MOV R11, RZ, RZ, -R11 ;  /* 0x000000ffff0b7224 */ /* 0x000fe400078e0a0b */
[----:B------:R-:W-:Y:S02]  /*b680*/  VIADD R12, R0, 0x77 ;  /* 0x00000077000c7836 */ /* 0x000fe40000000000 */
[----:B------:R-:W-:Y:S02]  /*b690*/  IMAD R6, R4, R11, R6 ;  /* 0x0000000b04067224 */ /* 0x000fe400078e0206 */
[----:B------:R-:W-:Y:S01]  /*b6a0*/  IMAD.MOV.U32 R15, RZ, RZ, R8 ;  /* 0x000000ffff0f7224 */ /* 0x000fe200078e0008 */
[----:B------:R-:W-:Y:S01]  /*b6b0*/  IABS R11, R12 ;  /* 0x0000000c000b7213 */ /* 0x000fe20000000000 */
[----:B------:R-:W-:Y:S02]  /*b6c0*/  @!P1 IMAD.IADD R7, R7, 0x1, -R4 ;  /* 0x0000000107079824 */ /* 0x000fe400078e0a04 */
[----:B------:R-:W-:-:S02]  /*b6d0*/  @!P6 IMAD.MOV R15, RZ, RZ, -R15 ;  /* 0x000000ffff0fe224 */ /* 0x000fc400078e0a0f */
[----:B------:R-:W-:Y:S01]  /*b6e0*/  @!P5 IMAD.IADD R9, R9, 0x1, -R4 ;  /* 0x000000010909d824 */ /* 0x000fe200078e0a04 */
[C---:B------:R-:W-:Y:S01]  /*b6f0*/  ISETP.GT.U32.AND P6, PT, R4.reuse, R7, PT ;  /* 0x000000070400720c */ /* 0x040fe20003fc4070 */
[----:B------:R-:W-:Y:S01]  /*b700*/  IMAD.HI.U32 R8, R5, R11, RZ ;  /* 0x0000000b05087227 */ /* 0x000fe200078e00ff */
[----:B------:R-:W-:-:S03]  /*b710*/  ISETP.GT.U32.AND P5, PT, R4, R6, PT ;  /* 0x000000060400720c */ /* 0x000fc60003fa4070 */
[----:B------:R-:W-:-:S04]  /*b720*/  IMAD.MOV R8, RZ, RZ, -R8 ;  /* 0x000000ffff087224 */ /* 0x000fc800078e0a08 */
[----:B------:R-:W-:-:S04]  /*b730*/  IMAD R8, R4, R8, R11 ;  /* 0x0000000804087224 */ /* 0x000fc800078e020b */
[--C-:B------:R-:W-:Y:S01]  /*b740*/  @!P6 IMAD.IADD R7, R7, 0x1, -R4.reuse ;  /* 0x000000010707e824 */ /* 0x100fe200078e0a04 */
[----:B------:R-:W-:Y:S01]  /*b750*/  ISETP.GT.U32.AND P6, PT, R4, R8, PT ;  /* 0x000000080400720c */ /* 0x000fe20003fc4070 */
[----:B------:R-:W-:Y:S01]  /*b760*/  @!P5 IMAD.IADD R6, R6, 0x1, -R4 ;  /* 0x000000010606d824 */ /* 0x000fe200078e0a04 */
[----:B------:R-:W-:Y:S01]  /*b770*/  ISETP.GE.AND P1, PT, R13, RZ, PT ;  /* 0x000000ff0d00720c */ /* 0x000fe20003f26270 */
[----:B------:R-:W-:-:S03]  /*b780*/  IMAD.MOV.U32 R13, RZ, RZ, R7 ;  /* 0x000000ffff0d7224 */ /* 0x000fc600078e0007 */
[----:B------:R-:W-:Y:S01]  /*b790*/  ISETP.GT.U32.AND P5, PT, R4, R6, PT ;  /* 0x000000060400720c */ /* 0x000fe20003fa4070 */
[----:B------:R-:W-:-:S05]  /*b7a0*/  VIADD R7, R0, 0x79 ;  /* 0x0000007900077836 */ /* 0x000fca0000000000 */
[----:B------:R-:W-:Y:S01]  /*b7b0*/  IABS R11, R7 ;  /* 0x00000007000b7213 */ /* 0x000fe20000000000 */
[----:B------:R-:W-:Y:S02]  /*b7c0*/  @!P6 IMAD.IADD R8, R8, 0x1, -R4 ;  /* 0x000000010808e824 */ /* 0x000fe400078e0a04 */
[----:B------:R-:W-:Y:S02]  /*b7d0*/  IMAD.MOV.U32 R14, RZ, RZ, R9 ;  /* 0x000000ffff0e7224 */ /* 0x000fe400078e0009 */
[----:B------:R-:W-:Y:S01]  /*b7e0*/  IMAD.HI.U32 R9, R5, R11, RZ ;  /* 0x0000000b05097227 */ /* 0x000fe200078e00ff */
[----:B------:R-:W-:-:S03]  /*b7f0*/  ISETP.GT.U32.AND P6, PT, R4, R8, PT ;  /* 0x000000080400720c */ /* 0x000fc60003fc4070 */
[----:B------:R-:W-:Y:S02]  /*b800*/  @!P5 IMAD.IADD R6, R6, 0x1, -R4 ;  /* 0x000000010606d824 */ /* 0x000fe400078e0a04 */
[----:B------:R-:W-:Y:S01]  /*b810*/  @!P1 IMAD.MOV R13, RZ, RZ, -R13 ;  /* 0x000000ffff0d9224 */ /* 0x000fe200078e0a0d */
[----:B------:R-:W-:Y:S01]  /*b820*/  ISETP.GE.AND P1, PT, R12, RZ, PT ;  /* 0x000000ff0c00720c */ /* 0x000fe20003f26270 */
[----:B------:R-:W-:Y:S02]  /*b830*/  IMAD.MOV.U32 R12, RZ, RZ, R6 ;  /* 0x000000ffff0c7224 */ /* 0x000fe400078e0006 */
[----:B------:R-:W-:-:S04]  /*b840*/  IMAD.MOV R6, RZ, RZ, -R9 ;  /* 0x000000ffff067224 */ /* 0x000fc800078e0a09 */
[----:B------:R-:W-:Y:S02]  /*b850*/  IMAD R6, R4, R6, R11 ;  /* 0x0000000604067224 */ /* 0x000fe400078e020b */
[----:B------:R-:W-:-:S03]  /*b860*/  @!P6 IMAD.IADD R8, R8, 0x1, -R4 ;  /* 0x000000010808e824 */ /* 0x000fc600078e0a04 */
[----:B------:R-:W-:Y:S01]  /*b870*/  ISETP.GT.U32.AND P6, PT, R4, R6, PT ;  /* 0x000000060400720c */ /* 0x000fe20003fc4070 */
[----:B------:R-:W-:Y:S01]  /*b880*/  @!P0 IMAD.MOV R14, RZ, RZ, -R14 ;  /* 0x000000ffff0e8224 */ /* 0x000fe200078e0a0e */
[----:B------:R-:W-:Y:S02]  /*b890*/  ISETP.GE.AND P0, PT, R32, RZ, PT ;  /* 0x000000ff2000720c */ /* 0x000fe40003f06270 */
[----:B------:R-:W-:Y:S01]  /*b8a0*/  ISETP.GE.AND P5, PT, R7, RZ, PT ;  /* 0x000000ff0700720c */ /* 0x000fe20003fa6270 */
[----:B------:R-:W-:-:S05]  /*b8b0*/  VIADD R7, R0, 0x7a ;  /* 0x0000007a00077836 */ /* 0x000fca0000000000 */
[----:B------:R-:W-:-:S03]  /*b8c0*/  IABS R32, R7 ;  /* 0x0000000700207213 */ /* 0x000fc60000000000 */
[----:B------:R-:W-:Y:S02]  /*b8d0*/  @!P6 IMAD.IADD R6, R6, 0x1, -R4 ;  /* 0x000000010606e824 */ /* 0x000fe400078e0a04 */
[----:B------:R-:W-:Y:S02]  /*b8e0*/  IMAD.MOV.U32 R9, RZ, RZ, R32 ;  /* 0x000000ffff097224 */ /* 0x000fe400078e0020 */
[----:B------:R-:W-:Y:S01]  /*b8f0*/  @!P0 IMAD.MOV R12, RZ, RZ, -R12 ;  /* 0x000000ffff0c8224 */ /* 0x000fe200078e0a0c */
[----:B------:R-:W-:Y:S01]  /*b900*/  ISETP.GE.AND P0, PT, R7, RZ, PT ;  /* 0x000000ff0700720c */ /* 0x000fe20003f06270 */
[----:B------:R-:W-:Y:S01]  /*b910*/  IMAD.HI.U32 R7, R5, R9, RZ ;  /* 0x0000000905077227 */ /* 0x000fe200078e00ff */
[----:B------:R-:W-:-:S03]  /*b920*/  ISETP.GT.U32.AND P6, PT, R4, R6, PT ;  /* 0x000000060400720c */ /* 0x000fc60003fc4070 */
[----:B------:R-:W-:-:S04]  /*b930*/  IMAD.MOV R7, RZ, RZ, -R7 ;  /* 0x000000ffff077224 */ /* 0x000fc800078e0a07 */
[----:B------:R-:W-:-:S06]  /*b940*/  IMAD R7, R4, R7, R9 ;  /* 0x0000000704077224 */ /* 0x000fcc00078e0209 */
[----:B------:R-:W-:Y:S01]  /*b950*/  @!P6 IMAD.IADD R6, R6, 0x1, -R4 ;  /* 0x000000010606e824 */ /* 0x000fe200078e0a04 */
[----:B------:R-:W-:Y:S01]  /*b960*/  ISETP.GT.U32.AND P6, PT, R4, R7, PT ;  /* 0x000000070400720c */ /* 0x000fe20003fc4070 */
[C---:B------:R-:W-:Y:S02]  /*b970*/  VIADD R9, R0.reuse, 0x7b ;  /* 0x0000007b00097836 */ /* 0x040fe40000000000 */
[----:B------:R-:W-:-:S03]  /*b980*/  VIADD R40, R0, 0x7c ;  /* 0x0000007c00287836 */ /* 0x000fc60000000000 */
[----:B------:R-:W-:Y:S02]  /*b990*/  IABS R32, R9 ;  /* 0x0000000900207213 */ /* 0x000fe40000000000 */
[----:B------:R-:W-:Y:S01]  /*b9a0*/  IABS R33, R40 ;  /* 0x0000002800217213 */ /* 0x000fe20000000000 */
[----:B------:R-:W-:Y:S02]  /*b9b0*/  IMAD.MOV.U32 R11, RZ, RZ, R8 ;  /* 0x000000ffff0b7224 */ /* 0x000fe400078e0008 */
[----:B------:R-:W-:-:S04]  /*b9c0*/  IMAD.HI.U32 R36, R5, R32, RZ ;  /* 0x0000002005247227 */ /* 0x000fc800078e00ff */
[----:B------:R-:W-:Y:S02]  /*b9d0*/  @!P6 IMAD.IADD R7, R7, 0x1, -R4 ;  /* 0x000000010707e824 */ /* 0x000fe400078e0a04 */
[----:B------:R-:W-:-:S03]  /*b9e0*/  IMAD.HI.U32 R39, R5, R33, RZ ;  /* 0x0000002105277227 */ /* 0x000fc600078e00ff */
[C---:B------:R-:W-:Y:S01]  /*b9f0*/  ISETP.GT.U32.AND P6, PT, R4.reuse, R7, PT ;  /* 0x000000070400720c */ /* 0x040fe20003fc4070 */
[----:B------:R-:W-:Y:S02]  /*ba00*/  IMAD.MOV R8, RZ, RZ, -R36 ;  /* 0x000000ffff087224 */ /* 0x000fe400078e0a24 */
[----:B------:R-:W-:Y:S02]  /*ba10*/  IMAD.MOV R36, RZ, RZ, -R39 ;  /* 0x000000ffff247224 */ /* 0x000fe400078e0a27 */
[----:B------:R-:W-:Y:S01]  /*ba20*/  @!P1 IMAD.MOV R11, RZ, RZ, -R11 ;  /* 0x000000ffff0b9224 */ /* 0x000fe200078e0a0b */
[----:B------:R-:W-:Y:S01]  /*ba30*/  ISETP.GE.AND P1, PT, R9, RZ, PT ;  /* 0x000000ff0900720c */ /* 0x000fe20003f26270 */
[C---:B------:R-:W-:Y:S02]  /*ba40*/  IMAD R9, R4.reuse, R8, R32 ;  /* 0x0000000804097224 */ /* 0x040fe400078e0220 */
[----:B------:R-:W-:Y:S02]  /*ba50*/  IMAD R8, R4, R36, R33 ;  /* 0x0000002404087224 */ /* 0x000fe400078e0221 */
[----:B------:R-:W-:-:S02]  /*ba60*/  VIADD R36, R0, 0x7d ;  /* 0x0000007d00247836 */ /* 0x000fc40000000000 */
[----:B------:R-:W-:Y:S01]  /*ba70*/  @!P5 IMAD.MOV R6, RZ, RZ, -R6 ;  /* 0x000000ffff06d224 */ /* 0x000fe200078e0a06 */
[C---:B------:R-:W-:Y:S02]  /*ba80*/  ISETP.GT.U32.AND P5, PT, R4.reuse, R9, PT ;  /* 0x000000090400720c */ /* 0x040fe40003fa4070 */
[----:B------:R-:W-:Y:S01]  /*ba90*/  IABS R32, R36 ;  /* 0x0000002400207213 */ /* 0x000fe20000000000 */
[----:B------:R-:W-:Y:S01]  /*baa0*/  @!P6 IMAD.IADD R7, R7, 0x1, -R4 ;  /* 0x000000010707e824 */ /* 0x000fe200078e0a04 */
[----:B------:R-:W-:-:S03]  /*bab0*/  ISETP.GT.U32.AND P6, PT, R4, R8, PT ;  /* 0x000000080400720c */ /* 0x000fc60003fc4070 */
[----:B------:R-:W-:-:S04]  /*bac0*/  IMAD.HI.U32 R41, R5, R32, RZ ;  /* 0x0000002005297227 */ /* 0x000fc800078e00ff */
[----:B------:R-:W-:Y:S02]  /*bad0*/  VIADD R39, R0, 0x7e ;  /* 0x0000007e00277836 */ /* 0x000fe40000000000 */
[----:B------:R-:W-:Y:S01]  /*bae0*/  IMAD.MOV R44, RZ, RZ, -R41 ;  /* 0x000000ffff2c7224 */ /* 0x000fe200078e0a29 */
[----:B------:R-:W-:Y:S01]  /*baf0*/  SEL R41, R10, R6, !P4 ;  /* 0x000000060a297207 */ /* 0x000fe20006000000 */
[--C-:B------:R-:W-:Y:S01]  /*bb00*/  @!P5 IMAD.IADD R9, R9, 0x1, -R4.reuse ;  /* 0x000000010909d824 */ /* 0x100fe200078e0a04 */
[----:B------:R-:W-:Y:S01]  /*bb10*/  IABS R33, R39 ;  /* 0x0000002700217213 */ /* 0x000fe20000000000 */
[----:B------:R-:W-:Y:S02]  /*bb20*/  @!P6 IMAD.IADD R8, R8, 0x1, -R4 ;  /* 0x000000010808e824 */ /* 0x000fe400078e0a04 */
[----:B------:R-:W-:Y:S01]  /*bb30*/  IMAD R41, R41, UR14, RZ ;  /* 0x0000000e29297c24 */ /* 0x000fe2000f8e02ff */
[----:B------:R-:W-:Y:S01]  /*bb40*/  ISETP.GT.U32.AND P6, PT, R4, R9, PT ;  /* 0x000000090400720c */ /* 0x000fe20003fc4070 */
[----:B------:R-:W-:-:S03]  /*bb50*/  IMAD.HI.U32 R5, R5, R33, RZ ;  /* 0x0000002105057227 */ /* 0x000fc600078e00ff */
[----:B------:R-:W-:Y:S01]  /*bb60*/  IADD3 R45, P5, PT, R41, R3, RZ ;  /* 0x00000003292d7210 */ /* 0x000fe20007fbe0ff */
[----:B------:R-:W-:-:S03]  /*bb70*/  IMAD.MOV R5, RZ, RZ, -R5 ;  /* 0x000000ffff057224 */ /* 0x000fc600078e0a05 */
[----:B------:R-:W-:Y:S01]  /*bb80*/  LEA.HI.X.SX32 R46, R41, R2, 0x1, P5 ;  /* 0x00000002292e7211 */ /* 0x000fe200028f0eff */
[C---:B------:R-:W-:Y:S01]  /*bb90*/  IMAD R5, R4.reuse, R5, R33 ;  /* 0x0000000504057224 */ /* 0x040fe200078e0221 */
[----:B------:R-:W-:Y:S01]  /*bba0*/  PRMT R55, RZ, 0x7610, R55 ;  /* 0x00007610ff377816 */ /* 0x000fe20000000037 */
[C---:B------:R-:W-:Y:S02]  /*bbb0*/  IMAD R6, R4.reuse, R44, R32 ;  /* 0x0000002c04067224 */ /* 0x040fe400078e0220 */
[----:B------:R-:W-:Y:S02]  /*bbc0*/  @P3 IMAD.MOV.U32 R32, RZ, RZ, R45 ;  /* 0x000000ffff203224 */ /* 0x000fe400078e002d */
[----:B------:R-:W-:Y:S02]  /*bbd0*/  @P3 IMAD.MOV.U32 R33, RZ, RZ, R46 ;  /* 0x000000ffff213224 */ /* 0x000fe400078e002e */
[----:B------:R-:W-:Y:S01]  /*bbe0*/  @!P6 IMAD.IADD R9, R9, 0x1, -R4 ;  /* 0x000000010909e824 */ /* 0x000fe200078e0a04 */
[----:B------:R-:W-:-:S02]  /*bbf0*/  ISETP.GT.U32.AND P6, PT, R4, R5, PT ;  /* 0x000000050400720c */ /* 0x000fc40003fc4070 */
[----:B------:R0:W2:Y:S02]  /*bc00*/  @P3 LDG.E.U8 R55, desc[UR22][R32.64] ;  /* 0x0000001620373981 */ /* 0x0000a4000c1e1100 */
[----:B0-----:R-:W-:Y:S02]  /*bc10*/  SEL R32, R10, R88, !P4 ;  /* 0x000000580a207207 */ /* 0x001fe40006000000 */
[----:B------:R0:W-:Y:S03]  /*bc20*/  STL [R1+0x71c], R0 ;  /* 0x00071c0001007387 */ /* 0x0001e60000100800 */
[----:B------:R-:W-:-:S04]  /*bc30*/  IMAD R32, R32, UR14, RZ ;  /* 0x0000000e20207c24 */ /* 0x000fc8000f8e02ff */
[----:B------:R-:W-:Y:S01]  /*bc40*/  @!P6 IMAD.IADD R5, R5, 0x1, -R4 ;  /* 0x000000010505e824 */ /* 0x000fe200078e0a04 */
[C---:B0-----:R-:W-:Y:S02]  /*bc50*/  IADD3 R0, P6, PT, R32.reuse, R3, RZ ;  /* 0x0000000320007210 */ /* 0x041fe40007fde0ff */
[----:B------:R-:W-:Y:S02]  /*bc60*/  PRMT R54, RZ, 0x7610, R54 ;  /* 0x00007610ff367816 */ /* 0x000fe40000000036 */
[----:B------:R-:W-:Y:S01]  /*bc70*/  LEA.HI.X.SX32 R33, R32, R2, 0x1, P6 ;  /* 0x0000000220217211 */ /* 0x000fe200030f0eff */
[----:B------:R-:W-:-:S05]  /*bc80*/  @P3 IMAD.MOV.U32 R32, RZ, RZ, R0 ;  /* 0x000000ffff203224 */ /* 0x000fca00078e0000 */
[----:B------:R-:W2:Y:S01]  /*bc90*/  @P3 LDG.E.U8 R54, desc[UR22][R32.64] ;  /* 0x0000001620363981 */ /* 0x000ea2000c1e1100 */
[----:B------:R-:W-:Y:S01]  /*bca0*/  ISETP.GT.U32.AND P5, PT, R4, R6, PT ;  /* 0x000000060400720c */ /* 0x000fe20003fa4070 */
[----:B------:R-:W-:-:S12]  /*bcb0*/  @!P0 IMAD.MOV R7, RZ, RZ, -R7 ;  /* 0x000000ffff078224 */ /* 0x000fd800078e0a07 */
[----:B------:R-:W-:-:S05]  /*bcc0*/  @!P5 IMAD.IADD R6, R6, 0x1, -R4 ;  /* 0x000000010606d824 */ /* 0x000fca00078e0a04 */
[C---:B------:R-:W-:Y:S02]  /*bcd0*/  ISETP.GT.U32.AND P0, PT, R4.reuse, R6, PT ;  /* 0x000000060400720c */ /* 0x040fe40003f04070 */
[C---:B------:R-:W-:Y:S02]  /*bce0*/  ISETP.GT.U32.AND P6, PT, R4.reuse, R5, PT ;  /* 0x000000050400720c */ /* 0x040fe40003fc4070 */
[----:B------:R-:W-:-:S09]  /*bcf0*/  ISETP.GT.U32.AND P5, PT, R4, R8, PT ;  /* 0x000000080400720c */ /* 0x000fd20003fa4070 */
[--C-:B------:R-:W-:Y:S01]  /*bd00*/  @!P0 IMAD.IADD R6, R6, 0x1, -R4.reuse ;  /* 0x0000000106068824 */ /* 0x100fe200078e0a04 */
[----:B------:R-:W-:Y:S02]  /*bd10*/  ISETP.GE.AND P0, PT, R36, RZ, PT ;  /* 0x000000ff2400720c */ /* 0x000fe40003f06270 */
[----:B------:R-:W-:Y:S01]  /*bd20*/  SEL R36, R10, R89, !P4 ;  /* 0x000000590a247207 */ /* 0x000fe20006000000 */
[----:B------:R-:W-:Y:S04]  /*bd30*/  STL [R1+0x47c], R45 ;  /* 0x00047c2d01007387 */ /* 0x000fe80000100800 */
[----:B------:R-:W-:Y:S01]  /*bd40*/  IMAD R36, R36, UR14, RZ ;  /* 0x0000000e24247c24 */ /* 0x000fe2000f8e02ff */
[----:B------:R-:W-:Y:S01]  /*bd50*/  STL [R1+0x478], R46 ;  /* 0x0004782e01007387 */ /* 0x000fe20000100800 */
[----:B------:R-:W-:-:S03]  /*bd60*/  @!P6 IMAD.IADD R5, R5, 0x1, -R4 ;  /* 0x000000010505e824 */ /* 0x000fc600078e0a04 */
[----:B------:R0:W-:Y:S01]  /*bd70*/  STL [R1+0xd4], R0 ;  /* 0x0000d40001007387 */ /* 0x0001e20000100800 */
[----:B------:R-:W-:Y:S01]  /*bd80*/  @!P5 IMAD.IADD R8, R8, 0x1, -R4 ;  /* 0x000000010808d824 */ /* 0x000fe200078e0a04 */
[----:B------:R-:W-:Y:S02]  /*bd90*/  ISETP.GE.AND P5, PT, R40, RZ, PT ;  /* 0x000000ff2800720c */ /* 0x000fe40003fa6270 */
[----:B------:R-:W-:Y:S01]  /*bda0*/  STL [R1+0xd0], R33 ;  /* 0x0000d02101007387 */ /* 0x000fe20000100800 */
[----:B0-----:R-:W-:-:S04]  /*bdb0*/  IADD3 R0, P6, PT, R36, R3, RZ ;  /* 0x0000000324007210 */ /* 0x001fc80007fde0ff */
[----:B------:R-:W-:Y:S02]  /*bdc0*/  LEA.HI.X.SX32 R40, R36, R2, 0x1, P6 ;  /* 0x0000000224287211 */ /* 0x000fe400030f0eff */
[----:B------:R-:W-:Y:S01]  /*bdd0*/  SEL R45, R10, R90, !P4 ;  /* 0x0000005a0a2d7207 */ /* 0x000fe20006000000 */
[----:B------:R-:W-:Y:S01]  /*bde0*/  IMAD.MOV.U32 R58, RZ, RZ, R91 ;  /* 0x000000ffff3a7224 */ /* 0x000fe200078e005b */
[----:B--2---:R0:W-:Y:S04]  /*bdf0*/  STL [R1+0x720], R54 ;  /* 0x0007203601007387 */ /* 0x0041e80000100800 */
[----:B------:R-:W-:Y:S04]  /*be00*/  STL [R1+0x114], R0 ;  /* 0x0001140001007387 */ /* 0x000fe80000100800 */
[----:B------:R1:W-:Y:S04]  /*be10*/  STL [R1+0x110], R40 ;  /* 0x0001102801007387 */ /* 0x0003e80000100800 */
[----:B------:R-:W2:Y:S04]  /*be20*/  LDL.LU R85, [R1+0x164] ;  /* 0x0001640001557983 */ /* 0x000ea80000300800 */
[----:B------:R-:W3:Y:S04]  /*be30*/  LDL.LU R46, [R1+0x15c] ;  /* 0x00015c00012e7983 */ /* 0x000ee80000300800 */
[----:B------:R-:W3:Y:S04]  /*be40*/  LDL.LU R68, [R1+0x158] ;  /* 0x0001580001447983 */ /* 0x000ee80000300800 */
[----:B------:R-:W3:Y:S04]  /*be50*/  LDL.LU R87, [R1+0x154] ;  /* 0x0001540001577983 */ /* 0x000ee80000300800 */
[----:B------:R-:W4:Y:S04]  /*be60*/  LDL.LU R88, [R1+0x150] ;  /* 0x0001500001587983 */ /* 0x000f280000300800 */
[----:B------:R-:W4:Y:S04]  /*be70*/  LDL.LU R89, [R1+0x138] ;  /* 0x0001380001597983 */ /* 0x000f280000300800 */
[----:B------:R-:W4:Y:S04]  /*be80*/  LDL.LU R4, [R1+0x124] ;  /* 0x0001240001047983 */ /* 0x000f280000300800 */
[----:B------:R-:W4:Y:S04]  /*be90*/  LDL.LU R47, [R1+0x120] ;  /* 0x00012000012f7983 */ /* 0x000f280000300800 */
[----:B------:R-:W4:Y:S01]  /*bea0*/  LDL.LU R73, [R1+0x11c] ;  /* 0x00011c0001497983 */ /* 0x000f220000300800 */
[----:B0-----:R-:W-:-:S03]  /*beb0*/  IMAD.MOV.U32 R54, RZ, RZ, R92 ;  /* 0x000000ffff367224 */ /* 0x001fc600078e005c */
[----:B------:R-:W4:Y:S04]  /*bec0*/  LDL.LU R90, [R1+0x118] ;  /* 0x00011800015a7983 */ /* 0x000f280000300800 */
[----:B------:R-:W4:Y:S04]  /*bed0*/  LDL.LU R91, [R1+0xfc] ;  /* 0x0000fc00015b7983 */ /* 0x000f280000300800 */
[----:B------:R-:W4:Y:S01]  /*bee0*/  LDL.LU R92, [R1+0xf8] ;  /* 0x0000f800015c7983 */ /* 0x000f220000300800 */
[----:B------:R-:W-:Y:S01]  /*bef0*/  PRMT R52, RZ, 0x7610, R52 ;  /* 0x00007610ff347816 */ /* 0x000fe20000000034 */
[----:B------:R-:W-:-:S02]  /*bf00*/  @P3 IMAD.MOV.U32 R32, RZ, RZ, R0 ;  /* 0x000000ffff203224 */ /* 0x000fc400078e0000 */
[----:B------:R-:W-:Y:S02]  /*bf10*/  @P3 IMAD.MOV.U32 R33, RZ, RZ, R40 ;  /* 0x000000ffff213224 */ /* 0x000fe400078e0028 */
[----:B------:R-:W-:-:S03]  /*bf20*/  IMAD.MOV.U32 R84, RZ, RZ, R93 ;  /* 0x000000ffff547224 */ /* 0x000fc600078e005d */
[----:B------:R0:W4:Y:S01]  /*bf30*/  @P3 LDG.E.U8 R52, desc[UR22][R32.64] ;  /* 0x0000001620343981 */ /* 0x000122000c1e1100 */
[----:B------:R-:W-:-:S03]  /*bf40*/  ISETP.GE.AND P6, PT, R39, RZ, PT ;  /* 0x000000ff2700720c */ /* 0x000fc60003fc6270 */
[----:B------:R-:W4:Y:S04]  /*bf50*/  LDL.LU R32, [R1+0xf4] ;  /* 0x0000f40001207983 */ /* 0x000f280000300800 */
[----:B------:R-:W4:Y:S04]  /*bf60*/  LDL.LU R48, [R1+0xf0] ;  /* 0x0000f00001307983 */ /* 0x000f280000300800 */
[----:B------:R-:W4:Y:S04]  /*bf70*/  LDL.LU R74, [R1+0xec] ;  /* 0x0000ec00014a7983 */ /* 0x000f280000300800 */
[----:B------:R-:W4:Y:S04]  /*bf80*/  LDL.LU R93, [R1+0xe8] ;  /* 0x0000e800015d7983 */ /* 0x000f280000300800 */
[----:B------:R-:W0:Y:S04]  /*bf90*/  LDL.LU R33, [R1+0xe4] ;  /* 0x0000e40001217983 */ /* 0x000e280000300800 */
[----:B------:R-:W4:Y:S04]  /*bfa0*/  LDL.LU R39, [R1+0xe0] ;  /* 0x0000e00001277983 */ /* 0x000f280000300800 */
[----:B------:R-:W4:Y:S04]  /*bfb0*/  LDL.LU R36, [R1+0xdc] ;  /* 0x0000dc0001247983 */ /* 0x000f280000300800 */
[----:B------:R-:W4:Y:S01]  /*bfc0*/  LDL.LU R53, [R1+0xd8] ;  /* 0x0000d80001357983 */ /* 0x000f220000300800 */
[----:B------:R-:W-:-:S03]  /*bfd0*/  SEL R84, R10, R84, !P4 ;  /* 0x000000540a547207 */ /* 0x000fc60006000000 */
[----:B------:R-:W4:Y:S04]  /*bfe0*/  LDL.LU R78, [R1+0x1c] ;  /* 0x00001c00014e7983 */ /* 0x000f280000300800 */
[----:B-1----:R-:W4:Y:S04]  /*bff0*/  LDL.LU R40, [R1+0x18] ;  /* 0x0000180001287983 */ /* 0x002f280000300800 */
[----:B------:R-:W4:Y:S04]  /*c000*/  LDL.LU R41, [R1+0x14] ;  /* 0x0000140001297983 */ /* 0x000f280000300800 */
[----:B------:R-:W4:Y:S04]  /*c010*/  LDL.LU R44, [R1+0x10] ;  /* 0x00001000012c7983 */ /* 0x000f280000300800 */
[----:B------:R-:W4:Y:S04]  /*c020*/  LDL.LU R0, [R1+0xc] ;  /* 0x00000c0001007983 */ /* 0x000f280000300800 */
[----:B------:R-:W4:Y:S04]  /*c030*/  LDL.LU R56, [R1+0x8] ;  /* 0x0000080001387983 */ /* 0x000f280000300800 */
[----:B------:R-:W4:Y:S04]  /*c040*/  LDL.LU R86, [R1+0x4] ;  /* 0x0000040001567983 */ /* 0x000f280000300800 */
[----:B------:R-:W4:Y:S04]  /*c050*/  LDL.LU R57, [R1] ;  /* 0x0000000001397983 */ /* 0x000f280000300800 */
[----:B------:R1:W-:Y:S04]  /*c060*/  STL [R1+0x1fc], R84 ;  /* 0x0001fc5401007387 */ /* 0x0003e80000100800 */
[----:B-1----:R-:W4:Y:S01]  /*c070*/  LDL.LU R84, [R1+0x754] ;  /* 0x0007540001547983 */ /* 0x002f220000300800 */
[----:B--2---:R-:W-:-:S05]  /*c080*/  SEL R85, R10, R85, !P4 ;  /* 0x000000550a557207 */ /* 0x004fca0006000000 */
[----:B------:R1:W-:Y:S01]  /*c090*/  STL [R1+0x2c4], R85 ;  /* 0x0002c45501007387 */ /* 0x0003e20000100800 */
[----:B---3--:R-:W-:-:S03]  /*c0a0*/  SEL R87, R10, R87, !P4 ;  /* 0x000000570a577207 */ /* 0x008fc60006000000 */
[----:B-1----:R-:W2:Y:S01]  /*c0b0*/  LDL.LU R85, [R1+0x750] ;  /* 0x0007500001557983 */ /* 0x002ea20000300800 */
[----:B----4-:R-:W-:-:S03]  /*c0c0*/  SEL R88, R10, R88, !P4 ;  /* 0x000000580a587207 */ /* 0x010fc60006000000 */
[----:B------:R1:W-:Y:S01]  /*c0d0*/  STL [R1+0x1f8], R87 ;  /* 0x0001f85701007387 */ /* 0x0003e20000100800 */
[----:B------:R-:W-:-:S03]  /*c0e0*/  SEL R89, R10, R89, !P4 ;  /* 0x000000590a597207 */ /* 0x000fc60006000000 */
[----:B-1----:R-:W3:Y:S04]  /*c0f0*/  LDL.LU R87, [R1+0x74c] ;  /* 0x00074c0001577983 */ /* 0x002ee80000300800 */
[----:B------:R1:W-:Y:S01]  /*c100*/  STL [R1+0x204], R88 ;  /* 0x0002045801007387 */ /* 0x0003e20000100800 */
[C---:B------:R-:W-:Y:S02]  /*c110*/  SEL R90, R10.reuse, R90, !P4 ;  /* 0x0000005a0a5a7207 */ /* 0x040fe40006000000 */
[C---:B------:R-:W-:Y:S01]  /*c120*/  SEL R91, R10.reuse, R91, !P4 ;  /* 0x0000005b0a5b7207 */ /* 0x040fe20006000000 */
[----:B-1----:R-:W4:Y:S01]  /*c130*/  LDL.LU R88, [R1+0x748] ;  /* 0x0007480001587983 */ /* 0x002f220000300800 */
[----:B------:R-:W-:-:S03]  /*c140*/  SEL R92, R10, R92, !P4 ;  /* 0x0000005c0a5c7207 */ /* 0x000fc60006000000 */
[----:B------:R1:W-:Y:S04]  /*c150*/  STL [R1+0x384], R89 ;  /* 0x0003845901007387 */ /* 0x0003e80000100800 */
[----:B-1----:R-:W2:Y:S04]  /*c160*/  LDL.LU R89, [R1+0x744] ;  /* 0x0007440001597983 */ /* 0x002ea80000300800 */
[----:B------:R1:W-:Y:S04]  /*c170*/  STL [R1+0x1f4], R90 ;  /* 0x0001f45a01007387 */ /* 0x0003e80000100800 */
[----:B-1----:R-:W2:Y:S04]  /*c180*/  LDL.LU R90, [R1+0x740] ;  /* 0x00074000015a7983 */ /* 0x002ea80000300800 */
[----:B------:R1:W-:Y:S04]  /*c190*/  STL [R1+0x200], R91 ;  /* 0x0002005b01007387 */ /* 0x0003e80000100800 */
[----:B-1----:R-:W2:Y:S04]  /*c1a0*/  LDL.LU R91, [R1+0x73c] ;  /* 0x00073c00015b7983 */ /* 0x002ea80000300800 */
[----:B------:R1:W-:Y:S04]  /*c1b0*/  STL [R1+0x380], R92 ;  /* 0x0003805c01007387 */ /* 0x0003e80000100800 */
[----:B-1----:R-:W2:Y:S01]  /*c1c0*/  LDL.LU R92, [R1+0x738] ;  /* 0x00073800015c7983 */ /* 0x002ea20000300800 */
[----:B------:R-:W-:-:S02]  /*c1d0*/  SEL R93, R10, R93, !P4 ;  /* 0x0000005d0a5d7207 */ /* 0x000fc40006000000 */
[C---:B0-----:R-:W-:Y:S02]  /*c1e0*/  SEL R33, R10.reuse, R33, !P4 ;  /* 0x000000210a217207 */ /* 0x041fe40006000000 */
[C---:B------:R-:W-:Y:S01]  /*c1f0*/  SEL R39, R10.reuse, R39, !P4 ;  /* 0x000000270a277207 */ /* 0x040fe20006000000 */
[----:B------:R0:W-:Y:S04]  /*c200*/  STL [R1+0xf4], R93 ;  /* 0x0000f45d01007387 */ /* 0x0001e80000100800 */
[----:B0-----:R-:W3:Y:S04]  /*c210*/  LDL.LU R93, [R1+0x734] ;  /* 0x00073400015d7983 */ /* 0x001ee80000300800 */
[----:B------:R0:W-:Y:S04]  /*c220*/  STL [R1+0xfc], R33 ;  /* 0x0000fc2101007387 */ /* 0x0001e80000100800 */
[----:B------:R1:W-:Y:S01]  /*c230*/  STL [R1+0x344], R39 ;  /* 0x0003442701007387 */ /* 0x0003e20000100800 */
[----:B0-----:R-:W-:-:S02]  /*c240*/  SEL R33, R10, R36, !P4 ;  /* 0x000000240a217207 */ /* 0x001fc40006000000 */
[C---:B------:R-:W-:Y:S02]  /*c250*/  SEL R36, R10.reuse, R40, !P4 ;  /* 0x000000280a247207 */ /* 0x040fe40006000000 */
[C---:B------:R-:W-:Y:S02]  /*c260*/  SEL R40, R10.reuse, R41, !P4 ;  /* 0x000000290a287207 */ /* 0x040fe40006000000 */
[C---:B-1----:R-:W-:Y:S01]  /*c270*/  SEL R39, R10.reuse, R44, !P4 ;  /* 0x0000002c0a277207 */ /* 0x042fe20006000000 */
[----:B------:R0:W-:Y:S04]  /*c280*/  STL [R1+0xf0], R36 ;  /* 0x0000f02401007387 */ /* 0x0001e80000100800 */
[----:B------:R-:W-:Y:S04]  /*c290*/  STL [R1+0xf8], R40 ;  /* 0x0000f82801007387 */ /* 0x000fe80000100800 */
[----:B------:R1:W-:Y:S01]  /*c2a0*/  STL [R1+0x340], R39 ;  /* 0x0003402701007387 */ /* 0x0003e20000100800 */
[----:B0-----:R-:W-:-:S02]  /*c2b0*/  SEL R36, R10, R0, !P4 ;  /* 0x000000000a247207 */ /* 0x001fc40006000000 */
[----:B-1----:R-:W-:-:S05]  /*c2c0*/  SEL R39, R10, R57, !P4 ;  /* 0x000000390a277207 */ /* 0x002fca0006000000 */
[----:B------:R-:W-:Y:S01]  /*c2d0*/  STL [R1], R39 ;  /* 0x0000002701007387 */ /* 0x000fe20000100800 */
[C---:B------:R-:W-:Y:S02]  /*c2e0*/  SEL R71, R10.reuse, R71, !P4 ;  /* 0x000000470a477207 */ /* 0x040fe40006000000 */
[C---:B------:R-:W-:Y:S02]  /*c2f0*/  SEL R61, R10.reuse, R61, !P4 ;  /* 0x0000003d0a3d7207 */ /* 0x040fe40006000000 */
[C---:B------:R-:W-:Y:S02]  /*c300*/  SEL R42, R10.reuse, R42, !P4 ;  /* 0x0000002a0a2a7207 */ /* 0x040fe40006000000 */
[C---:B------:R-:W-:Y:S02]  /*c310*/  SEL R30, R10.reuse, R30, !P4 ;  /* 0x0000001e0a1e7207 */ /* 0x040fe40006000000 */
[----:B--2---:R-:W-:-:S05]  /*c320*/  SEL R0, R10, R92, !P4 ;  /* 0x0000005c0a007207 */ /* 0x004fca0006000000 */
[----:B------:R0:W-:Y:S02]  /*c330*/  STL [R1+0x304], R0 ;  /* 0x0003040001007387 */ /* 0x0001e40000100800 */
[----:B0-----:R-:W-:-:S05]  /*c340*/  SEL R0, R10, R85, !P4 ;  /* 0x000000550a007207 */ /* 0x001fca0006000000 */
[----:B------:R0:W-:Y:S02]  /*c350*/  STL [R1+0x300], R0 ;  /* 0x0003000001007387 */ /* 0x0001e40000100800 */
[----:B0-----:R-:W-:-:S05]  /*c360*/  SEL R0, R10, R79, !P4 ;  /* 0x0000004f0a007207 */ /* 0x001fca0006000000 */
[----:B------:R0:W-:Y:S04]  /*c370*/  STL [R1+0x714], R0 ;  /* 0x0007140001007387 */ /* 0x0001e80000100800 */
[----:B------:R-:W-:Y:S01]  /*c380*/  STL [R1+0x284], R71 ;  /* 0x0002844701007387 */ /* 0x000fe20000100800 */
[----:B0-----:R-:W-:-:S05]  /*c390*/  SEL R0, R10, R70, !P4 ;  /* 0x000000460a007207 */ /* 0x001fca0006000000 */
[----:B------:R0:W-:Y:S04]  /*c3a0*/  STL [R1+0x710], R0 ;  /* 0x0007100001007387 */ /* 0x0001e80000100800 */
[----:B------:R-:W-:Y:S01]  /*c3b0*/  STL [R1+0x280], R61 ;  /* 0x0002803d01007387 */ /* 0x000fe20000100800 */
[----:B0-----:R-:W-:-:S05]  /*c3c0*/  SEL R0, R10, R60, !P4 ;  /* 0x0000003c0a007207 */ /* 0x001fca0006000000 */
[----:B------:R0:W-:Y:S01]  /*c3d0*/  STL [R1+0x3f0], R0 ;  /* 0x0003f00001007387 */ /* 0x0001e20000100800 */
[C---:B------:R-:W-:Y:S02]  /*c3e0*/  SEL R39, R10.reuse, R91, !P4 ;  /* 0x0000005b0a277207 */ /* 0x040fe40006000000 */
[C---:B------:R-:W-:Y:S01]  /*c3f0*/  SEL R91, R10.reuse, R80, !P4 ;  /* 0x000000500a5b7207 */ /* 0x040fe20006000000 */
[----:B------:R-:W-:Y:S01]  /*c400*/  STL [R1+0x244], R42 ;  /* 0x0002442a01007387 */ /* 0x000fe20000100800 */
[C---:B------:R-:W-:Y:S02]  /*c410*/  SEL R80, R10.reuse, R31, !P4 ;  /* 0x0000001f0a507207 */ /* 0x040fe40006000000 */
[----:B0-----:R-:W-:-:S05]  /*c420*/  SEL R0, R10, R38, !P4 ;  /* 0x000000260a007207 */ /* 0x001fca0006000000 */
[----:B------:R0:W-:Y:S04]  /*c430*/  STL [R1+0x3c0], R0 ;  /* 0x0003c00001007387 */ /* 0x0001e80000100800 */
[----:B------:R-:W2:Y:S01]  /*c440*/  LDL.LU R31, [R1+0x1d8] ;  /* 0x0001d800011f7983 */ /* 0x000ea20000300800 */
[C---:B------:R-:W-:Y:S02]  /*c450*/  SEL R79, R10.reuse, R25, !P4 ;  /* 0x000000190a4f7207 */ /* 0x040fe40006000000 */
[C---:B0-----:R-:W-:Y:S01]  /*c460*/  SEL R0, R10.reuse, R29, !P4 ;  /* 0x0000001d0a007207 */ /* 0x041fe20006000000 */
[----:B------:R-:W-:Y:S01]  /*c470*/  STL [R1+0x240], R30 ;  /* 0x0002401e01007387 */ /* 0x000fe20000100800 */
[----:B------:R-:W-:-:S03]  /*c480*/  SEL R25, R10, R24, !P4 ;  /* 0x000000180a197207 */ /* 0x000fc60006000000 */
[----:B------:R0:W-:Y:S04]  /*c490*/  STL [R1+0x3bc], R0 ;  /* 0x0003bc0001007387 */ /* 0x0001e80000100800 */
[----:B------:R-:W3:Y:S01]  /*c4a0*/  LDL.LU R24, [R1+0x1e0] ;  /* 0x0001e00001187983 */ /* 0x000ee20000300800 */
[----:B0-----:R-:W-:-:S03]  /*c4b0*/  SEL R0, R10, R23, !P4 ;  /* 0x000000170a007207 */ /* 0x001fc60006000000 */
[----:B------:R0:W-:Y:S04]  /*c4c0*/  STL [R1+0x10], R25 ;  /* 0x0000101901007387 */ /* 0x0001e80000100800 */
[----:B------:R1:W-:Y:S04]  /*c4d0*/  STL [R1+0x3ec], R0 ;  /* 0x0003ec0001007387 */ /* 0x0003e80000100800 */
[----:B0-----:R-:W4:Y:S01]  /*c4e0*/  LDL.LU R25, [R1+0x1dc] ;  /* 0x0001dc0001197983 */ /* 0x001f220000300800 */
[C---:B------:R-:W-:Y:S02]  /*c4f0*/  SEL R18, R10.reuse, R18, !P4 ;  /* 0x000000120a127207 */ /* 0x040fe40006000000 */
[----:B-1----:R-:W-:-:S03]  /*c500*/  SEL R0, R10, R17, !P4 ;  /* 0x000000110a007207 */ /* 0x002fc60006000000 */
[----:B------:R-:W-:Y:S01]  /*c510*/  STL [R1+0xc], R18 ;  /* 0x00000c1201007387 */ /* 0x000fe20000100800 */
[----:B------:R-:W-:-:S03]  /*c520*/  SEL R70, R10, R63, !P4 ;  /* 0x0000003f0a467207 */ /* 0x000fc60006000000 */
[----:B------:R0:W-:Y:S01]  /*c530*/  STL [R1+0x420], R0 ;  /* 0x0004200001007387 */ /* 0x0001e20000100800 */
[C---:B------:R-:W-:Y:S02]  /*c540*/  SEL R63, R10.reuse, R26, !P4 ;  /* 0x0000001a0a3f7207 */ /* 0x040fe40006000000 */
[C---:B------:R-:W-:Y:S01]  /*c550*/  SEL R42, R10.reuse, R27, !P4 ;  /* 0x0000001b0a2a7207 */ /* 0x040fe20006000000 */
[----:B------:R-:W4:Y:S04]  /*c560*/  LDL.LU R26, [R1+0x21c] ;  /* 0x00021c00011a7983 */ /* 0x000f280000300800 */
[----:B------:R-:W4:Y:S01]  /*c570*/  LDL.LU R27, [R1+0x218] ;  /* 0x00021800011b7983 */ /* 0x000f220000300800 */
[C---:B0-----:R-:W-:Y:S01]  /*c580*/  SEL R0, R10.reuse, R12, !P4 ;  /* 0x0000000c0a007207 */ /* 0x041fe20006000000 */
[----:B------:R-:W0:Y:S04]  /*c590*/  S2R R30, SR_TID.X ;  /* 0x00000000001e7919 */ /* 0x000e280000002100 */
[----:B------:R-:W-:Y:S04]  /*c5a0*/  STL [R1+0x8], R0 ;  /* 0x0000080001007387 */ /* 0x000fe80000100800 */
[----:B------:R-:W4:Y:S01]  /*c5b0*/  LDL.LU R29, [R1+0x29c] ;  /* 0x00029c00011d7983 */ /* 0x000f220000300800 */
[----:B------:R-:W-:Y:S01]  /*c5c0*/  SEL R4, R10, R4, !P4 ;  /* 0x000000040a047207 */ /* 0x000fe20006000000 */
[----:B------:R-:W-:Y:S01]  /*c5d0*/  @!P0 IMAD.MOV R6, RZ, RZ, -R6 ;  /* 0x000000ffff068224 */ /* 0x000fe200078e0a06 */
[----:B------:R-:W-:-:S04]  /*c5e0*/  @!UP2 UIADD3 UR4, UPT, UPT, -UR6, 0x100000, URZ ;  /* 0x001000000604a890 */ /* 0x000fc8000fffe1ff */
[----:B------:R-:W-:Y:S02]  /*c5f0*/  @!UP2 USHF.L.U32 UR5, UR4, 0xb, URZ ;  /* 0x0000000b0405a899 */ /* 0x000fe400080006ff */
[----:B------:R-:W-:Y:S01]  /*c600*/  @!UP2 USHF.L.U32 UR4, UR4, 0x1, URZ ;  /* 0x000000010404a899 */ /* 0x000fe200080006ff */
[----:B------:R-:W-:Y:S01]  /*c610*/  IMAD R4, R4, UR14, RZ ;  /* 0x0000000e04047c24 */ /* 0x000fe2000f8e02ff */
[C---:B------:R-:W-:Y:S02]  /*c620*/  SEL R71, R10.reuse, R6, !P4 ;  /* 0x000000060a477207 */ /* 0x040fe40006000000 */
[----:B------:R-:W-:Y:S02]  /*c630*/  SEL R40, R10, R84, !P4 ;  /* 0x000000540a287207 */ /* 0x000fe40006000000 */
[----:B------:R-:W-:Y:S02]  /*c640*/  IADD3 R6, P0, PT, R4, R3, RZ ;  /* 0x0000000304067210 */ /* 0x000fe40007f1e0ff */
[C---:B------:R-:W-:Y:S01]  /*c650*/  SEL R84, R10.reuse, R62, !P4 ;  /* 0x0000003e0a547207 */ /* 0x040fe20006000000 */
[----:B------:R-:W-:Y:S01]  /*c660*/  VOTEU.ALL UP1, P2 ;  /* 0x0000000000ff7886 */ /* 0x000fe20001020000 */
[----:B------:R-:W-:-:S02]  /*c670*/  SEL R62, R10, R20, !P4 ;  /* 0x000000140a3e7207 */ /* 0x000fc40006000000 */
[----:B------:R-:W-:Y:S02]  /*c680*/  SEL R20, R10, R7, !P4 ;  /* 0x000000070a147207 */ /* 0x000fe40006000000 */
[----:B------:R-:W-:Y:S01]  /*c690*/  LEA.HI.X.SX32 R7, R4, R2, 0x1, P0 ;  /* 0x0000000204077211 */ /* 0x000fe200000f0eff */
[----:B------:R1:W1:Y:S01]  /*c6a0*/  @!UP1 SYNCS.EXCH.64 URZ, [UR10+0xc008], UR4 ;  /* 0x00c008040aff95b2 */ /* 0x0002620008000100 */
[----:B0-----:R-:W-:Y:S02]  /*c6b0*/  LOP3.LUT R23, R30, 0x7f, RZ, 0xc0, !PT ;  /* 0x0000007f1e177812 */ /* 0x001fe400078ec0ff */
[----:B------:R-:W4:Y:S04]  /*c6c0*/  LDL.LU R30, [R1+0x258] ;  /* 0x00025800011e7983 */ /* 0x000f280000300800 */
[----:B------:R-:W-:Y:S04]  /*c6d0*/  STL [R1+0x154], R6 ;  /* 0x0001540601007387 */ /* 0x000fe80000100800 */
[----:B------:R-:W-:Y:S01]  /*c6e0*/  STL [R1+0x150], R7 ;  /* 0x0001500701007387 */ /* 0x000fe20000100800 */
[----:B------:R-:W-:Y:S01]  /*c6f0*/  @!P6 IMAD.MOV R5, RZ, RZ, -R5 ;  /* 0x000000ffff05e224 */ /* 0x000fe200078e0a05 */
[----:B------:R-:W-:-:S02]  /*c700*/  SEL R32, R10, R32, !P4 ;  /* 0x000000200a207207 */ /* 0x000fc40006000000 */
[----:B--2---:R0:W-:Y:S04]  /*c710*/  STS.U8 [R23+UR10+0x8000], R31 ;  /* 0x0080001f17007988 */ /* 0x0041e8000800000a */
[----:B0-----:R-:W2:Y:S04]  /*c720*/  LDL.LU R31, [R1+0x2dc] ;  /* 0x0002dc00011f7983 */ /* 0x001ea80000300800 */
[----:B---3--:R0:W-:Y:S04]  /*c730*/  STS.U8 [R23+UR10+0x8200], R24 ;  /* 0x0082001817007988 */ /* 0x0081e8000800000a */
[----:B0-----:R-:W3:Y:S01]  /*c740*/  LDL.LU R24, [R1+0x25c] ;  /* 0x00025c0001187983 */ /* 0x001ee20000300800 */
[----:B------:R-:W-:-:S02]  /*c750*/  SEL R57, R10, R90, !P4 ;  /* 0x0000005a0a397207 */ /* 0x000fc40006000000 */
[----:B------:R-:W-:Y:S02]  /*c760*/  SEL R90, R10, R5, !P4 ;  /* 0x000000050a5a7207 */ /* 0x000fe40006000000 */
[----:B------:R-:W-:Y:S01]  /*c770*/  PRMT R5, RZ, 0x7610, R5 ;  /* 0x00007610ff057816 */ /* 0x000fe20000000005 */
[----:B------:R-:W-:-:S05]  /*c780*/  IMAD R4, R32, UR14, RZ ;  /* 0x0000000e20047c24 */ /* 0x000fca000f8e02ff */
[----:B------:R0:W3:Y:S02]  /*c790*/  @P3 LDG.E.U8 R5, desc[UR22][R6.64] ;  /* 0x0000001606053981 */ /* 0x0000e4000c1e1100 */
[----:B0-----:R-:W-:-:S04]  /*c7a0*/  IADD3 R6, P0, PT, R4, R3, RZ ;  /* 0x0000000304067210 */ /* 0x001fc80007f1e0ff */
[----:B------:R-:W-:Y:S01]  /*c7b0*/  LEA.HI.X.SX32 R7, R4, R2, 0x1, P0 ;  /* 0x0000000204077211 */ /* 0x000fe200000f0eff */
[----:B------:R-:W-:Y:S04]  /*c7c0*/  STL [R1+0x19c], R6 ;  /* 0x00019c0601007387 */ /* 0x000fe80000100800 */
[----:B----4-:R0:W-:Y:S04]  /*c7d0*/  STS.U8 [R23+UR10+0x8400], R25 ;  /* 0x0084001917007988 */ /* 0x0101e8000800000a */
[----:B------:R-:W-:Y:S04]  /*c7e0*/  STL [R1+0x198], R7 ;  /* 0x0001980701007387 */ /* 0x000fe80000100800 */
[----:B0-----:R-:W4:Y:S01]  /*c7f0*/  LDL.LU R25, [R1+0x31c] ;  /* 0x00031c0001197983 */ /* 0x001f220000300800 */
[----:B------:R-:W-:Y:S01]  /*c800*/  PRMT R4, RZ, 0x7610, R4 ;  /* 0x00007610ff047816 */ /* 0x000fe20000000004 */
[----:B------:R-:W-:-:S05]  /*c810*/  @!P5 IMAD.MOV R8, RZ, RZ, -R8 ;  /* 0x000000ffff08d224 */ /* 0x000fca00078e0a08 */
[----:B------:R0:W4:Y:S01]  /*c820*/  @P3 LDG.E.U8 R4, desc[UR22][R6.64] ;  /* 0x0000001606043981 */ /* 0x000122000c1e1100 */
[----:B------:R-:W-:Y:S01]  /*c830*/  @!P1 IMAD.MOV R9, RZ, RZ, -R9 ;  /* 0x000000ffff099224 */ /* 0x000fe200078e0a09 */
[----:B------:R-:W-:Y:S01]  /*c840*/  SEL R60, R10, R8, !P4 ;  /* 0x000000080a3c7207 */ /* 0x000fe20006000000 */
[----:B0-----:R-:W-:-:S03]  /*c850*/  IMAD R6, R33, UR14, RZ ;  /* 0x0000000e21067c24 */ /* 0x001fc6000f8e02ff */
[----:B------:R-:W-:Y:S02]  /*c860*/  SEL R38, R10, R9, !P4 ;  /* 0x000000090a267207 */ /* 0x000fe40006000000 */
[C---:B------:R-:W-:Y:S01]  /*c870*/  IADD3 R8, P0, PT, R6.reuse, R3, RZ ;  /* 0x0000000306087210 */ /* 0x040fe20007f1e0ff */
[----:B------:R0:W-:Y:S03]  /*c880*/  STS.U8 [R23+UR10+0x8600], R26 ;  /* 0x0086001a17007988 */ /* 0x0001e6000800000a */
[----:B------:R-:W-:Y:S01]  /*c890*/  LEA.HI.X.SX32 R9, R6, R2, 0x1, P0 ;  /* 0x0000000206097211 */ /* 0x000fe200000f0eff */
[----:B------:R-:W-:Y:S04]  /*c8a0*/  STS.U8 [R23+UR10+0x8800], R27 ;  /* 0x0088001b17007988 */ /* 0x000fe8000800000a */
[----:B------:R1:W-:Y:S04]  /*c8b0*/  STS.U8 [R23+UR10+0x8a00], R29 ;  /* 0x008a001d17007988 */ /* 0x0003e8000800000a */
[----:B0-----:R-:W4:Y:S04]  /*c8c0*/  LDL.LU R26, [R1+0x298] ;  /* 0x00029800011a7983 */ /* 0x001f280000300800 */
[----:B------:R0:W-:Y:S04]  /*c8d0*/  STL [R1+0x1dc], R8 ;  /* 0x0001dc0801007387 */ /* 0x0001e80000100800 */
[----:B------:R0:W-:Y:S04]  /*c8e0*/  STL [R1+0x1d8], R9 ;  /* 0x0001d80901007387 */ /* 0x0001e80000100800 */
[----:B-1----:R-:W4:Y:S01]  /*c8f0*/  LDL.LU R29, [R1+0x374] ;  /* 0x00037400011d7983 */ /* 0x002f220000300800 */
[----:B------:R-:W-:Y:S01]  /*c900*/  PRMT R7, RZ, 0x7610, R7 ;  /* 0x00007610ff077816 */ /* 0x000fe20000000007 */
[----:B------:R-:W-:-:S02]  /*c910*/  IMAD R6, R36, UR14, RZ ;  /* 0x0000000e24067c24 */ /* 0x000fc4000f8e02ff */
[----:B------:R-:W4:Y:S04]  /*c920*/  LDL.LU R27, [R1+0x2d8] ;  /* 0x0002d800011b7983 */ /* 0x000f280000300800 */
[----:B------:R0:W4:Y:S02]  /*c930*/  @P3 LDG.E.U8 R7, desc[UR22][R8.64] ;  /* 0x0000001608073981 */ /* 0x000124000c1e1100 */
[----:B0-----:R-:W-:-:S04]  /*c940*/  IADD3 R8, P0, PT, R6, R3, RZ ;  /* 0x0000000306087210 */ /* 0x001fc80007f1e0ff */
[----:B------:R-:W-:Y:S01]  /*c950*/  LEA.HI.X.SX32 R9, R6, R2, 0x1, P0 ;  /* 0x0000000206097211 */ /* 0x000fe200000f0eff */
[----:B------:R-:W-:Y:S04]  /*c960*/  STL [R1+0x21c], R8 ;  /* 0x00021c0801007387 */ /* 0x000fe80000100800 */
[----:B------:R0:W-:Y:S04]  /*c970*/  STS.U8 [R23+UR10+0x8c00], R30 ;  /* 0x008c001e17007988 */ /* 0x0001e8000800000a */
[----:B------:R-:W-:Y:S04]  /*c980*/  STL [R1+0x218], R9 ;  /* 0x0002180901007387 */ /* 0x000fe80000100800 */
[----:B0-----:R-:W4:Y:S04]  /*c990*/  LDL.LU R30, [R1+0x378] ;  /* 0x00037800011e7983 */ /* 0x001f280000300800 */
[----:B--2---:R0:W-:Y:S04]  /*c9a0*/  STS.U8 [R23+UR10+0x8e00], R31 ;  /* 0x008e001f17007988 */ /* 0x0041e8000800000a */
[----:B0-----:R-:W2:Y:S04]  /*c9b0*/  LDL.LU R31, [R1+0x318] ;  /* 0x00031800011f7983 */ /* 0x001ea80000300800 */
[----:B---3--:R0:W-:Y:S02]  /*c9c0*/  STS.U8 [R23+UR10+0x9000], R24 ;  /* 0x0090001817007988 */ /* 0x0081e4000800000a */
[----:B0-----:R-:W0:Y:S01]  /*c9d0*/  S2R R23, SR_TID.X ;  /* 0x0000000000177919 */ /* 0x001e220000002100 */
[----:B------:R-:W-:-:S02]  /*c9e0*/  PRMT R6, RZ, 0x7610, R6 ;  /* 0x00007610ff067816 */ /* 0x000fc40000000006 */
[C---:B------:R-:W-:Y:S02]  /*c9f0*/  SEL R92, R10.reuse, R87, !P4 ;  /* 0x000000570a5c7207 */ /* 0x040fe40006000000 */
[C---:B------:R-:W-:Y:S02]  /*ca00*/  SEL R87, R10.reuse, R81, !P4 ;  /* 0x000000510a577207 */ /* 0x040fe40006000000 */
[----:B------:R1:W3:Y:S01]  /*ca10*/  @P3 LDG.E.U8 R6, desc[UR22][R8.64] ;  /* 0x0000001608063981 */ /* 0x0002e2000c1e1100 */
[C---:B------:R-:W-:Y:S02]  /*ca20*/  SEL R44, R10.reuse, R69, !P4 ;  /* 0x000000450a2c7207 */ /* 0x040fe40006000000 */
[C---:B------:R-:W-:Y:S02]  /*ca30*/  SEL R69, R10.reuse, R49, !P4 ;  /* 0x000000310a457207 */ /* 0x040fe40006000000 */
[C---:B------:R-:W-:Y:S02]  /*ca40*/  SEL R81, R10.reuse, R43, !P4 ;  /* 0x0000002b0a517207 */ /* 0x040fe40006000000 */
[C---:B------:R-:W-:Y:S01]  /*ca50*/  SEL R41, R10.reuse, R77, !P4 ;  /* 0x0000004d0a297207 */ /* 0x040fe20006000000 */
[----:B-1----:R-:W-:Y:S01]  /*ca60*/  IMAD R8, R39, UR14, RZ ;  /* 0x0000000e27087c24 */ /* 0x002fe2000f8e02ff */
[----:B------:R-:W-:-:S02]  /*ca70*/  SEL R85, R10, R72, !P4 ;  /* 0x000000480a557207 */ /* 0x000fc40006000000 */
[C---:B------:R-:W-:Y:S02]  /*ca80*/  SEL R43, R10.reuse, R35, !P4 ;  /* 0x000000230a2b7207 */ /* 0x040fe40006000000 */
[C---:B------:R-:W-:Y:S02]  /*ca90*/  SEL R49, R10.reuse, R34, !P4 ;  /* 0x000000220a317207 */ /* 0x040fe40006000000 */
[C---:B------:R-:W-:Y:S02]  /*caa0*/  SEL R58, R10.reuse, R58, !P4 ;  /* 0x0000003a0a3a7207 */ /* 0x040fe40006000000 */
[C---:B------:R-:W-:Y:S02]  /*cab0*/  SEL R54, R10.reuse, R54, !P4 ;  /* 0x000000360a367207 */ /* 0x040fe40006000000 */
[C---:B------:R-:W-:Y:S02]  /*cac0*/  SEL R46, R10.reuse, R46, !P4 ;  /* 0x0000002e0a2e7207 */ /* 0x040fe40006000000 */
        /* <DEDUP_REMOVED lines=28> */
[----:B------:R-:W-:Y:S02]  /*cc90*/  SEL R0, R10, R11, !P4 ;  /* 0x0000000b0a007207 */ /* 0x000fe40006000000 */
[----:B------:R-:W-:-:S04]  /*cca0*/  IADD3 R10, P0, PT, R8, R3, RZ ;  /* 0x00000003080a7210 */ /* 0x000fc80007f1e0ff */
[----:B------:R-:W-:Y:S01]  /*ccb0*/  LEA.HI.X.SX32 R11, R8, R2, 0x1, P0 ;  /* 0x00000002080b7211 */ /* 0x000fe200000f0eff */
[----:B------:R-:W-:Y:S01]  /*ccc0*/  IMAD R8, R40, UR14, RZ ;  /* 0x0000000e28087c24 */ /* 0x000fe2000f8e02ff */
[----:B------:R-:W-:Y:S01]  /*ccd0*/  STL [R1+0x25c], R10 ;  /* 0x00025c0a01007387 */ /* 0x000fe20000100800 */
[----:B0-----:R-:W-:-:S03]  /*cce0*/  LOP3.LUT R40, R23, 0x7f, RZ, 0xc0, !PT ;  /* 0x0000007f17287812 */ /* 0x001fc600078ec0ff */
[----:B------:R-:W-:Y:S04]  /*ccf0*/  STL [R1+0x258], R11 ;  /* 0x0002580b01007387 */ /* 0x000fe80000100800 */
[----:B------:R-:W3:Y:S04]  /*cd00*/  LDL.LU R24, [R1+0x358] ;  /* 0x0003580001187983 */ /* 0x000ee80000300800 */
[----:B----4-:R0:W-:Y:S04]  /*cd10*/  STS.U8 [R40+UR10+0x9200], R25 ;  /* 0x0092001928007988 */ /* 0x0101e8000800000a */
[----:B0-----:R-:W4:Y:S01]  /*cd20*/  LDL.LU R25, [R1+0x35c] ;  /* 0x00035c0001197983 */ /* 0x001f220000300800 */
[----:B------:R-:W-:-:S06]  /*cd30*/  PRMT R9, RZ, 0x7610, R9 ;  /* 0x00007610ff097816 */ /* 0x000fcc0000000009 */
[----:B------:R0:W4:Y:S04]  /*cd40*/  @P3 LDG.E.U8 R9, desc[UR22][R10.64] ;  /* 0x000000160a093981 */ /* 0x000128000c1e1100 */
[----:B------:R1:W-:Y:S01]  /*cd50*/  STS.U8 [R40+UR10+0x9400], R26 ;  /* 0x0094001a28007988 */ /* 0x0003e2000800000a */
[----:B0-----:R-:W-:-:S04]  /*cd60*/  IADD3 R10, P0, PT, R8, R3, RZ ;  /* 0x00000003080a7210 */ /* 0x001fc80007f1e0ff */
[----:B------:R-:W-:Y:S01]  /*cd70*/  LEA.HI.X.SX32 R11, R8, R2, 0x1, P0 ;  /* 0x00000002080b7211 */ /* 0x000fe200000f0eff */
[----:B-1----:R-:W4:Y:S04]  /*cd80*/  LDL.LU R26, [R1+0x2fc] ;  /* 0x0002fc00011a7983 */ /* 0x002f280000300800 */
[----:B------:R-:W-:Y:S04]  /*cd90*/  STL [R1+0x29c], R10 ;  /* 0x00029c0a01007387 */ /* 0x000fe80000100800 */
[----:B------:R-:W-:Y:S04]  /*cda0*/  STL [R1+0x298], R11 ;  /* 0x0002980b01007387 */ /* 0x000fe80000100800 */
[----:B------:R0:W-:Y:S04]  /*cdb0*/  STS.U8 [R40+UR10+0x9600], R29 ;  /* 0x0096001d28007988 */ /* 0x0001e8000800000a */
[----:B0-----:R-:W4:Y:S01]  /*cdc0*/  LDL.LU R29, [R1+0x368] ;  /* 0x00036800011d7983 */ /* 0x001f220000300800 */
[----:B------:R-:W-:-:S06]  /*cdd0*/  PRMT R8, RZ, 0x7610, R8 ;  /* 0x00007610ff087816 */ /* 0x000fcc0000000008 */
[----:B------:R0:W4:Y:S02]  /*cde0*/  @P3 LDG.E.U8 R8, desc[UR22][R10.64] ;  /* 0x000000160a083981 */ /* 0x000124000c1e1100 */
[----:B0-----:R-:W-:Y:S02]  /*cdf0*/  IMAD R10, R41, UR14, RZ ;  /* 0x0000000e290a7c24 */ /* 0x001fe4000f8e02ff */
[----:B------:R0:W-:Y:S03]  /*ce00*/  STS.U8 [R40+UR10+0x9800], R27 ;  /* 0x0098001b28007988 */ /* 0x0001e6000800000a */
[----:B------:R-:W-:-:S04]  /*ce10*/  IADD3 R12, P0, PT, R10, R3, RZ ;  /* 0x000000030a0c7210 */ /* 0x000fc80007f1e0ff */
[----:B------:R-:W-:Y:S01]  /*ce20*/  LEA.HI.X.SX32 R13, R10, R2, 0x1, P0 ;  /* 0x000000020a0d7211 */ /* 0x000fe200000f0eff */
[----:B0-----:R-:W4:Y:S04]  /*ce30*/  LDL.LU R27, [R1+0x2f4] ;  /* 0x0002f400011b7983 */ /* 0x001f280000300800 */
[----:B------:R-:W-:Y:S04]  /*ce40*/  STL [R1+0x2dc], R12 ;  /* 0x0002dc0c01007387 */ /* 0x000fe80000100800 */
[----:B------:R-:W-:Y:S04]  /*ce50*/  STL [R1+0x2d8], R13 ;  /* 0x0002d80d01007387 */ /* 0x000fe80000100800 */
[----:B------:R0:W-:Y:S04]  /*ce60*/  STS.U8 [R40+UR10+0x9a00], R30 ;  /* 0x009a001e28007988 */ /* 0x0001e8000800000a */
[----:B0-----:R-:W4:Y:S04]  /*ce70*/  LDL.LU R30, [R1+0x338] ;  /* 0x00033800011e7983 */ /* 0x001f280000300800 */
[----:B--2---:R0:W-:Y:S04]  /*ce80*/  STS.U8 [R40+UR10+0x9c00], R31 ;  /* 0x009c001f28007988 */ /* 0x0041e8000800000a */
[----:B0-----:R-:W2:Y:S01]  /*ce90*/  LDL.LU R31, [R1+0x334] ;  /* 0x00033400011f7983 */ /* 0x001ea20000300800 */
[----:B------:R-:W-:Y:S01]  /*cea0*/  PRMT R11, RZ, 0x7610, R11 ;  /* 0x00007610ff0b7816 */ /* 0x000fe2000000000b */
[----:B------:R-:W-:-:S05]  /*ceb0*/  IMAD R10, R44, UR14, RZ ;  /* 0x0000000e2c0a7c24 */ /* 0x000fca000f8e02ff */
[----:B------:R0:W2:Y:S01]  /*cec0*/  @P3 LDG.E.U8 R11, desc[UR22][R12.64] ;  /* 0x000000160c0b3981 */ /* 0x0000a2000c1e1100 */
[----:B------:R-:W-:Y:S02]  /*ced0*/  LOP3.LUT R23, R40, 0x10, RZ, 0x3c, !PT ;  /* 0x0000001028177812 */ /* 0x000fe400078e3cff */
[----:B0-----:R-:W-:-:S04]  /*cee0*/  IADD3 R12, P0, PT, R10, R3, RZ ;  /* 0x000000030a0c7210 */ /* 0x001fc80007f1e0ff */
[----:B------:R-:W-:Y:S01]  /*cef0*/  LEA.HI.X.SX32 R13, R10, R2, 0x1, P0 ;  /* 0x000000020a0d7211 */ /* 0x000fe200000f0eff */
[----:B------:R0:W-:Y:S04]  /*cf00*/  STL [R1+0x31c], R12 ;  /* 0x00031c0c01007387 */ /* 0x0001e80000100800 */
[----:B------:R1:W-:Y:S01]  /*cf10*/  STL [R1+0x318], R13 ;  /* 0x0003180d01007387 */ /* 0x0003e20000100800 */
[----:B------:R-:W-:-:S06]  /*cf20*/  PRMT R10, RZ, 0x7610, R10 ;  /* 0x00007610ff0a7816 */ /* 0x000fcc000000000a */
[----:B------:R0:W2:Y:S02]  /*cf30*/  @P3 LDG.E.U8 R10, desc[UR22][R12.64] ;  /* 0x000000160c0a3981 */ /* 0x0000a4000c1e1100 */
[----:B0-----:R-:W-:-:S05]  /*cf40*/  IMAD R12, R51, UR14, RZ ;  /* 0x0000000e330c7c24 */ /* 0x001fca000f8e02ff */
[----:B------:R-:W-:-:S04]  /*cf50*/  IADD3 R14, P0, PT, R12, R3, RZ ;  /* 0x000000030c0e7210 */ /* 0x000fc80007f1e0ff */
[----:B------:R-:W-:Y:S02]  /*cf60*/  LEA.HI.X.SX32 R15, R12, R2, 0x1, P0 ;  /* 0x000000020c0f7211 */ /* 0x000fe400000f0eff */
[----:B-1----:R-:W-:Y:S01]  /*cf70*/  PRMT R13, RZ, 0x7610, R13 ;  /* 0x00007610ff0d7816 */ /* 0x002fe2000000000d */
[----:B------:R-:W-:-:S05]  /*cf80*/  IMAD R12, R37, UR14, RZ ;  /* 0x0000000e250c7c24 */ /* 0x000fca000f8e02ff */
[----:B------:R0:W2:Y:S04]  /*cf90*/  @P3 LDG.E.U8 R13, desc[UR22][R14.64] ;  /* 0x000000160e0d3981 */ /* 0x0000a8000c1e1100 */
[----:B---3--:R1:W-:Y:S04]  /*cfa0*/  STS.U8 [R40+UR10+0x9e00], R24 ;  /* 0x009e001828007988 */ /* 0x0083e8000800000a */
[----:B-1----:R-:W3:Y:S04]  /*cfb0*/  LDL.LU R24, [R1+0x364] ;  /* 0x0003640001187983 */ /* 0x002ee80000300800 */
[----:B----4-:R1:W-:Y:S04]  /*cfc0*/  STS.U8 [R23+UR10+0x8080], R25 ;  /* 0x0080801917007988 */ /* 0x0103e8000800000a */
[----:B-1----:R-:W4:Y:S04]  /*cfd0*/  LDL.LU R25, [R1+0x2e8] ;  /* 0x0002e80001197983 */ /* 0x002f280000300800 */
[----:B------:R0:W-:Y:S04]  /*cfe0*/  STL [R1+0x35c], R14 ;  /* 0x00035c0e01007387 */ /* 0x0001e80000100800 */
[----:B------:R-:W-:Y:S04]  /*cff0*/  STL [R1+0x358], R15 ;  /* 0x0003580f01007387 */ /* 0x000fe80000100800 */
[----:B------:R-:W-:Y:S04]  /*d000*/  STS.U8 [R23+UR10+0x8280], R26 ;  /* 0x0082801a17007988 */ /* 0x000fe8000800000a */
[----:B------:R-:W4:Y:S01]  /*d010*/  LDL.LU R21, [R1+0x370] ;  /* 0x0003700001157983 */ /* 0x000f220000300800 */
[----:B0-----:R-:W-:-:S03]  /*d020*/  IADD3 R14, P0, PT, R12, R3, RZ ;  /* 0x000000030c0e7210 */ /* 0x001fc60007f1e0ff */
[----:B------:R0:W-:Y:S04]  /*d030*/  STS.U8 [R23+UR10+0x8480], R29 ;  /* 0x0084801d17007988 */ /* 0x0001e8000800000a */
[----:B0-----:R-:W4:Y:S01]  /*d040*/  LDL.LU R29, [R1+0x2bc] ;  /* 0x0002bc00011d7983 */ /* 0x001f220000300800 */
[----:B------:R-:W-:Y:S02]  /*d050*/  LEA.HI.X.SX32 R15, R12, R2, 0x1, P0 ;  /* 0x000000020c0f7211 */ /* 0x000fe400000f0eff */
[----:B------:R-:W-:Y:S01]  /*d060*/  PRMT R12, RZ, 0x7610, R12 ;  /* 0x00007610ff0c7816 */ /* 0x000fe2000000000c */
[----:B------:R0:W-:Y:S05]  /*d070*/  STL [R1+0x398], R14 ;  /* 0x0003980e01007387 */ /* 0x0001ea0000100800 */
[----:B------:R0:W4:Y:S04]  /*d080*/  @P3 LDG.E.U8 R12, desc[UR22][R14.64] ;  /* 0x000000160e0c3981 */ /* 0x000128000c1e1100 */
[----:B------:R-:W-:Y:S04]  /*d090*/  STL [R1+0x394], R15 ;  /* 0x0003940f01007387 */ /* 0x000fe80000100800 */
[----:B------:R-:W4:Y:S01]  /*d0a0*/  LDL.LU R26, [R1+0x360] ;  /* 0x00036000011a7983 */ /* 0x000f220000300800 */
[----:B0-----:R-:W-:-:S03]  /*d0b0*/  IMAD R14, R28, UR14, RZ ;  /* 0x0000000e1c0e7c24 */ /* 0x001fc6000f8e02ff */
[----:B------:R0:W-:Y:S02]  /*d0c0*/  STS.U8 [R23+UR10+0x8680], R27 ;  /* 0x0086801b17007988 */ /* 0x0001e4000800000a */
        /* <DEDUP_REMOVED lines=11> */
[----:B------:R0:W2:Y:S02]  /*d180*/  @P3 LDG.E.U8 R15, desc[UR22][R16.64] ;  /* 0x00000016100f3981 */ /* 0x0000a4000c1e1100 */
[----:B0-----:R-:W-:-:S04]  /*d190*/  IADD3 R16, P0, PT, R14, R3, RZ ;  /* 0x000000030e107210 */ /* 0x001fc80007f1e0ff */
[----:B------:R-:W-:Y:S01]  /*d1a0*/  LEA.HI.X.SX32 R17, R14, R2, 0x1, P0 ;  /* 0x000000020e117211 */ /* 0x000fe200000f0eff */
[----:B------:R0:W-:Y:S04]  /*d1b0*/  STL [R1+0x3f8], R16 ;  /* 0x0003f81001007387 */ /* 0x0001e80000100800 */
[----:B------:R-:W-:Y:S01]  /*d1c0*/  STL [R1+0x3f4], R17 ;  /* 0x0003f41101007387 */ /* 0x000fe20000100800 */
[----:B------:R-:W-:-:S06]  /*d1d0*/  PRMT R14, RZ, 0x7610, R14 ;  /* 0x00007610ff0e7816 */ /* 0x000fcc000000000e */
[----:B------:R0:W2:Y:S02]  /*d1e0*/  @P3 LDG.E.U8 R14, desc[UR22][R16.64] ;  /* 0x00000016100e3981 */ /* 0x0000a4000c1e1100 */
[----:B0-----:R-:W-:Y:S02]  /*d1f0*/  IMAD R16, R18, UR14, RZ ;  /* 0x0000000e12107c24 */ /* 0x001fe4000f8e02ff */
[----:B---3--:R0:W-:Y:S04]  /*d200*/  STS.U8 [R23+UR10+0x8c80], R24 ;  /* 0x008c801817007988 */ /* 0x0081e8000800000a */
[----:B0-----:R-:W3:Y:S04]  /*d210*/  LDL.LU R24, [R1+0x36c] ;  /* 0x00036c0001187983 */ /* 0x001ee80000300800 */
[----:B----4-:R0:W-:Y:S04]  /*d220*/  STS.U8 [R23+UR10+0x8e80], R25 ;  /* 0x008e801917007988 */ /* 0x0101e8000800000a */
[----:B0-----:R-:W4:Y:S04]  /*d230*/  LDL.LU R25, [R1+0x220] ;  /* 0x0002200001197983 */ /* 0x001f280000300800 */
[----:B------:R-:W-:Y:S01]  /*d240*/  STS.U8 [R23+UR10+0x9080], R21 ;  /* 0x0090801517007988 */ /* 0x000fe2000800000a */
[----:B------:R-:W-:-:S02]  /*d250*/  IADD3 R18, P0, PT, R16, R3, RZ ;  /* 0x0000000310127210 */ /* 0x000fc40007f1e0ff */
[----:B------:R-:W-:Y:S02]  /*d260*/  PRMT R17, RZ, 0x7610, R17 ;  /* 0x00007610ff117816 */ /* 0x000fe40000000011 */
[----:B------:R-:W-:Y:S01]  /*d270*/  LEA.HI.X.SX32 R19, R16, R2, 0x1, P0 ;  /* 0x0000000210137211 */ /* 0x000fe200000f0eff */
[----:B------:R-:W-:-:S04]  /*d280*/  IMAD R16, R20, UR14, RZ ;  /* 0x0000000e14107c24 */ /* 0x000fc8000f8e02ff */
[----:B------:R0:W4:Y:S04]  /*d290*/  @P3 LDG.E.U8 R17, desc[UR22][R18.64] ;  /* 0x0000001612113981 */ /* 0x000128000c1e1100 */
[----:B------:R1:W-:Y:S04]  /*d2a0*/  STS.U8 [R23+UR10+0x9280], R29 ;  /* 0x0092801d17007988 */ /* 0x0003e8000800000a */
[----:B-1----:R-:W4:Y:S04]  /*d2b0*/  LDL.LU R29, [R1+0x324] ;  /* 0x00032400011d7983 */ /* 0x002f280000300800 */
[----:B------:R0:W-:Y:S04]  /*d2c0*/  STL [R1+0x428], R18 ;  /* 0x0004281201007387 */ /* 0x0001e80000100800 */
[----:B------:R1:W-:Y:S04]  /*d2d0*/  STL [R1+0x424], R19 ;  /* 0x0004241301007387 */ /* 0x0003e80000100800 */
[----:B------:R1:W-:Y:S01]  /*d2e0*/  STS.U8 [R23+UR10+0x9480], R26 ;  /* 0x0094801a17007988 */ /* 0x0003e2000800000a */
[----:B0-----:R-:W-:-:S04]  /*d2f0*/  IADD3 R18, P0, PT, R16, R3, RZ ;  /* 0x0000000310127210 */ /* 0x001fc80007f1e0ff */
[----:B-1----:R-:W-:Y:S01]  /*d300*/  LEA.HI.X.SX32 R19, R16, R2, 0x1, P0 ;  /* 0x0000000210137211 */ /* 0x002fe200000f0eff */
[----:B------:R-:W4:Y:S04]  /*d310*/  LDL.LU R26, [R1+0x2f8] ;  /* 0x0002f800011a7983 */ /* 0x000f280000300800 */
[----:B------:R0:W-:Y:S04]  /*d320*/  STS.U8 [R23+UR10+0x9680], R27 ;  /* 0x0096801b17007988 */ /* 0x0001e8000800000a */
[----:B0-----:R-:W4:Y:S04]  /*d330*/  LDL.LU R27, [R1+0x264] ;  /* 0x00026400011b7983 */ /* 0x001f280000300800 */
[----:B------:R-:W-:Y:S04]  /*d340*/  STL [R1+0x450], R18 ;  /* 0x0004501201007387 */ /* 0x000fe80000100800 */
[----:B------:R-:W-:Y:S04]  /*d350*/  STL [R1+0x44c], R19 ;  /* 0x00044c1301007387 */ /* 0x000fe80000100800 */
[----:B------:R0:W-:Y:S04]  /*d360*/  STS.U8 [R23+UR10+0x9880], R30 ;  /* 0x0098801e17007988 */ /* 0x0001e8000800000a */
[----:B0-----:R-:W4:Y:S04]  /*d370*/  LDL.LU R30, [R1+0x2f0] ;  /* 0x0002f000011e7983 */ /* 0x001f280000300800 */
[----:B--2---:R0:W-:Y:S04]  /*d380*/  STS.U8 [R23+UR10+0x9a80], R31 ;  /* 0x009a801f17007988 */ /* 0x0041e8000800000a */
[----:B0-----:R-:W2:Y:S01]  /*d390*/  LDL.LU R31, [R1+0x1e4] ;  /* 0x0001e400011f7983 */ /* 0x001ea20000300800 */
[----:B------:R-:W-:-:S06]  /*d3a0*/  PRMT R16, RZ, 0x7610, R16 ;  /* 0x00007610ff107816 */ /* 0x000fcc0000000010 */
[----:B------:R0:W2:Y:S02]  /*d3b0*/  @P3 LDG.E.U8 R16, desc[UR22][R18.64] ;  /* 0x0000001612103981 */ /* 0x0000a4000c1e1100 */
[----:B0-----:R-:W-:-:S05]  /*d3c0*/  IMAD R18, R45, UR14, RZ ;  /* 0x0000000e2d127c24 */ /* 0x001fca000f8e02ff */
[----:B------:R-:W-:-:S04]  /*d3d0*/  IADD3 R20, P0, PT, R18, R3, RZ ;  /* 0x0000000312147210 */ /* 0x000fc80007f1e0ff */
[----:B------:R-:W-:Y:S01]  /*d3e0*/  LEA.HI.X.SX32 R21, R18, R2, 0x1, P0 ;  /* 0x0000000212157211 */ /* 0x000fe200000f0eff */
[----:B------:R0:W-:Y:S04]  /*d3f0*/  STL [R1+0xdc], R20 ;  /* 0x0000dc1401007387 */ /* 0x0001e80000100800 */
[----:B------:R1:W-:Y:S01]  /*d400*/  STL [R1+0xd8], R21 ;  /* 0x0000d81501007387 */ /* 0x0003e20000100800 */
[----:B------:R-:W-:Y:S01]  /*d410*/  PRMT R19, RZ, 0x7610, R19 ;  /* 0x00007610ff137816 */ /* 0x000fe20000000013 */
[----:B------:R-:W-:-:S05]  /*d420*/  IMAD R18, R46, UR14, RZ ;  /* 0x0000000e2e127c24 */ /* 0x000fca000f8e02ff */
[----:B------:R0:W2:Y:S01]  /*d430*/  @P3 LDG.E.U8 R19, desc[UR22][R20.64] ;  /* 0x0000001614133981 */ /* 0x0000a2000c1e1100 */
[----:B------:R-:W-:Y:S02]  /*d440*/  LOP3.LUT R28, R40, 0x20, RZ, 0x3c, !PT ;  /* 0x00000020281c7812 */ /* 0x000fe400078e3cff */
[----:B0-----:R-:W-:-:S04]  /*d450*/  IADD3 R20, P0, PT, R18, R3, RZ ;  /* 0x0000000312147210 */ /* 0x001fc80007f1e0ff */
[----:B-1----:R-:W-:Y:S02]  /*d460*/  LEA.HI.X.SX32 R21, R18, R2, 0x1, P0 ;  /* 0x0000000212157211 */ /* 0x002fe400000f0eff */
[----:B------:R-:W-:-:S06]  /*d470*/  PRMT R18, RZ, 0x7610, R18 ;  /* 0x00007610ff127816 */ /* 0x000fcc0000000012 */
[----:B------:R0:W2:Y:S04]  /*d480*/  @P3 LDG.E.U8 R18, desc[UR22][R20.64] ;  /* 0x0000001614123981 */ /* 0x0000a8000c1e1100 */
[----:B---3--:R1:W-:Y:S04]  /*d490*/  STS.U8 [R23+UR10+0x9c80], R24 ;  /* 0x009c801817007988 */ /* 0x0083e8000800000a */
[----:B-1----:R-:W3:Y:S04]  /*d4a0*/  LDL.LU R24, [R1+0x330] ;  /* 0x0003300001187983 */ /* 0x002ee80000300800 */
[----:B----4-:R1:W-:Y:S04]  /*d4b0*/  STS.U8 [R23+UR10+0x9e80], R25 ;  /* 0x009e801917007988 */ /* 0x0103e8000800000a */
[----:B-1----:R-:W4:Y:S04]  /*d4c0*/  LDL.LU R25, [R1+0x224] ;  /* 0x0002240001197983 */ /* 0x002f280000300800 */
[----:B------:R0:W-:Y:S04]  /*d4d0*/  STL [R1+0x11c], R20 ;  /* 0x00011c1401007387 */ /* 0x0001e80000100800 */
[----:B------:R-:W-:Y:S01]  /*d4e0*/  STL [R1+0x118], R21 ;  /* 0x0001181501007387 */ /* 0x000fe20000100800 */
[----:B0-----:R-:W-:-:S03]  /*d4f0*/  IMAD R20, R47, UR14, RZ ;  /* 0x0000000e2f147c24 */ /* 0x001fc6000f8e02ff */
[----:B------:R0:W-:Y:S04]  /*d500*/  STS.U8 [R28+UR10+0x8100], R29 ;  /* 0x0081001d1c007988 */ /* 0x0001e8000800000a */
[----:B0-----:R-:W4:Y:S04]  /*d510*/  LDL.LU R29, [R1+0x2e4] ;  /* 0x0002e400011d7983 */ /* 0x001f280000300800 */
[----:B------:R-:W4:Y:S01]  /*d520*/  LDL.LU R32, [R1+0x2e0] ;  /* 0x0002e00001207983 */ /* 0x000f220000300800 */
[----:B------:R-:W-:Y:S02]  /*d530*/  IADD3 R22, P0, PT, R20, R3, RZ ;  /* 0x0000000314167210 */ /* 0x000fe40007f1e0ff */
[----:B------:R-:W-:-:S02]  /*d540*/  PRMT R21, RZ, 0x7610, R21 ;  /* 0x00007610ff157816 */ /* 0x000fc40000000015 */
[----:B------:R-:W-:Y:S01]  /*d550*/  LEA.HI.X.SX32 R23, R20, R2, 0x1, P0 ;  /* 0x0000000214177211 */ /* 0x000fe200000f0eff */
[----:B------:R-:W-:Y:S01]  /*d560*/  IMAD R20, R48, UR14, RZ ;  /* 0x0000000e30147c24 */ /* 0x000fe2000f8e02ff */
[----:B------:R-:W-:Y:S04]  /*d570*/  STL [R1+0x15c], R22 ;  /* 0x00015c1601007387 */ /* 0x000fe80000100800 */
[----:B------:R0:W-:Y:S04]  /*d580*/  STS.U8 [R28+UR10+0x8300], R26 ;  /* 0x0083001a1c007988 */ /* 0x0001e8000800000a */
[----:B------:R1:W-:Y:S04]  /*d590*/  STL [R1+0x158], R23 ;  /* 0x0001581701007387 */ /* 0x0003e80000100800 */
[----:B------:R1:W4:Y:S04]  /*d5a0*/  @P3 LDG.E.U8 R21, desc[UR22][R22.64] ;  /* 0x0000001616153981 */ /* 0x000328000c1e1100 */
[----:B0-----:R-:W4:Y:S01]  /*d5b0*/  LDL.LU R26, [R1+0x2b8] ;  /* 0x0002b800011a7983 */ /* 0x001f220000300800 */
[----:B-1----:R-:W-:-:S03]  /*d5c0*/  IADD3 R22, P0, PT, R20, R3, RZ ;  /* 0x0000000314167210 */ /* 0x002fc60007f1e0ff */
[----:B------:R0:W-:Y:S01]  /*d5d0*/  STS.U8 [R28+UR10+0x8500], R27 ;  /* 0x0085001b1c007988 */ /* 0x0001e2000800000a */
[----:B------:R-:W-:-:S03]  /*d5e0*/  LEA.HI.X.SX32 R23, R20, R2, 0x1, P0 ;  /* 0x0000000214177211 */ /* 0x000fc600000f0eff */
[----:B0-----:R-:W4:Y:S04]  /*d5f0*/  LDL.LU R27, [R1+0x260] ;  /* 0x00026000011b7983 */ /* 0x001f280000300800 */
[----:B------:R-:W-:Y:S04]  /*d600*/  STL [R1+0x1a4], R22 ;  /* 0x0001a41601007387 */ /* 0x000fe80000100800 */
[----:B------:R0:W-:Y:S04]  /*d610*/  STS.U8 [R28+UR10+0x8700], R30 ;  /* 0x0087001e1c007988 */ /* 0x0001e8000800000a */
[----:B------:R-:W-:Y:S04]  /*d620*/  STL [R1+0x1a0], R23 ;  /* 0x0001a01701007387 */ /* 0x000fe80000100800 */
[----:B0-----:R-:W4:Y:S04]  /*d630*/  LDL.LU R30, [R1+0x2a0] ;  /* 0x0002a000011e7983 */ /* 0x001f280000300800 */
[----:B--2---:R0:W-:Y:S04]  /*d640*/  STS.U8 [R28+UR10+0x8900], R31 ;  /* 0x0089001f1c007988 */ /* 0x0041e8000800000a */
[----:B0-----:R-:W2:Y:S01]  /*d650*/  LDL.LU R31, [R1+0x26c] ;  /* 0x00026c00011f7983 */ /* 0x001ea20000300800 */
[----:B------:R-:W-:-:S06]  /*d660*/  PRMT R20, RZ, 0x7610, R20 ;  /* 0x00007610ff147816 */ /* 0x000fcc0000000014 */
[----:B------:R0:W2:Y:S02]  /*d670*/  @P3 LDG.E.U8 R20, desc[UR22][R22.64] ;  /* 0x0000001616143981 */ /* 0x0000a4000c1e1100 */
[----:B0-----:R-:W-:Y:S01]  /*d680*/  IMAD R22, R53, UR14, RZ ;  /* 0x0000000e35167c24 */ /* 0x001fe2000f8e02ff */
[----:B------:R-:W-:Y:S01]  /*d690*/  PRMT R23, RZ, 0x7610, R23 ;  /* 0x00007610ff177816 */ /* 0x000fe20000000017 */
[----:B---3--:R0:W-:Y:S03]  /*d6a0*/  STS.U8 [R28+UR10+0x8b00], R24 ;  /* 0x008b00181c007988 */ /* 0x0081e6000800000a */
[C---:B0-----:R-:W-:Y:S01]  /*d6b0*/  IADD3 R24, P0, PT, R22.reuse, R3, RZ ;  /* 0x0000000316187210 */ /* 0x041fe20007f1e0ff */
[----:B----4-:R0:W-:Y:S04]  /*d6c0*/  STS.U8 [R28+UR10+0x8d00], R25 ;  /* 0x008d00191c007988 */ /* 0x0101e8000800000a */
[----:B------:R1:W-:Y:S01]  /*d6d0*/  STL [R1+0x1e4], R24 ;  /* 0x0001e41801007387 */ /* 0x0003e20000100800 */
[----:B0-----:R-:W-:-:S05]  /*d6e0*/  LEA.HI.X.SX32 R25, R22, R2, 0x1, P0 ;  /* 0x0000000216197211 */ /* 0x001fca00000f0eff */
[----:B------:R0:W-:Y:S04]  /*d6f0*/  STL [R1+0x1e0], R25 ;  /* 0x0001e01901007387 */ /* 0x0001e80000100800 */
[----:B------:R-:W3:Y:S01]  /*d700*/  LDL.LU R39, [R1+0x328] ;  /* 0x0003280001277983 */ /* 0x000ee20000300800 */
[----:B------:R-:W-:-:S03]  /*d710*/  IMAD R22, R56, UR14, RZ ;  /* 0x0000000e38167c24 */ /* 0x000fc6000f8e02ff */
[----:B------:R1:W4:Y:S02]  /*d720*/  @P3 LDG.E.U8 R23, desc[UR22][R24.64] ;  /* 0x0000001618173981 */ /* 0x000324000c1e1100 */
[----:B-1----:R-:W-:-:S04]  /*d730*/  IADD3 R24, P0, PT, R22, R3, RZ ;  /* 0x0000000316187210 */ /* 0x002fc80007f1e0ff */
[----:B0-----:R-:W-:Y:S01]  /*d740*/  LEA.HI.X.SX32 R25, R22, R2, 0x1, P0 ;  /* 0x0000000216197211 */ /* 0x001fe200000f0eff */
[----:B------:R0:W-:Y:S04]  /*d750*/  STS.U8 [R28+UR10+0x8f00], R29 ;  /* 0x008f001d1c007988 */ /* 0x0001e8000800000a */
[----:B------:R1:W-:Y:S04]  /*d760*/  STS.U8 [R28+UR10+0x9100], R32 ;  /* 0x009100201c007988 */ /* 0x0003e8000800000a */
[----:B0-----:R-:W4:Y:S04]  /*d770*/  LDL.LU R29, [R1+0x2ac] ;  /* 0x0002ac00011d7983 */ /* 0x001f280000300800 */
[----:B------:R0:W-:Y:S04]  /*d780*/  STL [R1+0x224], R24 ;  /* 0x0002241801007387 */ /* 0x0001e80000100800 */
[----:B------:R-:W-:Y:S04]  /*d790*/  STL [R1+0x220], R25 ;  /* 0x0002201901007387 */ /* 0x000fe80000100800 */
[----:B------:R-:W4:Y:S04]  /*d7a0*/  LDL.LU R33, [R1+0x2a8] ;  /* 0x0002a80001217983 */ /* 0x000f280000300800 */
[----:B-1----:R-:W4:Y:S01]  /*d7b0*/  LDL.LU R32, [R1+0x320] ;  /* 0x0003200001207983 */ /* 0x002f220000300800 */
[----:B------:R-:W-:-:S03]  /*d7c0*/  PRMT R22, RZ, 0x7610, R22 ;  /* 0x00007610ff167816 */ /* 0x000fc60000000016 */
[----:B------:R1:W-:Y:S04]  /*d7d0*/  STS.U8 [R28+UR10+0x9300], R26 ;  /* 0x0093001a1c007988 */ /* 0x0003e8000800000a */
[----:B------:R0:W4:Y:S04]  /*d7e0*/  @P3 LDG.E.U8 R22, desc[UR22][R24.64] ;  /* 0x0000001618163981 */ /* 0x000128000c1e1100 */
[----:B------:R-:W4:Y:S01]  /*d7f0*/  LDL.LU R36, [R1+0x268] ;  /* 0x0002680001247983 */ /* 0x000f220000300800 */
[----:B0-----:R-:W-:-:S03]  /*d800*/  IMAD R24, R57, UR14, RZ ;  /* 0x0000000e39187c24 */ /* 0x001fc6000f8e02ff */
[----:B------:R0:W-:Y:S02]  /*d810*/  STS.U8 [R28+UR10+0x9500], R27 ;  /* 0x0095001b1c007988 */ /* 0x0001e4000800000a */
[----:B-1----:R-:W-:-:S04]  /*d820*/  IADD3 R26, P0, PT, R24, R3, RZ ;  /* 0x00000003181a7210 */ /* 0x002fc80007f1e0ff */
[----:B0-----:R-:W-:Y:S01]  /*d830*/  LEA.HI.X.SX32 R27, R24, R2, 0x1, P0 ;  /* 0x00000002181b7211 */ /* 0x001fe200000f0eff */
        /* <DEDUP_REMOVED lines=10> */
[----:B------:R-:W-:Y:S02]  /*d8e0*/  LEA.HI.X.SX32 R27, R24, R2, 0x1, P0 ;  /* 0x00000002181b7211 */ /* 0x000fe400000f0eff */
[----:B------:R-:W-:Y:S01]  /*d8f0*/  PRMT R24, RZ, 0x7610, R24 ;  /* 0x00007610ff187816 */ /* 0x000fe20000000018 */
[----:B------:R0:W-:Y:S05]  /*d900*/  STL [R1+0x2a4], R26 ;  /* 0x0002a41a01007387 */ /* 0x0001ea0000100800 */
[----:B------:R0:W2:Y:S02]  /*d910*/  @P3 LDG.E.U8 R24, desc[UR22][R26.64] ;  /* 0x000000161a183981 */ /* 0x0000a4000c1e1100 */
[----:B0-----:R-:W-:Y:S01]  /*d920*/  IMAD R26, R76, UR14, RZ ;  /* 0x0000000e4c1a7c24 */ /* 0x001fe2000f8e02ff */
[----:B------:R-:W-:-:S04]  /*d930*/  LOP3.LUT R76, R40, 0x20, RZ, 0x3c, !PT ;  /* 0x00000020284c7812 */ /* 0x000fc800078e3cff */
[----:B------:R-:W-:Y:S01]  /*d940*/  IADD3 R28, P0, PT, R26, R3, RZ ;  /* 0x000000031a1c7210 */ /* 0x000fe20007f1e0ff */
[----:B------:R0:W-:Y:S04]  /*d950*/  STL [R1+0x2a0], R27 ;  /* 0x0002a01b01007387 */ /* 0x0001e80000100800 */
[----:B------:R-:W2:Y:S04]  /*d960*/  LDL.LU R41, [R1+0x274] ;  /* 0x0002740001297983 */ /* 0x000ea80000300800 */
[----:B------:R-:W2:Y:S04]  /*d970*/  LDL.LU R40, [R1+0x270] ;  /* 0x0002700001287983 */ /* 0x000ea80000300800 */
[----:B------:R-:W-:Y:S01]  /*d980*/  STL [R1+0x2e4], R28 ;  /* 0x0002e41c01007387 */ /* 0x000fe20000100800 */
[----:B0-----:R-:W-:-:S03]  /*d990*/  PRMT R27, RZ, 0x7610, R27 ;  /* 0x00007610ff1b7816 */ /* 0x001fc6000000001b */
[----:B---3--:R0:W-:Y:S02]  /*d9a0*/  STS.U8 [R76+UR10+0x9b00], R39 ;  /* 0x009b00274c007988 */ /* 0x0081e4000800000a */
[----:B0-----:R-:W0:Y:S02]  /*d9b0*/  S2R R39, SR_TID.X ;  /* 0x0000000000277919 */ /* 0x001e240000002100 */
[----:B----4-:R1:W-:Y:S01]  /*d9c0*/  STS.U8 [R76+UR10+0x9d00], R29 ;  /* 0x009d001d4c007988 */ /* 0x0103e2000800000a */
[----:B0-----:R-:W-:Y:S02]  /*d9d0*/  LOP3.LUT R83, R39, 0x7f, RZ, 0xc0, !PT ;  /* 0x0000007f27537812 */ /* 0x001fe400078ec0ff */
[----:B-1----:R-:W-:Y:S02]  /*d9e0*/  LEA.HI.X.SX32 R29, R26, R2, 0x1, P0 ;  /* 0x000000021a1d7211 */ /* 0x002fe400000f0eff */
[----:B------:R-:W-:Y:S01]  /*d9f0*/  LOP3.LUT R37, R83, 0x30, RZ, 0x3c, !PT ;  /* 0x0000003053257812 */ /* 0x000fe200078e3cff */
[----:B------:R0:W-:Y:S04]  /*da00*/  STS.U8 [R76+UR10+0x9f00], R33 ;  /* 0x009f00214c007988 */ /* 0x0001e8000800000a */
[----:B------:R-:W-:Y:S04]  /*da10*/  STL [R1+0x2e0], R29 ;  /* 0x0002e01d01007387 */ /* 0x000fe80000100800 */
[----:B------:R1:W-:Y:S04]  /*da20*/  STS.U8 [R37+UR10+0x8180], R32 ;  /* 0x0081802025007988 */ /* 0x0003e8000800000a */
[----:B0-----:R-:W3:Y:S01]  /*da30*/  LDL.LU R33, [R1+0x2b0] ;  /* 0x0002b00001217983 */ /* 0x001ee20000300800 */
[----:B------:R-:W-:-:S03]  /*da40*/  IMAD R26, R66, UR14, RZ ;  /* 0x0000000e421a7c24 */ /* 0x000fc6000f8e02ff */
[----:B------:R0:W4:Y:S04]  /*da50*/  @P3 LDG.E.U8 R27, desc[UR22][R28.64] ;  /* 0x000000161c1b3981 */ /* 0x000128000c1e1100 */
[----:B-1----:R-:W4:Y:S01]  /*da60*/  LDL.LU R32, [R1+0x238] ;  /* 0x0002380001207983 */ /* 0x002f220000300800 */
[----:B0-----:R-:W-:-:S04]  /*da70*/  IADD3 R28, P0, PT, R26, R3, RZ ;  /* 0x000000031a1c7210 */ /* 0x001fc80007f1e0ff */
[----:B------:R-:W-:Y:S01]  /*da80*/  LEA.HI.X.SX32 R29, R26, R2, 0x1, P0 ;  /* 0x000000021a1d7211 */ /* 0x000fe200000f0eff */
[----:B------:R-:W-:Y:S01]  /*da90*/  STL [R1+0x324], R28 ;  /* 0x0003241c01007387 */ /* 0x000fe20000100800 */
[----:B------:R-:W-:-:S03]  /*daa0*/  PRMT R26, RZ, 0x7610, R26 ;  /* 0x00007610ff1a7816 */ /* 0x000fc6000000001a */
[----:B------:R0:W-:Y:S04]  /*dab0*/  STS.U8 [R37+UR10+0x8580], R36 ;  /* 0x0085802425007988 */ /* 0x0001e8000800000a */
[----:B------:R-:W-:Y:S04]  /*dac0*/  STL [R1+0x320], R29 ;  /* 0x0003201d01007387 */ /* 0x000fe80000100800 */
[----:B------:R1:W4:Y:S04]  /*dad0*/  @P3 LDG.E.U8 R26, desc[UR22][R28.64] ;  /* 0x000000161c1a3981 */ /* 0x000328000c1e1100 */
[----:B0-----:R-:W4:Y:S04]  /*dae0*/  LDL.LU R36, [R1+0x2b4] ;  /* 0x0002b40001247983 */ /* 0x001f280000300800 */
[----:B------:R0:W-:Y:S01]  /*daf0*/  STS.U8 [R37+UR10+0x8980], R30 ;  /* 0x0089801e25007988 */ /* 0x0001e2000800000a */
[----:B-1----:R-:W-:-:S03]  /*db00*/  IMAD R28, R50, UR14, RZ ;  /* 0x0000000e321c7c24 */ /* 0x002fc6000f8e02ff */
[----:B------:R-:W4:Y:S02]  /*db10*/  LDL.LU R51, [R1+0x27c] ;  /* 0x00027c0001337983 */ /* 0x000f240000300800 */
[----:B0-----:R-:W-:-:S05]  /*db20*/  IADD3 R30, P0, PT, R28, R3, RZ ;  /* 0x000000031c1e7210 */ /* 0x001fca0007f1e0ff */
[----:B------:R-:W-:Y:S04]  /*db30*/  STL [R1+0x364], R30 ;  /* 0x0003641e01007387 */ /* 0x000fe80000100800 */
[----:B--2---:R0:W-:Y:S02]  /*db40*/  STS.U8 [R37+UR10+0x8d80], R31 ;  /* 0x008d801f25007988 */ /* 0x0041e4000800000a */
[----:B0-----:R-:W-:-:S05]  /*db50*/  LEA.HI.X.SX32 R31, R28, R2, 0x1, P0 ;  /* 0x000000021c1f7211 */ /* 0x001fca00000f0eff */
[----:B------:R0:W-:Y:S04]  /*db60*/  STL [R1+0x360], R31 ;  /* 0x0003601f01007387 */ /* 0x0001e80000100800 */
[----:B------:R-:W2:Y:S01]  /*db70*/  LDL.LU R39, [R1+0x278] ;  /* 0x0002780001277983 */ /* 0x000ea20000300800 */
[----:B------:R-:W-:Y:S01]  /*db80*/  PRMT R29, RZ, 0x7610, R29 ;  /* 0x00007610ff1d7816 */ /* 0x000fe2000000001d */
[----:B------:R-:W-:Y:S02]  /*db90*/  IMAD R28, R43, UR14, RZ ;  /* 0x0000000e2b1c7c24 */ /* 0x000fe4000f8e02ff */
[----:B------:R-:W2:Y:S04]  /*dba0*/  LDL.LU R45, [R1+0x230] ;  /* 0x00023000012d7983 */ /* 0x000ea80000300800 */
[----:B------:R1:W2:Y:S02]  /*dbb0*/  @P3 LDG.E.U8 R29, desc[UR22][R30.64] ;  /* 0x000000161e1d3981 */ /* 0x0002a4000c1e1100 */
[----:B-1----:R-:W-:-:S04]  /*dbc0*/  IADD3 R30, P0, PT, R28, R3, RZ ;  /* 0x000000031c1e7210 */ /* 0x002fc80007f1e0ff */
[----:B0-----:R-:W-:Y:S02]  /*dbd0*/  LEA.HI.X.SX32 R31, R28, R2, 0x1, P0 ;  /* 0x000000021c1f7211 */ /* 0x001fe400000f0eff */
[----:B------:R-:W-:Y:S01]  /*dbe0*/  PRMT R28, RZ, 0x7610, R28 ;  /* 0x00007610ff1c7816 */ /* 0x000fe2000000001c */
[----:B------:R0:W-:Y:S05]  /*dbf0*/  STL [R1+0x3a0], R30 ;  /* 0x0003a01e01007387 */ /* 0x0001ea0000100800 */
[----:B------:R0:W2:Y:S04]  /*dc00*/  @P3 LDG.E.U8 R28, desc[UR22][R30.64] ;  /* 0x000000161e1c3981 */ /* 0x0000a8000c1e1100 */
[----:B------:R1:W-:Y:S04]  /*dc10*/  STS.U8 [R37+UR10+0x9180], R41 ;  /* 0x0091802925007988 */ /* 0x0003e8000800000a */
[----:B------:R-:W-:Y:S01]  /*dc20*/  STS.U8 [R37+UR10+0x9580], R40 ;  /* 0x0095802825007988 */ /* 0x000fe2000800000a */
[----:B0-----:R-:W-:-:S03]  /*dc30*/  IMAD R30, R42, UR14, RZ ;  /* 0x0000000e2a1e7c24 */ /* 0x001fc6000f8e02ff */
[----:B------:R0:W-:Y:S04]  /*dc40*/  STL [R1+0x39c], R31 ;  /* 0x00039c1f01007387 */ /* 0x0001e80000100800 */
[----:B------:R-:W2:Y:S04]  /*dc50*/  LDL.LU R44, [R1+0x234] ;  /* 0x00023400012c7983 */ /* 0x000ea80000300800 */
[----:B-1----:R-:W2:Y:S01]  /*dc60*/  LDL.LU R41, [R1+0x22c] ;  /* 0x00022c0001297983 */ /* 0x002ea20000300800 */
[----:B0-----:R-:W-:-:S03]  /*dc70*/  PRMT R31, RZ, 0x7610, R31 ;  /* 0x00007610ff1f7816 */ /* 0x001fc6000000001f */
[----:B---3--:R-:W-:Y:S04]  /*dc80*/  STS.U8 [R37+UR10+0x9980], R33 ;  /* 0x0099802125007988 */ /* 0x008fe8000800000a */
[----:B----4-:R0:W-:Y:S02]  /*dc90*/  STS.U8 [R37+UR10+0x9d80], R32 ;  /* 0x009d802025007988 */ /* 0x0101e4000800000a */
[----:B0-----:R-:W-:-:S04]  /*dca0*/  IADD3 R32, P0, PT, R30, R3, RZ ;  /* 0x000000031e207210 */ /* 0x001fc80007f1e0ff */
[----:B------:R-:W-:Y:S01]  /*dcb0*/  LEA.HI.X.SX32 R33, R30, R2, 0x1, P0 ;  /* 0x000000021e217211 */ /* 0x000fe200000f0eff */
[----:B------:R-:W-:Y:S04]  /*dcc0*/  STL [R1+0x3d0], R32 ;  /* 0x0003d02001007387 */ /* 0x000fe80000100800 */
[----:B------:R-:W-:Y:S04]  /*dcd0*/  STL [R1+0x3cc], R33 ;  /* 0x0003cc2101007387 */ /* 0x000fe80000100800 */
[----:B------:R-:W3:Y:S01]  /*dce0*/  LDL.LU R40, [R1+0x228] ;  /* 0x0002280001287983 */ /* 0x000ee20000300800 */
[----:B------:R-:W-:-:S03]  /*dcf0*/  IMAD R30, R35, UR14, RZ ;  /* 0x0000000e231e7c24 */ /* 0x000fc6000f8e02ff */
[----:B------:R0:W-:Y:S04]  /*dd00*/  STS.U8 [R37+UR10+0x8380], R36 ;  /* 0x0083802425007988 */ /* 0x0001e8000800000a */
[----:B------:R1:W4:Y:S04]  /*dd10*/  @P3 LDG.E.U8 R31, desc[UR22][R32.64] ;  /* 0x00000016201f3981 */ /* 0x000328000c1e1100 */
[----:B0-----:R-:W4:Y:S01]  /*dd20*/  LDL.LU R36, [R1+0x1ec] ;  /* 0x0001ec0001247983 */ /* 0x001f220000300800 */
[----:B-1----:R-:W-:-:S04]  /*dd30*/  IADD3 R32, P0, PT, R30, R3, RZ ;  /* 0x000000031e207210 */ /* 0x002fc80007f1e0ff */
[----:B------:R-:W-:Y:S02]  /*dd40*/  LEA.HI.X.SX32 R33, R30, R2, 0x1, P0 ;  /* 0x000000021e217211 */ /* 0x000fe400000f0eff */
[----:B------:R-:W-:Y:S01]  /*dd50*/  PRMT R30, RZ, 0x7610, R30 ;  /* 0x00007610ff1e7816 */ /* 0x000fe2000000001e */
[----:B------:R-:W-:Y:S04]  /*dd60*/  STL [R1+0x400], R32 ;  /* 0x0004002001007387 */ /* 0x000fe80000100800 */
[----:B------:R0:W-:Y:S04]  /*dd70*/  STS.U8 [R37+UR10+0x8780], R51 ;  /* 0x0087803325007988 */ /* 0x0001e8000800000a */
[----:B------:R1:W4:Y:S04]  /*dd80*/  @P3 LDG.E.U8 R30, desc[UR22][R32.64] ;  /* 0x00000016201e3981 */ /* 0x000328000c1e1100 */
[----:B------:R-:W-:Y:S04]  /*dd90*/  STL [R1+0x3fc], R33 ;  /* 0x0003fc2101007387 */ /* 0x000fe80000100800 */
[----:B0-----:R-:W4:Y:S01]  /*dda0*/  LDL.LU R51, [R1+0x1e8] ;  /* 0x0001e80001337983 */ /* 0x001f220000300800 */
[----:B-1----:R-:W-:-:S05]  /*ddb0*/  IMAD R32, R34, UR14, RZ ;  /* 0x0000000e22207c24 */ /* 0x002fca000f8e02ff */
[----:B------:R-:W-:-:S04]  /*ddc0*/  IADD3 R34, P0, PT, R32, R3, RZ ;  /* 0x0000000320227210 */ /* 0x000fc80007f1e0ff */
[----:B------:R-:W-:Y:S01]  /*ddd0*/  LEA.HI.X.SX32 R35, R32, R2, 0x1, P0 ;  /* 0x0000000220237211 */ /* 0x000fe200000f0eff */
[----:B--2---:R0:W-:Y:S04]  /*dde0*/  STS.U8 [R37+UR10+0x8b80], R39 ;  /* 0x008b802725007988 */ /* 0x0041e8000800000a */
[----:B0-----:R-:W2:Y:S04]  /*ddf0*/  LDL.LU R39, [R1+0x1c4] ;  /* 0x0001c40001277983 */ /* 0x001ea80000300800 */
[----:B------:R0:W-:Y:S04]  /*de00*/  STL [R1+0x430], R34 ;  /* 0x0004302201007387 */ /* 0x0001e80000100800 */
[----:B------:R1:W-:Y:S04]  /*de10*/  STL [R1+0x42c], R35 ;  /* 0x00042c2301007387 */ /* 0x0003e80000100800 */
[----:B------:R-:W2:Y:S04]  /*de20*/  LDL.LU R47, [R1+0x1c0] ;  /* 0x0001c000012f7983 */ /* 0x000ea80000300800 */
[----:B------:R-:W2:Y:S01]  /*de30*/  LDL.LU R46, [R1+0x160] ;  /* 0x00016000012e7983 */ /* 0x000ea20000300800 */
[----:B------:R-:W-:Y:S01]  /*de40*/  PRMT R33, RZ, 0x7610, R33 ;  /* 0x00007610ff217816 */ /* 0x000fe20000000021 */
[----:B------:R-:W-:-:S05]  /*de50*/  IMAD R32, R38, UR14, RZ ;  /* 0x0000000e26207c24 */ /* 0x000fca000f8e02ff */
[----:B------:R0:W2:Y:S02]  /*de60*/  @P3 LDG.E.U8 R33, desc[UR22][R34.64] ;  /* 0x0000001622213981 */ /* 0x0000a4000c1e1100 */
[----:B0-----:R-:W-:-:S04]  /*de70*/  IADD3 R34, P0, PT, R32, R3, RZ ;  /* 0x0000000320227210 */ /* 0x001fc80007f1e0ff */
[----:B-1----:R-:W-:Y:S02]  /*de80*/  LEA.HI.X.SX32 R35, R32, R2, 0x1, P0 ;  /* 0x0000000220237211 */ /* 0x002fe400000f0eff */
[----:B------:R-:W-:Y:S01]  /*de90*/  PRMT R32, RZ, 0x7610, R32 ;  /* 0x00007610ff207816 */ /* 0x000fe20000000020 */
[----:B------:R-:W-:Y:S04]  /*dea0*/  STS.U8 [R37+UR10+0x8f80], R45 ;  /* 0x008f802d25007988 */ /* 0x000fe8000800000a */
[----:B------:R-:W-:Y:S04]  /*deb0*/  STS.U8 [R37+UR10+0x9380], R44 ;  /* 0x0093802c25007988 */ /* 0x000fe8000800000a */
[----:B------:R-:W-:Y:S04]  /*dec0*/  STL [R1+0x458], R34 ;  /* 0x0004582201007387 */ /* 0x000fe80000100800 */
[----:B------:R0:W-:Y:S04]  /*ded0*/  STS.U8 [R37+UR10+0x9780], R41 ;  /* 0x0097802925007988 */ /* 0x0001e8000800000a */
[----:B------:R1:W-:Y:S04]  /*dee0*/  STL [R1+0x454], R35 ;  /* 0x0004542301007387 */ /* 0x0003e80000100800 */
[----:B------:R1:W2:Y:S04]  /*def0*/  @P3 LDG.E.U8 R32, desc[UR22][R34.64] ;  /* 0x0000001622203981 */ /* 0x0002a8000c1e1100 */
[----:B0-----:R-:W2:Y:S01]  /*df00*/  LDL.LU R41, [R1+0x1ac] ;  /* 0x0001ac0001297983 */ /* 0x001ea20000300800 */
[----:B-1----:R-:W-:-:S05]  /*df10*/  IMAD R34, R58, UR14, RZ ;  /* 0x0000000e3a227c24 */ /* 0x002fca000f8e02ff */
[C---:B------:R-:W-:Y:S01]  /*df20*/  IADD3 R35, P0, PT, R34.reuse, R3, RZ ;  /* 0x0000000322237210 */ /* 0x040fe20007f1e0ff */
[----:B---3--:R0:W-:Y:S04]  /*df30*/  STS.U8 [R37+UR10+0x9b80], R40 ;  /* 0x009b802825007988 */ /* 0x0081e8000800000a */
[----:B0-----:R-:W3:Y:S04]  /*df40*/  LDL.LU R40, [R1+0x1a8] ;  /* 0x0001a80001287983 */ /* 0x001ee80000300800 */
[----:B----4-:R0:W-:Y:S04]  /*df50*/  STS.U8 [R37+UR10+0x9f80], R36 ;  /* 0x009f802425007988 */ /* 0x0101e8000800000a */
[----:B------:R-:W-:Y:S01]  /*df60*/  STL [R1+0xe4], R35 ;  /* 0x0000e42301007387 */ /* 0x000fe20000100800 */
[----:B0-----:R-:W-:-:S02]  /*df70*/  LEA.HI.X.SX32 R36, R34, R2, 0x1, P0 ;  /* 0x0000000222247211 */ /* 0x001fc400000f0eff */
[----:B------:R-:W-:-:S03]  /*df80*/  PRMT R34, RZ, 0x7610, R34 ;  /* 0x00007610ff227816 */ /* 0x000fc60000000022 */
[----:B------:R0:W-:Y:S01]  /*df90*/  STL [R1+0xe0], R36 ;  /* 0x0000e02401007387 */ /* 0x0001e20000100800 */
[----:B------:R-:W-:-:S03]  /*dfa0*/  @P3 IMAD.MOV.U32 R37, RZ, RZ, R36 ;  /* 0x000000ffff253224 */ /* 0x000fc600078e0024 */
[----:B------:R-:W4:Y:S04]  /*dfb0*/  LDL.LU R45, [R1+0x1bc] ;  /* 0x0001bc00012d7983 */ /* 0x000f280000300800 */
[----:B------:R-:W4:Y:S01]  /*dfc0*/  LDL.LU R44, [R1+0x1b8] ;  /* 0x0001b800012c7983 */ /* 0x000f220000300800 */
[----:B0-----:R-:W-:Y:S02]  /*dfd0*/  @P3 IMAD.MOV.U32 R36, RZ, RZ, R35 ;  /* 0x000000ffff243224 */ /* 0x001fe400078e0023 */
[----:B------:R-:W-:-:S03]  /*dfe0*/  IMAD R35, R68, UR14, RZ ;  /* 0x0000000e44237c24 */ /* 0x000fc6000f8e02ff */
[----:B------:R0:W4:Y:S02]  /*dff0*/  @P3 LDG.E.U8 R34, desc[UR22][R36.64] ;  /* 0x0000001624223981 */ /* 0x000124000c1e1100 */
[C---:B0-----:R-:W-:Y:S02]  /*e000*/  IADD3 R37, P0, PT, R35.reuse, R3, RZ ;  /* 0x0000000323257210 */ /* 0x041fe40007f1e0ff */
[----:B------:R0:W-:Y:S02]  /*e010*/  STS.U8 [R83+UR10], R51 ;  /* 0x0000003353007988 */ /* 0x0001e4000800000a */
[----:B------:R-:W-:Y:S01]  /*e020*/  LEA.HI.X.SX32 R38, R35, R2, 0x1, P0 ;  /* 0x0000000223267211 */ /* 0x000fe200000f0eff */
[----:B------:R-:W-:Y:S01]  /*e030*/  IMAD R35, R73, UR14, RZ ;  /* 0x0000000e49237c24 */ /* 0x000fe2000f8e02ff */
[----:B------:R-:W-:Y:S01]  /*e040*/  STL [R1+0x124], R37 ;  /* 0x0001242501007387 */ /* 0x000fe20000100800 */
[----:B------:R-:W-:-:S03]  /*e050*/  PRMT R36, RZ, 0x7610, R36 ;  /* 0x00007610ff247816 */ /* 0x000fc60000000024 */
[----:B------:R-:W-:Y:S04]  /*e060*/  STL [R1+0x120], R38 ;  /* 0x0001202601007387 */ /* 0x000fe80000100800 */
[----:B------:R-:W4:Y:S04]  /*e070*/  LDL.LU R48, [R1+0x1b4] ;  /* 0x0001b40001307983 */ /* 0x000f280000300800 */
[----:B0-----:R-:W4:Y:S04]  /*e080*/  LDL.LU R51, [R1+0x1b0] ;  /* 0x0001b00001337983 */ /* 0x001f280000300800 */
[----:B------:R-:W4:Y:S04]  /*e090*/  LDL.LU R73, [R1+0x730] ;  /* 0x0007300001497983 */ /* 0x000f280000300800 */
[----:B--2---:R0:W-:Y:S02]  /*e0a0*/  STS.U8 [R83+UR10+0x400], R39 ;  /* 0x0004002753007988 */ /* 0x0041e4000800000a */
[----:B0-----:R-:W-:-:S02]  /*e0b0*/  @P3 IMAD.MOV.U32 R39, RZ, RZ, R38 ;  /* 0x000000ffff273224 */ /* 0x001fc400078e0026 */
[----:B------:R-:W-:Y:S01]  /*e0c0*/  @P3 IMAD.MOV.U32 R38, RZ, RZ, R37 ;  /* 0x000000ffff263224 */ /* 0x000fe200078e0025 */
[----:B------:R-:W-:-:S04]  /*e0d0*/  IADD3 R37, P0, PT, R35, R3, RZ ;  /* 0x0000000323257210 */ /* 0x000fc80007f1e0ff */
[----:B------:R0:W2:Y:S04]  /*e0e0*/  @P3 LDG.E.U8 R36, desc[UR22][R38.64] ;  /* 0x0000001626243981 */ /* 0x0000a8000c1e1100 */
[----:B------:R-:W-:Y:S01]  /*e0f0*/  STL [R1+0x164], R37 ;  /* 0x0001642501007387 */ /* 0x000fe20000100800 */
[----:B0-----:R-:W-:-:S03]  /*e100*/  LEA.HI.X.SX32 R38, R35, R2, 0x1, P0 ;  /* 0x0000000223267211 */ /* 0x001fc600000f0eff */
[----:B------:R0:W-:Y:S04]  /*e110*/  STS.U8 [R83+UR10+0x800], R47 ;  /* 0x0008002f53007988 */ /* 0x0001e8000800000a */
[----:B------:R-:W-:Y:S04]  /*e120*/  STL [R1+0x160], R38 ;  /* 0x0001602601007387 */ /* 0x000fe80000100800 */
[----:B------:R1:W-:Y:S04]  /*e130*/  STS.U8 [R83+UR10+0xc00], R46 ;  /* 0x000c002e53007988 */ /* 0x0003e8000800000a */
[----:B0-----:R-:W2:Y:S04]  /*e140*/  LDL.LU R47, [R1+0x184] ;  /* 0x00018400012f7983 */ /* 0x001ea80000300800 */
[----:B-1----:R-:W2:Y:S01]  /*e150*/  LDL.LU R46, [R1+0x180] ;  /* 0x00018000012e7983 */ /* 0x002ea20000300800 */
[----:B------:R-:W-:Y:S01]  /*e160*/  PRMT R35, RZ, 0x7610, R35 ;  /* 0x00007610ff237816 */ /* 0x000fe20000000023 */
[----:B------:R-:W-:-:S02]  /*e170*/  @P3 IMAD.MOV.U32 R39, RZ, RZ, R38 ;  /* 0x000000ffff273224 */ /* 0x000fc400078e0026 */
[----:B------:R-:W-:Y:S02]  /*e180*/  @P3 IMAD.MOV.U32 R38, RZ, RZ, R37 ;  /* 0x000000ffff263224 */ /* 0x000fe400078e0025 */
[----:B------:R-:W-:Y:S02]  /*e190*/  IMAD R37, R74, UR14, RZ ;  /* 0x0000000e4a257c24 */ /* 0x000fe4000f8e02ff */
[----:B------:R-:W2:Y:S04]  /*e1a0*/  LDL.LU R74, [R1+0x72c] ;  /* 0x00072c00014a7983 */ /* 0x000ea80000300800 */
[----:B------:R0:W2:Y:S04]  /*e1b0*/  @P3 LDG.E.U8 R35, desc[UR22][R38.64] ;  /* 0x0000001626233981 */ /* 0x0000a8000c1e1100 */
[----:B------:R-:W-:Y:S01]  /*e1c0*/  STS.U8 [R83+UR10+0x1000], R41 ;  /* 0x0010002953007988 */ /* 0x000fe2000800000a */
[----:B0-----:R-:W-:-:S02]  /*e1d0*/  IADD3 R39, P0, PT, R37, R3, RZ ;  /* 0x0000000325277210 */ /* 0x001fc40007f1e0ff */
[----:B------:R-:W-:-:S03]  /*e1e0*/  PRMT R38, RZ, 0x7610, R38 ;  /* 0x00007610ff267816 */ /* 0x000fc60000000026 */
[----:B------:R-:W-:Y:S04]  /*e1f0*/  STL [R1+0x1ac], R39 ;  /* 0x0001ac2701007387 */ /* 0x000fe80000100800 */
[----:B---3--:R0:W-:Y:S02]  /*e200*/  STS.U8 [R83+UR10+0x1400], R40 ;  /* 0x0014002853007988 */ /* 0x0081e4000800000a */
[----:B0-----:R-:W-:Y:S01]  /*e210*/  LEA.HI.X.SX32 R40, R37, R2, 0x1, P0 ;  /* 0x0000000225287211 */ /* 0x001fe200000f0eff */
[----:B------:R-:W-:-:S04]  /*e220*/  IMAD R37, R78, UR14, RZ ;  /* 0x0000000e4e257c24 */ /* 0x000fc8000f8e02ff */
[----:B------:R0:W-:Y:S01]  /*e230*/  STL [R1+0x1a8], R40 ;  /* 0x0001a82801007387 */ /* 0x0001e20000100800 */
[----:B------:R-:W-:-:S03]  /*e240*/  @P3 IMAD.MOV.U32 R41, RZ, RZ, R40 ;  /* 0x000000ffff293224 */ /* 0x000fc600078e0028 */
[----:B------:R-:W3:Y:S01]  /*e250*/  LDL.LU R78, [R1+0x728] ;  /* 0x00072800014e7983 */ /* 0x000ee20000300800 */
[----:B0-----:R-:W-:Y:S01]  /*e260*/  @P3 IMAD.MOV.U32 R40, RZ, RZ, R39 ;  /* 0x000000ffff283224 */ /* 0x001fe200078e0027 */
[C---:B------:R-:W-:Y:S02]  /*e270*/  IADD3 R39, P0, PT, R37.reuse, R3, RZ ;  /* 0x0000000325277210 */ /* 0x040fe40007f1e0ff */
[----:B----4-:R0:W-:Y:S04]  /*e280*/  STS.U8 [R83+UR10+0x1800], R45 ;  /* 0x0018002d53007988 */ /* 0x0101e8000800000a */
[----:B------:R1:W4:Y:S04]  /*e290*/  @P3 LDG.E.U8 R38, desc[UR22][R40.64] ;  /* 0x0000001628263981 */ /* 0x000328000c1e1100 */
[----:B------:R1:W-:Y:S04]  /*e2a0*/  STS.U8 [R83+UR10+0x1c00], R44 ;  /* 0x001c002c53007988 */ /* 0x0003e8000800000a */
[----:B0-----:R-:W3:Y:S01]  /*e2b0*/  LDL.LU R45, [R1+0x17c] ;  /* 0x00017c00012d7983 */ /* 0x001ee20000300800 */
[----:B-1----:R-:W-:-:S02]  /*e2c0*/  LEA.HI.X.SX32 R40, R37, R2, 0x1, P0 ;  /* 0x0000000225287211 */ /* 0x002fc400000f0eff */
[----:B------:R-:W-:Y:S01]  /*e2d0*/  PRMT R37, RZ, 0x7610, R37 ;  /* 0x00007610ff257816 */ /* 0x000fe20000000025 */
[----:B------:R-:W4:Y:S02]  /*e2e0*/  LDL.LU R44, [R1+0x178] ;  /* 0x00017800012c7983 */ /* 0x000f240000300800 */
[----:B------:R-:W-:Y:S02]  /*e2f0*/  @P3 IMAD.MOV.U32 R41, RZ, RZ, R40 ;  /* 0x000000ffff293224 */ /* 0x000fe400078e0028 */
[----:B------:R-:W-:Y:S04]  /*e300*/  STL [R1+0x1ec], R39 ;  /* 0x0001ec2701007387 */ /* 0x000fe80000100800 */
[----:B------:R0:W-:Y:S02]  /*e310*/  STL [R1+0x1e8], R40 ;  /* 0x0001e82801007387 */ /* 0x0001e40000100800 */
[----:B0-----:R-:W-:-:S02]  /*e320*/  @P3 IMAD.MOV.U32 R40, RZ, RZ, R39 ;  /* 0x000000ffff283224 */ /* 0x001fc400078e0027 */
[----:B------:R-:W-:Y:S01]  /*e330*/  IMAD R39, R86, UR14, RZ ;  /* 0x0000000e56277c24 */ /* 0x000fe2000f8e02ff */
[----:B------:R-:W-:Y:S04]  /*e340*/  STS.U8 [R83+UR10+0x2000], R48 ;  /* 0x0020003053007988 */ /* 0x000fe8000800000a */
[----:B------:R0:W4:Y:S04]  /*e350*/  @P3 LDG.E.U8 R37, desc[UR22][R40.64] ;  /* 0x0000001628253981 */ /* 0x000128000c1e1100 */
[----:B------:R-:W4:Y:S01]  /*e360*/  LDL.LU R86, [R1+0x724] ;  /* 0x0007240001567983 */ /* 0x000f220000300800 */
[----:B0-----:R-:W-:-:S03]  /*e370*/  IADD3 R41, P0, PT, R39, R3, RZ ;  /* 0x0000000327297210 */ /* 0x001fc60007f1e0ff */
[----:B------:R0:W-:Y:S01]  /*e380*/  STS.U8 [R83+UR10+0x2400], R51 ;  /* 0x0024003353007988 */ /* 0x0001e2000800000a */
[----:B------:R-:W-:Y:S01]  /*e390*/  LEA.HI.X.SX32 R42, R39, R2, 0x1, P0 ;  /* 0x00000002272a7211 */ /* 0x000fe200000f0eff */
[----:B------:R-:W-:Y:S01]  /*e3a0*/  IMAD R39, R89, UR14, RZ ;  /* 0x0000000e59277c24 */ /* 0x000fe2000f8e02ff */
[----:B------:R-:W-:-:S03]  /*e3b0*/  PRMT R40, RZ, 0x7610, R40 ;  /* 0x00007610ff287816 */ /* 0x000fc60000000028 */
[----:B------:R-:W-:Y:S01]  /*e3c0*/  @P3 IMAD.MOV.U32 R43, RZ, RZ, R42 ;  /* 0x000000ffff2b3224 */ /* 0x000fe200078e002a */
[----:B0-----:R-:W4:Y:S04]  /*e3d0*/  LDL.LU R51, [R1+0x170] ;  /* 0x0001700001337983 */ /* 0x001f280000300800 */
[----:B------:R-:W-:Y:S04]  /*e3e0*/  STL [R1+0x22c], R41 ;  /* 0x00022c2901007387 */ /* 0x000fe80000100800 */
[----:B------:R0:W-:Y:S02]  /*e3f0*/  STL [R1+0x228], R42 ;  /* 0x0002282a01007387 */ /* 0x0001e40000100800 */
[----:B0-----:R-:W-:Y:S01]  /*e400*/  @P3 IMAD.MOV.U32 R42, RZ, RZ, R41 ;  /* 0x000000ffff2a3224 */ /* 0x001fe200078e0029 */
[----:B------:R-:W-:-:S04]  /*e410*/  IADD3 R41, P0, PT, R39, R3, RZ ;  /* 0x0000000327297210 */ /* 0x000fc80007f1e0ff */
[----:B------:R0:W4:Y:S02]  /*e420*/  @P3 LDG.E.U8 R40, desc[UR22][R42.64] ;  /* 0x000000162a283981 */ /* 0x000124000c1e1100 */
[----:B0-----:R-:W-:Y:S02]  /*e430*/  LEA.HI.X.SX32 R42, R39, R2, 0x1, P0 ;  /* 0x00000002272a7211 */ /* 0x001fe400000f0eff */
[----:B------:R-:W-:-:S03]  /*e440*/  PRMT R39, RZ, 0x7610, R39 ;  /* 0x00007610ff277816 */ /* 0x000fc60000000027 */
[----:B------:R-:W-:Y:S01]  /*e450*/  @P3 IMAD.MOV.U32 R43, RZ, RZ, R42 ;  /* 0x000000ffff2b3224 */ /* 0x000fe200078e002a */
[----:B--2---:R0:W-:Y:S04]  /*e460*/  STS.U8 [R83+UR10+0x2800], R47 ;  /* 0x0028002f53007988 */ /* 0x0041e8000800000a */
[----:B------:R1:W-:Y:S04]  /*e470*/  STS.U8 [R83+UR10+0x2c00], R46 ;  /* 0x002c002e53007988 */ /* 0x0003e8000800000a */
[----:B0-----:R-:W2:Y:S04]  /*e480*/  LDL.LU R47, [R1+0x16c] ;  /* 0x00016c00012f7983 */ /* 0x001ea80000300800 */
[----:B-1----:R-:W2:Y:S04]  /*e490*/  LDL.LU R46, [R1+0x168] ;  /* 0x00016800012e7983 */ /* 0x002ea80000300800 */
[----:B------:R-:W-:Y:S04]  /*e4a0*/  STL [R1+0x26c], R41 ;  /* 0x00026c2901007387 */ /* 0x000fe80000100800 */
[----:B------:R0:W-:Y:S04]  /*e4b0*/  STL [R1+0x268], R42 ;  /* 0x0002682a01007387 */ /* 0x0001e80000100800 */
[----:B------:R-:W2:Y:S04]  /*e4c0*/  LDL.LU R89, [R1+0x13c] ;  /* 0x00013c0001597983 */ /* 0x000ea80000300800 */
[----:B------:R-:W2:Y:S01]  /*e4d0*/  LDL.LU R50, [R1+0x134] ;  /* 0x0001340001327983 */ /* 0x000ea20000300800 */
[----:B0-----:R-:W-:-:S05]  /*e4e0*/  @P3 IMAD.MOV.U32 R42, RZ, RZ, R41 ;  /* 0x000000ffff2a3224 */ /* 0x001fca00078e0029 */
[----:B------:R0:W2:Y:S04]  /*e4f0*/  @P3 LDG.E.U8 R39, desc[UR22][R42.64] ;  /* 0x000000162a273981 */ /* 0x0000a8000c1e1100 */
[----:B------:R-:W2:Y:S04]  /*e500*/  LDL.LU R43, [R1+0x174] ;  /* 0x00017400012b7983 */ /* 0x000ea80000300800 */
[----:B------:R-:W2:Y:S04]  /*e510*/  LDL.LU R66, [R1+0x130] ;  /* 0x0001300001427983 */ /* 0x000ea80000300800 */
[----:B------:R-:W2:Y:S01]  /*e520*/  LDL.LU R48, [R1+0x12c] ;  /* 0x00012c0001307983 */ /* 0x000ea20000300800 */
[----:B------:R-:W1:Y:S01]  /*e530*/  S2R R68, SR_TID.X ;  /* 0x0000000000447919 */ /* 0x000e620000002100 */
[----:B------:R-:W-:Y:S01]  /*e540*/  IMAD R41, R82, UR14, RZ ;  /* 0x0000000e52297c24 */ /* 0x000fe2000f8e02ff */
[----:B0-----:R-:W-:-:S02]  /*e550*/  PRMT R42, RZ, 0x7610, R42 ;  /* 0x00007610ff2a7816 */ /* 0x001fc4000000002a */
[C---:B-1----:R-:W-:Y:S02]  /*e560*/  LOP3.LUT R82, R68.reuse, 0x7f, RZ, 0xc0, !PT ;  /* 0x0000007f44527812 */ /* 0x042fe400078ec0ff */
[----:B------:R-:W-:-:S04]  /*e570*/  LOP3.LUT R68, R68, 0x7f, RZ, 0xc0, !PT ;  /* 0x0000007f44447812 */ /* 0x000fc800078ec0ff */
[----:B------:R-:W-:Y:S01]  /*e580*/  LOP3.LUT R68, R68, 0x10, RZ, 0x3c, !PT ;  /* 0x0000001044447812 */ /* 0x000fe200078e3cff */
[----:B---3--:R-:W-:Y:S04]  /*e590*/  STS.U8 [R82+UR10+0x3000], R45 ;  /* 0x0030002d52007988 */ /* 0x008fe8000800000a */
[----:B----4-:R0:W-:Y:S02]  /*e5a0*/  STS.U8 [R82+UR10+0x3400], R44 ;  /* 0x0034002c52007988 */ /* 0x0101e4000800000a */
[----:B0-----:R-:W-:-:S04]  /*e5b0*/  IADD3 R44, P0, PT, R41, R3, RZ ;  /* 0x00000003292c7210 */ /* 0x001fc80007f1e0ff */
[----:B------:R-:W-:Y:S01]  /*e5c0*/  LEA.HI.X.SX32 R45, R41, R2, 0x1, P0 ;  /* 0x00000002292d7211 */ /* 0x000fe200000f0eff */
[----:B------:R-:W-:Y:S04]  /*e5d0*/  STL [R1+0x2ac], R44 ;  /* 0x0002ac2c01007387 */ /* 0x000fe80000100800 */
[----:B------:R-:W-:Y:S01]  /*e5e0*/  STL [R1+0x2a8], R45 ;  /* 0x0002a82d01007387 */ /* 0x000fe20000100800 */
[----:B------:R-:W-:-:S03]  /*e5f0*/  IMAD R41, R75, UR14, RZ ;  /* 0x0000000e4b297c24 */ /* 0x000fc6000f8e02ff */
[----:B------:R0:W3:Y:S04]  /*e600*/  @P3 LDG.E.U8 R42, desc[UR22][R44.64] ;  /* 0x000000162c2a3981 */ /* 0x0000e8000c1e1100 */
[----:B--2---:R-:W-:Y:S04]  /*e610*/  STS.U8 [R82+UR10+0x3800], R43 ;  /* 0x0038002b52007988 */ /* 0x004fe8000800000a */
[----:B------:R1:W-:Y:S04]  /*e620*/  STS.U8 [R82+UR10+0x3c00], R51 ;  /* 0x003c003352007988 */ /* 0x0003e8000800000a */
[----:B-1----:R-:W2:Y:S01]  /*e630*/  LDL.LU R51, [R1+0x128] ;  /* 0x0001280001337983 */ /* 0x002ea20000300800 */
[----:B------:R-:W-:-:S04]  /*e640*/  IADD3 R43, P0, PT, R41, R3, RZ ;  /* 0x00000003292b7210 */ /* 0x000fc80007f1e0ff */
[----:B0-----:R-:W-:Y:S01]  /*e650*/  LEA.HI.X.SX32 R44, R41, R2, 0x1, P0 ;  /* 0x00000002292c7211 */ /* 0x001fe200000f0eff */
[----:B------:R-:W-:Y:S01]  /*e660*/  STL [R1+0x2ec], R43 ;  /* 0x0002ec2b01007387 */ /* 0x000fe20000100800 */
[----:B------:R-:W-:-:S03]  /*e670*/  PRMT R41, RZ, 0x7610, R41 ;  /* 0x00007610ff297816 */ /* 0x000fc60000000029 */
[----:B------:R0:W-:Y:S01]  /*e680*/  STL [R1+0x2e8], R44 ;  /* 0x0002e82c01007387 */ /* 0x0001e20000100800 */
[----:B------:R-:W-:Y:S02]  /*e690*/  @P3 IMAD.MOV.U32 R45, RZ, RZ, R44 ;  /* 0x000000ffff2d3224 */ /* 0x000fe400078e002c */
[----:B0-----:R-:W-:Y:S02]  /*e6a0*/  @P3 IMAD.MOV.U32 R44, RZ, RZ, R43 ;  /* 0x000000ffff2c3224 */ /* 0x001fe400078e002b */
[----:B------:R-:W-:-:S03]  /*e6b0*/  IMAD R43, R70, UR14, RZ ;  /* 0x0000000e462b7c24 */ /* 0x000fc6000f8e02ff */
[----:B------:R0:W4:Y:S04]  /*e6c0*/  @P3 LDG.E.U8 R41, desc[UR22][R44.64] ;  /* 0x000000162c293981 */ /* 0x000128000c1e1100 */
[----:B------:R-:W-:Y:S01]  /*e6d0*/  STS.U8 [R68+UR10+0x80], R47 ;  /* 0x0000802f44007988 */ /* 0x000fe2000800000a */
[----:B0-----:R-:W-:-:S03]  /*e6e0*/  IADD3 R45, P0, PT, R43, R3, RZ ;  /* 0x000000032b2d7210 */ /* 0x001fc60007f1e0ff */
[----:B------:R0:W-:Y:S01]  /*e6f0*/  STS.U8 [R68+UR10+0x480], R46 ;  /* 0x0004802e44007988 */ /* 0x0001e2000800000a */
[----:B------:R-:W-:-:S03]  /*e700*/  PRMT R44, RZ, 0x7610, R44 ;  /* 0x00007610ff2c7816 */ /* 0x000fc6000000002c */
[----:B------:R-:W-:Y:S01]  /*e710*/  STL [R1+0x32c], R45 ;  /* 0x00032c2d01007387 */ /* 0x000fe20000100800 */
[----:B0-----:R-:W-:Y:S01]  /*e720*/  LEA.HI.X.SX32 R46, R43, R2, 0x1, P0 ;  /* 0x000000022b2e7211 */ /* 0x001fe200000f0eff */
[----:B------:R-:W-:-:S04]  /*e730*/  IMAD R43, R69, UR14, RZ ;  /* 0x0000000e452b7c24 */ /* 0x000fc8000f8e02ff */
[----:B------:R0:W-:Y:S01]  /*e740*/  STL [R1+0x328], R46 ;  /* 0x0003282e01007387 */ /* 0x0001e20000100800 */
[----:B------:R-:W-:Y:S02]  /*e750*/  @P3 IMAD.MOV.U32 R47, RZ, RZ, R46 ;  /* 0x000000ffff2f3224 */ /* 0x000fe400078e002e */
[----:B0-----:R-:W-:Y:S01]  /*e760*/  @P3 IMAD.MOV.U32 R46, RZ, RZ, R45 ;  /* 0x000000ffff2e3224 */ /* 0x001fe200078e002d */
[----:B------:R-:W-:-:S04]  /*e770*/  IADD3 R45, P0, PT, R43, R3, RZ ;  /* 0x000000032b2d7210 */ /* 0x000fc80007f1e0ff */
[----:B------:R0:W3:Y:S04]  /*e780*/  @P3 LDG.E.U8 R44, desc[UR22][R46.64] ;  /* 0x000000162e2c3981 */ /* 0x0000e8000c1e1100 */
[----:B------:R-:W-:Y:S01]  /*e790*/  STL [R1+0x36c], R45 ;  /* 0x00036c2d01007387 */ /* 0x000fe20000100800 */
[----:B0-----:R-:W-:Y:S02]  /*e7a0*/  LEA.HI.X.SX32 R46, R43, R2, 0x1, P0 ;  /* 0x000000022b2e7211 */ /* 0x001fe400000f0eff */
[----:B------:R-:W-:-:S03]  /*e7b0*/  PRMT R43, RZ, 0x7610, R43 ;  /* 0x00007610ff2b7816 */ /* 0x000fc6000000002b */
[----:B------:R0:W-:Y:S01]  /*e7c0*/  STL [R1+0x368], R46 ;  /* 0x0003682e01007387 */ /* 0x0001e20000100800 */
[----:B------:R-:W-:-:S03]  /*e7d0*/  @P3 IMAD.MOV.U32 R47, RZ, RZ, R46 ;  /* 0x000000ffff2f3224 */ /* 0x000fc600078e002e */
[----:B------:R-:W-:Y:S01]  /*e7e0*/  STS.U8 [R68+UR10+0x880], R89 ;  /* 0x0008805944007988 */ /* 0x000fe2000800000a */
[----:B0-----:R-:W-:Y:S02]  /*e7f0*/  @P3 IMAD.MOV.U32 R46, RZ, RZ, R45 ;  /* 0x000000ffff2e3224 */ /* 0x001fe400078e002d */
[----:B------:R-:W-:Y:S01]  /*e800*/  IMAD R45, R49, UR14, RZ ;  /* 0x0000000e312d7c24 */ /* 0x000fe2000f8e02ff */
[----:B------:R-:W-:Y:S04]  /*e810*/  STS.U8 [R68+UR10+0xc80], R50 ;  /* 0x000c803244007988 */ /* 0x000fe8000800000a */
[----:B------:R0:W3:Y:S04]  /*e820*/  @P3 LDG.E.U8 R43, desc[UR22][R46.64] ;  /* 0x000000162e2b3981 */ /* 0x0000e8000c1e1100 */
        /* <DEDUP_REMOVED lines=13> */
[----:B0-----:R-:W-:-:S05]  /*e900*/  LEA.HI.X.SX32 R48, R45, R2, 0x1, P0 ;  /* 0x000000022d307211 */ /* 0x001fca00000f0eff */
[----:B------:R0:W-:Y:S04]  /*e910*/  STL [R1+0x3d4], R48 ;  /* 0x0003d43001007387 */ /* 0x0001e80000100800 */
[----:B------:R-:W3:Y:S01]  /*e920*/  LDL.LU R66, [R1+0x1f8] ;  /* 0x0001f80001427983 */ /* 0x000ee20000300800 */
[----:B------:R-:W-:Y:S02]  /*e930*/  @P3 IMAD.MOV.U32 R49, RZ, RZ, R48 ;  /* 0x000000ffff313224 */ /* 0x000fe400078e0030 */
[----:B0-----:R-:W-:Y:S02]  /*e940*/  @P3 IMAD.MOV.U32 R48, RZ, RZ, R47 ;  /* 0x000000ffff303224 */ /* 0x001fe400078e002f */
[----:B------:R-:W-:Y:S01]  /*e950*/  IMAD R47, R62, UR14, RZ ;  /* 0x0000000e3e2f7c24 */ /* 0x000fe2000f8e02ff */
[----:B------:R-:W-:-:S04]  /*e960*/  PRMT R45, RZ, 0x7610, R45 ;  /* 0x00007610ff2d7816 */ /* 0x000fc8000000002d */
[C---:B------:R-:W-:Y:S02]  /*e970*/  IADD3 R50, P0, PT, R47.reuse, R3, RZ ;  /* 0x000000032f327210 */ /* 0x040fe40007f1e0ff */
[----:B------:R0:W4:Y:S04]  /*e980*/  @P3 LDG.E.U8 R45, desc[UR22][R48.64] ;  /* 0x00000016302d3981 */ /* 0x000128000c1e1100 */
[----:B------:R-:W-:Y:S01]  /*e990*/  STL [R1+0x408], R50 ;  /* 0x0004083201007387 */ /* 0x000fe20000100800 */
[----:B0-----:R-:W-:Y:S02]  /*e9a0*/  PRMT R48, RZ, 0x7610, R48 ;  /* 0x00007610ff307816 */ /* 0x001fe40000000030 */
[----:B------:R-:W-:Y:S01]  /*e9b0*/  PRMT R53, RZ, 0x7610, R53 ;  /* 0x00007610ff357816 */ /* 0x000fe20000000035 */
[----:B--2---:R0:W-:Y:S02]  /*e9c0*/  STS.U8 [R68+UR10+0x1880], R51 ;  /* 0x0018803344007988 */ /* 0x0041e4000800000a */
[----:B0-----:R-:W-:Y:S01]  /*e9d0*/  LEA.HI.X.SX32 R51, R47, R2, 0x1, P0 ;  /* 0x000000022f337211 */ /* 0x001fe200000f0eff */
[----:B------:R-:W-:-:S04]  /*e9e0*/  IMAD R47, R61, UR14, RZ ;  /* 0x0000000e3d2f7c24 */ /* 0x000fc8000f8e02ff */
[----:B------:R0:W2:Y:S01]  /*e9f0*/  @P3 LDG.E.U8 R48, desc[UR22][R50.64] ;  /* 0x0000001632303981 */ /* 0x0000a2000c1e1100 */
[----:B------:R-:W-:-:S03]  /*ea00*/  IADD3 R49, P0, PT, R47, R3, RZ ;  /* 0x000000032f317210 */ /* 0x000fc60007f1e0ff */
[----:B------:R-:W-:Y:S04]  /*ea10*/  STL [R1+0x404], R51 ;  /* 0x0004043301007387 */ /* 0x000fe80000100800 */
[----:B------:R-:W2:Y:S01]  /*ea20*/  LDL.LU R75, [R1+0x1f4] ;  /* 0x0001f400014b7983 */ /* 0x000ea20000300800 */
[----:B0-----:R-:W-:-:S03]  /*ea30*/  @P3 IMAD.MOV.U32 R50, RZ, RZ, R49 ;  /* 0x000000ffff323224 */ /* 0x001fc600078e0031 */
[----:B------:R0:W-:Y:S01]  /*ea40*/  STL [R1+0x438], R49 ;  /* 0x0004383101007387 */ /* 0x0001e20000100800 */
[----:B------:R-:W-:Y:S01]  /*ea50*/  LEA.HI.X.SX32 R62, R47, R2, 0x1, P0 ;  /* 0x000000022f3e7211 */ /* 0x000fe200000f0eff */
[----:B0-----:R-:W-:-:S04]  /*ea60*/  IMAD R49, R60, UR14, RZ ;  /* 0x0000000e3c317c24 */ /* 0x001fc8000f8e02ff */
[----:B------:R0:W-:Y:S01]  /*ea70*/  STL [R1+0x434], R62 ;  /* 0x0004343e01007387 */ /* 0x0001e20000100800 */
[----:B------:R-:W-:Y:S01]  /*ea80*/  @P3 IMAD.MOV.U32 R51, RZ, RZ, R62 ;  /* 0x000000ffff333224 */ /* 0x000fe200078e003e */
[C---:B------:R-:W-:Y:S02]  /*ea90*/  IADD3 R61, P0, PT, R49.reuse, R3, RZ ;  /* 0x00000003313d7210 */ /* 0x040fe40007f1e0ff */
[----:B------:R-:W4:Y:S02]  /*eaa0*/  LDL.LU R89, [R1+0xf4] ;  /* 0x0000f40001597983 */ /* 0x000f240000300800 */
[----:B0-----:R-:W-:Y:S02]  /*eab0*/  LEA.HI.X.SX32 R62, R49, R2, 0x1, P0 ;  /* 0x00000002313e7211 */ /* 0x001fe400000f0eff */
[----:B------:R-:W-:Y:S01]  /*eac0*/  STL [R1+0x460], R61 ;  /* 0x0004603d01007387 */ /* 0x000fe20000100800 */
[----:B------:R-:W-:-:S03]  /*ead0*/  IMAD R49, R54, UR14, RZ ;  /* 0x0000000e36317c24 */ /* 0x000fc6000f8e02ff */
[----:B------:R-:W-:Y:S04]  /*eae0*/  STL [R1+0x45c], R62 ;  /* 0x00045c3e01007387 */ /* 0x000fe80000100800 */
[----:B------:R-:W4:Y:S04]  /*eaf0*/  LDL.LU R54, [R1+0x720] ;  /* 0x0007200001367983 */ /* 0x000f280000300800 */
[----:B------:R-:W-:Y:S04]  /*eb00*/  STS.U8 [R68+UR10+0x1c80], R86 ;  /* 0x001c805644007988 */ /* 0x000fe8000800000a */
[----:B------:R-:W-:Y:S04]  /*eb10*/  STS.U8 [R68+UR10+0x2080], R78 ;  /* 0x0020804e44007988 */ /* 0x000fe8000800000a */
[----:B------:R-:W-:Y:S01]  /*eb20*/  STS.U8 [R68+UR10+0x2480], R74 ;  /* 0x0024804a44007988 */ /* 0x000fe2000800000a */
[----:B------:R-:W-:-:S03]  /*eb30*/  PRMT R47, RZ, 0x7610, R47 ;  /* 0x00007610ff2f7816 */ /* 0x000fc6000000002f */
[----:B------:R-:W-:Y:S04]  /*eb40*/  STS.U8 [R68+UR10+0x2880], R73 ;  /* 0x0028804944007988 */ /* 0x000fe8000800000a */
[----:B------:R-:W-:Y:S04]  /*eb50*/  STS.U8 [R68+UR10+0x2c80], R67 ;  /* 0x002c804344007988 */ /* 0x000fe8000800000a */
[----:B------:R-:W-:Y:S04]  /*eb60*/  STS.U8 [R68+UR10+0x3080], R65 ;  /* 0x0030804144007988 */ /* 0x000fe8000800000a */
[----:B------:R-:W-:Y:S04]  /*eb70*/  STS.U8 [R68+UR10+0x3480], R64 ;  /* 0x0034804044007988 */ /* 0x000fe8000800000a */
[----:B------:R-:W-:Y:S04]  /*eb80*/  STS.U8 [R68+UR10+0x3880], R59 ;  /* 0x0038803b44007988 */ /* 0x000fe8000800000a */
[----:B------:R0:W-:Y:S04]  /*eb90*/  STS.U8 [R68+UR10+0x3c80], R55 ;  /* 0x003c803744007988 */ /* 0x0001e8000800000a */
[----:B------:R1:W4:Y:S04]  /*eba0*/  @P3 LDG.E.U8 R47, desc[UR22][R50.64] ;  /* 0x00000016322f3981 */ /* 0x000328000c1e1100 */
[----:B0-----:R-:W4:Y:S01]  /*ebb0*/  LDL.LU R68, [R1+0xf0] ;  /* 0x0000f00001447983 */ /* 0x001f220000300800 */
[----:B-1----:R-:W-:-:S02]  /*ebc0*/  @P3 IMAD.MOV.U32 R50, RZ, RZ, R61 ;  /* 0x000000ffff323224 */ /* 0x002fc400078e003d */
[----:B------:R-:W-:-:S05]  /*ebd0*/  @P3 IMAD.MOV.U32 R51, RZ, RZ, R62 ;  /* 0x000000ffff333224 */ /* 0x000fca00078e003e */
[----:B------:R0:W4:Y:S02]  /*ebe0*/  @P3 LDG.E.U8 R53, desc[UR22][R50.64] ;  /* 0x0000001632353981 */ /* 0x000124000c1e1100 */
[----:B0-----:R-:W-:-:S04]  /*ebf0*/  IADD3 R50, P0, PT, R49, R3, RZ ;  /* 0x0000000331327210 */ /* 0x001fc80007f1e0ff */
[----:B------:R-:W-:Y:S01]  /*ec00*/  LEA.HI.X.SX32 R51, R49, R2, 0x1, P0 ;  /* 0x0000000231337211 */ /* 0x000fe200000f0eff */
[----:B------:R0:W-:Y:S04]  /*ec10*/  STL [R1+0xec], R50 ;  /* 0x0000ec3201007387 */ /* 0x0001e80000100800 */
[----:B------:R1:W-:Y:S01]  /*ec20*/  STL [R1+0xe8], R51 ;  /* 0x0000e83301007387 */ /* 0x0003e20000100800 */
[----:B---3--:R-:W-:-:S03]  /*ec30*/  IMAD R49, R66, UR14, RZ ;  /* 0x0000000e42317c24 */ /* 0x008fc6000f8e02ff */
[----:B------:R-:W3:Y:S01]  /*ec40*/  LDL.LU R66, [R1] ;  /* 0x0000000001427983 */ /* 0x000ee20000300800 */
[----:B------:R-:W-:-:S06]  /*ec50*/  PRMT R58, RZ, 0x7610, R58 ;  /* 0x00007610ff3a7816 */ /* 0x000fcc000000003a */
[----:B------:R0:W3:Y:S02]  /*ec60*/  @P3 LDG.E.U8 R58, desc[UR22][R50.64] ;  /* 0x00000016323a3981 */ /* 0x0000e4000c1e1100 */
[----:B0-----:R-:W-:-:S04]  /*ec70*/  IADD3 R50, P0, PT, R49, R3, RZ ;  /* 0x0000000331327210 */ /* 0x001fc80007f1e0ff */
[----:B-1----:R-:W-:Y:S02]  /*ec80*/  LEA.HI.X.SX32 R51, R49, R2, 0x1, P0 ;  /* 0x0000000231337211 */ /* 0x002fe400000f0eff */
[----:B------:R-:W-:Y:S01]  /*ec90*/  PRMT R59, RZ, 0x7610, R59 ;  /* 0x00007610ff3b7816 */ /* 0x000fe2000000003b */
[----:B------:R0:W-:Y:S04]  /*eca0*/  STL [R1+0x12c], R50 ;  /* 0x00012c3201007387 */ /* 0x0001e80000100800 */
[----:B------:R-:W-:Y:S01]  /*ecb0*/  STL [R1+0x128], R51 ;  /* 0x0001283301007387 */ /* 0x000fe20000100800 */
[----:B------:R-:W-:Y:S02]  /*ecc0*/  PRMT R55, RZ, 0x7610, R55 ;  /* 0x00007610ff377816 */ /* 0x000fe40000000037 */
[----:B------:R-:W-:-:S02]  /*ecd0*/  PRMT R56, RZ, 0x7610, R56 ;  /* 0x00007610ff387816 */ /* 0x000fc40000000038 */
[----:B------:R-:W-:-:S06]  /*ece0*/  PRMT R57, RZ, 0x7610, R57 ;  /* 0x00007610ff397816 */ /* 0x000fcc0000000039 */
[----:B------:R0:W3:Y:S02]  /*ecf0*/  @P3 LDG.E.U8 R57, desc[UR22][R50.64] ;  /* 0x0000001632393981 */ /* 0x0000e4000c1e1100 */
[----:B0-----:R-:W-:Y:S01]  /*ed00*/  PRMT R50, RZ, 0x7610, R50 ;  /* 0x00007610ff327816 */ /* 0x001fe20000000032 */
[----:B--2---:R-:W-:-:S05]  /*ed10*/  IMAD R49, R75, UR14, RZ ;  /* 0x0000000e4b317c24 */ /* 0x004fca000f8e02ff */
[----:B------:R-:W-:-:S04]  /*ed20*/  IADD3 R60, P0, PT, R49, R3, RZ ;  /* 0x00000003313c7210 */ /* 0x000fc80007f1e0ff */
[----:B------:R-:W-:Y:S01]  /*ed30*/  LEA.HI.X.SX32 R61, R49, R2, 0x1, P0 ;  /* 0x00000002313d7211 */ /* 0x000fe200000f0eff */
[----:B------:R-:W-:Y:S04]  /*ed40*/  STL [R1+0x16c], R60 ;  /* 0x00016c3c01007387 */ /* 0x000fe80000100800 */
[----:B----4-:R-:W-:Y:S04]  /*ed50*/  STS.U8 [R76+UR10+0x100], R54 ;  /* 0x000100364c007988 */ /* 0x010fe8000800000a */
[----:B------:R-:W-:Y:S04]  /*ed60*/  STS.U8 [R76+UR10+0x500], R52 ;  /* 0x000500344c007988 */ /* 0x000fe8000800000a */
[----:B------:R0:W-:Y:S04]  /*ed70*/  STS.U8 [R76+UR10+0x900], R5 ;  /* 0x000900054c007988 */ /* 0x0001e8000800000a */
[----:B------:R1:W-:Y:S01]  /*ed80*/  STS.U8 [R76+UR10+0xd00], R4 ;  /* 0x000d00044c007988 */ /* 0x0003e2000800000a */
[----:B0-----:R-:W-:-:S02]  /*ed90*/  @P3 IMAD.MOV.U32 R5, RZ, RZ, R61 ;  /* 0x000000ffff053224 */ /* 0x001fc400078e003d */
[----:B-1----:R-:W-:-:S05]  /*eda0*/  @P3 IMAD.MOV.U32 R4, RZ, RZ, R60 ;  /* 0x000000ffff043224 */ /* 0x002fca00078e003c */
[----:B------:R0:W2:Y:S02]  /*edb0*/  @P3 LDG.E.U8 R59, desc[UR22][R4.64] ;  /* 0x00000016043b3981 */ /* 0x0000a4000c1e1100 */
[----:B0-----:R-:W-:-:S05]  /*edc0*/  IMAD R4, R89, UR14, RZ ;  /* 0x0000000e59047c24 */ /* 0x001fca000f8e02ff */
[C---:B------:R-:W-:Y:S01]  /*edd0*/  IADD3 R5, P0, PT, R4.reuse, R3, RZ ;  /* 0x0000000304057210 */ /* 0x040fe20007f1e0ff */
[----:B------:R-:W-:Y:S03]  /*ede0*/  STL [R1+0x168], R61 ;  /* 0x0001683d01007387 */ /* 0x000fe60000100800 */
[----:B------:R-:W-:Y:S01]  /*edf0*/  LEA.HI.X.SX32 R60, R4, R2, 0x1, P0 ;  /* 0x00000002043c7211 */ /* 0x000fe200000f0eff */
[----:B------:R0:W-:Y:S01]  /*ee00*/  STL [R1+0x1b4], R5 ;  /* 0x0001b40501007387 */ /* 0x0001e20000100800 */
[----:B------:R-:W-:-:S03]  /*ee10*/  @P3 IMAD.MOV.U32 R4, RZ, RZ, R5 ;  /* 0x000000ffff043224 */ /* 0x000fc600078e0005 */
[----:B0-----:R-:W-:-:S05]  /*ee20*/  @P3 IMAD.MOV.U32 R5, RZ, RZ, R60 ;  /* 0x000000ffff053224 */ /* 0x001fca00078e003c */
[----:B------:R0:W4:Y:S02]  /*ee30*/  @P3 LDG.E.U8 R55, desc[UR22][R4.64] ;  /* 0x0000001604373981 */ /* 0x000124000c1e1100 */
[----:B0-----:R-:W-:Y:S02]  /*ee40*/  IMAD R4, R68, UR14, RZ ;  /* 0x0000000e44047c24 */ /* 0x001fe4000f8e02ff */
[----:B------:R0:W-:Y:S03]  /*ee50*/  STL [R1+0x1b0], R60 ;  /* 0x0001b03c01007387 */ /* 0x0001e60000100800 */
[----:B------:R-:W-:-:S04]  /*ee60*/  IADD3 R5, P0, PT, R4, R3, RZ ;  /* 0x0000000304057210 */ /* 0x000fc80007f1e0ff */
[----:B0-----:R-:W-:Y:S01]  /*ee70*/  LEA.HI.X.SX32 R60, R4, R2, 0x1, P0 ;  /* 0x00000002043c7211 */ /* 0x001fe200000f0eff */
[----:B------:R0:W-:Y:S01]  /*ee80*/  STL [R1+0x1f4], R5 ;  /* 0x0001f40501007387 */ /* 0x0001e20000100800 */
[----:B------:R-:W-:-:S03]  /*ee90*/  @P3 IMAD.MOV.U32 R4, RZ, RZ, R5 ;  /* 0x000000ffff043224 */ /* 0x000fc600078e0005 */
[----:B0-----:R-:W-:-:S05]  /*eea0*/  @P3 IMAD.MOV.U32 R5, RZ, RZ, R60 ;  /* 0x000000ffff053224 */ /* 0x001fca00078e003c */
[----:B------:R3:W2:Y:S04]  /*eeb0*/  @P3 LDG.E.U8 R56, desc[UR22][R4.64] ;  /* 0x0000001604383981 */ /* 0x0006a8000c1e1100 */
[----:B------:R-:W-:Y:S01]  /*eec0*/  STS.U8 [R76+UR10+0x1100], R7 ;  /* 0x001100074c007988 */ /* 0x000fe2000800000a */
[----:B---3--:R-:W-:-:S03]  /*eed0*/  IMAD R4, R66, UR14, RZ ;  /* 0x0000000e42047c24 */ /* 0x008fc6000f8e02ff */
[----:B------:R-:W-:Y:S02]  /*eee0*/  STS.U8 [R76+UR10+0x1500], R6 ;  /* 0x001500064c007988 */ /* 0x000fe4000800000a */
[----:B------:R-:W-:Y:S02]  /*eef0*/  IADD3 R5, P0, PT, R4, R3, RZ ;  /* 0x0000000304057210 */ /* 0x000fe40007f1e0ff */
[----:B------:R0:W-:Y:S01]  /*ef00*/  STS.U8 [R76+UR10+0x1900], R9 ;  /* 0x001900094c007988 */ /* 0x0001e2000800000a */
[----:B------:R-:W-:-:S03]  /*ef10*/  PRMT R52, RZ, 0x7610, R52 ;  /* 0x00007610ff347816 */ /* 0x000fc60000000034 */
[----:B------:R-:W-:Y:S01]  /*ef20*/  STL [R1+0x1f0], R60 ;  /* 0x0001f03c01007387 */ /* 0x000fe20000100800 */
[----:B0-----:R-:W-:-:S03]  /*ef30*/  LEA.HI.X.SX32 R9, R4, R2, 0x1, P0 ;  /* 0x0000000204097211 */ /* 0x001fc600000f0eff */
[----:B------:R0:W-:Y:S01]  /*ef40*/  STL [R1+0x234], R5 ;  /* 0x0002340501007387 */ /* 0x0001e20000100800 */
[----:B------:R-:W-:Y:S02]  /*ef50*/  @P3 IMAD.MOV.U32 R4, RZ, RZ, R5 ;  /* 0x000000ffff043224 */ /* 0x000fe400078e0005 */
[----:B0-----:R-:W-:-:S05]  /*ef60*/  @P3 IMAD.MOV.U32 R5, RZ, RZ, R9 ;  /* 0x000000ffff053224 */ /* 0x001fca00078e0009 */
[----:B------:R0:W3:Y:S04]  /*ef70*/  @P3 LDG.E.U8 R52, desc[UR22][R4.64] ;  /* 0x0000001604343981 */ /* 0x0000e8000c1e1100 */
[----:B------:R1:W-:Y:S01]  /*ef80*/  STL [R1+0x230], R9 ;  /* 0x0002300901007387 */ /* 0x0003e20000100800 */
[----:B0-----:R-:W-:-:S05]  /*ef90*/  IMAD R4, R88, UR14, RZ ;  /* 0x0000000e58047c24 */ /* 0x001fca000f8e02ff */
[----:B-1----:R-:W-:-:S04]  /*efa0*/  IADD3 R9, P0, PT, R4, R3, RZ ;  /* 0x0000000304097210 */ /* 0x002fc80007f1e0ff */
[----:B------:R-:W-:Y:S01]  /*efb0*/  LEA.HI.X.SX32 R60, R4, R2, 0x1, P0 ;  /* 0x00000002043c7211 */ /* 0x000fe200000f0eff */
[----:B------:R-:W-:Y:S01]  /*efc0*/  @P3 IMAD.MOV.U32 R4, RZ, RZ, R9 ;  /* 0x000000ffff043224 */ /* 0x000fe200078e0009 */
[----:B------:R-:W-:-:S03]  /*efd0*/  PRMT R54, RZ, 0x7610, R54 ;  /* 0x00007610ff367816 */ /* 0x000fc60000000036 */
[----:B------:R-:W-:-:S05]  /*efe0*/  @P3 IMAD.MOV.U32 R5, RZ, RZ, R60 ;  /* 0x000000ffff053224 */ /* 0x000fca00078e003c */
[----:B------:R0:W2:Y:S04]  /*eff0*/  @P3 LDG.E.U8 R54, desc[UR22][R4.64] ;  /* 0x0000001604363981 */ /* 0x0000a8000c1e1100 */
[----:B------:R-:W-:Y:S01]  /*f000*/  STS.U8 [R76+UR10+0x1d00], R8 ;  /* 0x001d00084c007988 */ /* 0x000fe2000800000a */
[----:B0-----:R-:W-:-:S03]  /*f010*/  IMAD R4, R87, UR14, RZ ;  /* 0x0000000e57047c24 */ /* 0x001fc6000f8e02ff */
[----:B------:R0:W-:Y:S04]  /*f020*/  STL [R1+0x274], R9 ;  /* 0x0002740901007387 */ /* 0x0001e80000100800 */
[----:B------:R-:W-:Y:S04]  /*f030*/  STS.U8 [R76+UR10+0x2100], R11 ;  /* 0x0021000b4c007988 */ /* 0x000fe8000800000a */
[----:B------:R-:W-:Y:S01]  /*f040*/  STS.U8 [R76+UR10+0x2500], R10 ;  /* 0x0025000a4c007988 */ /* 0x000fe2000800000a */
[----:B0-----:R-:W-:-:S03]  /*f050*/  IADD3 R9, P0, PT, R4, R3, RZ ;  /* 0x0000000304097210 */ /* 0x001fc60007f1e0ff */
[----:B------:R-:W-:Y:S04]  /*f060*/  STS.U8 [R76+UR10+0x2900], R13 ;  /* 0x0029000d4c007988 */ /* 0x000fe8000800000a */
[----:B------:R0:W-:Y:S02]  /*f070*/  STS.U8 [R76+UR10+0x2d00], R12 ;  /* 0x002d000c4c007988 */ /* 0x0001e4000800000a */
[----:B0-----:R-:W-:Y:S01]  /*f080*/  LEA.HI.X.SX32 R12, R4, R2, 0x1, P0 ;  /* 0x00000002040c7211 */ /* 0x001fe200000f0eff */
[----:B------:R-:W-:-:S04]  /*f090*/  @P3 IMAD.MOV.U32 R4, RZ, RZ, R9 ;  /* 0x000000ffff043224 */ /* 0x000fc800078e0009 */
[----:B------:R-:W-:-:S05]  /*f0a0*/  @P3 IMAD.MOV.U32 R5, RZ, RZ, R12 ;  /* 0x000000ffff053224 */ /* 0x000fca00078e000c */
[----:B------:R0:W2:Y:S02]  /*f0b0*/  @P3 LDG.E.U8 R50, desc[UR22][R4.64] ;  /* 0x0000001604323981 */ /* 0x0000a4000c1e1100 */
[----:B0-----:R-:W-:Y:S02]  /*f0c0*/  IMAD R4, R85, UR14, RZ ;  /* 0x0000000e55047c24 */ /* 0x001fe4000f8e02ff */
[----:B------:R-:W-:Y:S03]  /*f0d0*/  STL [R1+0x270], R60 ;  /* 0x0002703c01007387 */ /* 0x000fe60000100800 */
[----:B------:R-:W-:Y:S01]  /*f0e0*/  IADD3 R5, P0, PT, R4, R3, RZ ;  /* 0x0000000304057210 */ /* 0x000fe20007f1e0ff */
[----:B------:R0:W-:Y:S01]  /*f0f0*/  STL [R1+0x2b4], R9 ;  /* 0x0002b40901007387 */ /* 0x0001e20000100800 */
[----:B------:R-:W-:-:S03]  /*f100*/  PRMT R51, RZ, 0x7610, R51 ;  /* 0x00007610ff337816 */ /* 0x000fc60000000033 */
[----:B------:R-:W-:Y:S01]  /*f110*/  STL [R1+0x2b0], R12 ;  /* 0x0002b00c01007387 */ /* 0x000fe20000100800 */
[----:B0-----:R-:W-:-:S03]  /*f120*/  LEA.HI.X.SX32 R9, R4, R2, 0x1, P0 ;  /* 0x0000000204097211 */ /* 0x001fc600000f0eff */
[----:B------:R0:W-:Y:S01]  /*f130*/  STL [R1+0x2f4], R5 ;  /* 0x0002f40501007387 */ /* 0x0001e20000100800 */
[----:B------:R-:W-:Y:S02]  /*f140*/  @P3 IMAD.MOV.U32 R4, RZ, RZ, R5 ;  /* 0x000000ffff043224 */ /* 0x000fe400078e0005 */
[----:B0-----:R-:W-:-:S05]  /*f150*/  @P3 IMAD.MOV.U32 R5, RZ, RZ, R9 ;  /* 0x000000ffff053224 */ /* 0x001fca00078e0009 */
[----:B------:R0:W2:Y:S01]  /*f160*/  @P3 LDG.E.U8 R51, desc[UR22][R4.64] ;  /* 0x0000001604333981 */ /* 0x0000a2000c1e1100 */
[----:B------:R-:W-:-:S03]  /*f170*/  LOP3.LUT R89, R83, 0x30, RZ, 0x3c, !PT ;  /* 0x0000003053597812 */ /* 0x000fc600078e3cff */
[----:B------:R1:W-:Y:S01]  /*f180*/  STL [R1+0x2f0], R9 ;  /* 0x0002f00901007387 */ /* 0x0003e20000100800 */
[----:B0-----:R-:W-:-:S03]  /*f190*/  IMAD R4, R84, UR14, RZ ;  /* 0x0000000e54047c24 */ /* 0x001fc6000f8e02ff */
[----:B------:R-:W-:Y:S02]  /*f1a0*/  STS.U8 [R76+UR10+0x3100], R15 ;  /* 0x0031000f4c007988 */ /* 0x000fe4000800000a */
[C---:B-1----:R-:W-:Y:S02]  /*f1b0*/  IADD3 R9, P0, PT, R4.reuse, R3, RZ ;  /* 0x0000000304097210 */ /* 0x042fe40007f1e0ff */
[----:B------:R-:W-:Y:S02]  /*f1c0*/  STS.U8 [R76+UR10+0x3500], R14 ;  /* 0x0035000e4c007988 */ /* 0x000fe4000800000a */
[----:B------:R-:W-:Y:S02]  /*f1d0*/  LEA.HI.X.SX32 R12, R4, R2, 0x1, P0 ;  /* 0x00000002040c7211 */ /* 0x000fe400000f0eff */
[----:B------:R-:W-:Y:S04]  /*f1e0*/  STS.U8 [R76+UR10+0x3900], R17 ;  /* 0x003900114c007988 */ /* 0x000fe8000800000a */
[----:B------:R-:W-:Y:S01]  /*f1f0*/  STS.U8 [R76+UR10+0x3d00], R16 ;  /* 0x003d00104c007988 */ /* 0x000fe2000800000a */
[----:B------:R-:W-:-:S03]  /*f200*/  @P3 IMAD.MOV.U32 R4, RZ, RZ, R9 ;  /* 0x000000ffff043224 */ /* 0x000fc600078e0009 */
[----:B------:R-:W-:Y:S01]  /*f210*/  STS.U8 [R89+UR10+0x180], R19 ;  /* 0x0001801359007988 */ /* 0x000fe2000800000a */
[----:B------:R-:W-:-:S03]  /*f220*/  @P3 IMAD.MOV.U32 R5, RZ, RZ, R12 ;  /* 0x000000ffff053224 */ /* 0x000fc600078e000c */
[----:B------:R0:W-:Y:S02]  /*f230*/  STS.U8 [R89+UR10+0x580], R18 ;  /* 0x0005801259007988 */ /* 0x0001e4000800000a */
[----:B0-----:R-:W-:Y:S02]  /*f240*/  PRMT R18, RZ, 0x7610, R18 ;  /* 0x00007610ff127816 */ /* 0x001fe40000000012 */
[----:B------:R0:W-:Y:S04]  /*f250*/  STL [R1+0x334], R9 ;  /* 0x0003340901007387 */ /* 0x0001e80000100800 */
[----:B------:R1:W2:Y:S02]  /*f260*/  @P3 LDG.E.U8 R18, desc[UR22][R4.64] ;  /* 0x0000001604123981 */ /* 0x0002a4000c1e1100 */
[----:B-1----:R-:W-:-:S02]  /*f270*/  IMAD R4, R81, UR14, RZ ;  /* 0x0000000e51047c24 */ /* 0x002fc4000f8e02ff */
[----:B------:R1:W-:Y:S03]  /*f280*/  STL [R1+0x330], R12 ;  /* 0x0003300c01007387 */ /* 0x0003e60000100800 */
[C---:B0-----:R-:W-:Y:S02]  /*f290*/  IADD3 R9, P0, PT, R4.reuse, R3, RZ ;  /* 0x0000000304097210 */ /* 0x041fe40007f1e0ff */
[----:B------:R-:W-:Y:S02]  /*f2a0*/  PRMT R49, RZ, 0x7610, R49 ;  /* 0x00007610ff317816 */ /* 0x000fe40000000031 */
[----:B-1----:R-:W-:Y:S01]  /*f2b0*/  LEA.HI.X.SX32 R12, R4, R2, 0x1, P0 ;  /* 0x00000002040c7211 */ /* 0x002fe200000f0eff */
[----:B------:R-:W-:-:S04]  /*f2c0*/  @P3 IMAD.MOV.U32 R4, RZ, RZ, R9 ;  /* 0x000000ffff043224 */ /* 0x000fc800078e0009 */
[----:B------:R-:W-:-:S05]  /*f2d0*/  @P3 IMAD.MOV.U32 R5, RZ, RZ, R12 ;  /* 0x000000ffff053224 */ /* 0x000fca00078e000c */
[----:B------:R0:W2:Y:S04]  /*f2e0*/  @P3 LDG.E.U8 R49, desc[UR22][R4.64] ;  /* 0x0000001604313981 */ /* 0x0000a8000c1e1100 */
[----:B------:R1:W-:Y:S01]  /*f2f0*/  STL [R1+0x374], R9 ;  /* 0x0003740901007387 */ /* 0x0003e20000100800 */
[----:B0-----:R-:W-:-:S03]  /*f300*/  IMAD R4, R80, UR14, RZ ;  /* 0x0000000e50047c24 */ /* 0x001fc6000f8e02ff */
[----:B------:R0:W-:Y:S02]  /*f310*/  STL [R1+0x370], R12 ;  /* 0x0003700c01007387 */ /* 0x0001e40000100800 */
[C---:B-1----:R-:W-:Y:S02]  /*f320*/  IADD3 R9, P0, PT, R4.reuse, R3, RZ ;  /* 0x0000000304097210 */ /* 0x042fe40007f1e0ff */
[----:B------:R1:W-:Y:S02]  /*f330*/  STS.U8 [R89+UR10+0x980], R21 ;  /* 0x0009801559007988 */ /* 0x0003e4000800000a */
[----:B0-----:R-:W-:Y:S01]  /*f340*/  LEA.HI.X.SX32 R12, R4, R2, 0x1, P0 ;  /* 0x00000002040c7211 */ /* 0x001fe200000f0eff */
[----:B------:R-:W-:Y:S01]  /*f350*/  @P3 IMAD.MOV.U32 R4, RZ, RZ, R9 ;  /* 0x000000ffff043224 */ /* 0x000fe200078e0009 */
[----:B-1----:R-:W-:-:S03]  /*f360*/  PRMT R21, RZ, 0x7610, R21 ;  /* 0x00007610ff157816 */ /* 0x002fc60000000015 */
[----:B------:R-:W-:-:S05]  /*f370*/  @P3 IMAD.MOV.U32 R5, RZ, RZ, R12 ;  /* 0x000000ffff053224 */ /* 0x000fca00078e000c */
[----:B------:R0:W2:Y:S04]  /*f380*/  @P3 LDG.E.U8 R21, desc[UR22][R4.64] ;  /* 0x0000001604153981 */ /* 0x0000a8000c1e1100 */
[----:B------:R1:W-:Y:S01]  /*f390*/  STL [R1+0x3b0], R9 ;  /* 0x0003b00901007387 */ /* 0x0003e20000100800 */
[----:B0-----:R-:W-:-:S03]  /*f3a0*/  IMAD R4, R79, UR14, RZ ;  /* 0x0000000e4f047c24 */ /* 0x001fc6000f8e02ff */
[----:B------:R0:W-:Y:S02]  /*f3b0*/  STL [R1+0x3ac], R12 ;  /* 0x0003ac0c01007387 */ /* 0x0001e40000100800 */
[----:B-1----:R-:W-:-:S04]  /*f3c0*/  IADD3 R9, P0, PT, R4, R3, RZ ;  /* 0x0000000304097210 */ /* 0x002fc80007f1e0ff */
[----:B0-----:R-:W-:Y:S01]  /*f3d0*/  LEA.HI.X.SX32 R12, R4, R2, 0x1, P0 ;  /* 0x00000002040c7211 */ /* 0x001fe200000f0eff */
[----:B------:R-:W-:Y:S04]  /*f3e0*/  STL [R1+0x3e0], R9 ;  /* 0x0003e00901007387 */ /* 0x000fe80000100800 */
[----:B------:R-:W-:Y:S04]  /*f3f0*/  STL [R1+0x3dc], R12 ;  /* 0x0003dc0c01007387 */ /* 0x000fe80000100800 */
[----:B------:R-:W2:Y:S01]  /*f400*/  LDL.LU R83, [R1+0x1fc] ;  /* 0x0001fc0001537983 */ /* 0x000ea20000300800 */
[----:B------:R-:W-:-:S03]  /*f410*/  @P3 IMAD.MOV.U32 R4, RZ, RZ, R9 ;  /* 0x000000ffff043224 */ /* 0x000fc600078e0009 */
[----:B------:R0:W-:Y:S01]  /*f420*/  STS.U8 [R89+UR10+0xd80], R20 ;  /* 0x000d801459007988 */ /* 0x0001e2000800000a */
[----:B------:R-:W-:Y:S01]  /*f430*/  @P3 IMAD.MOV.U32 R5, RZ, RZ, R12 ;  /* 0x000000ffff053224 */ /* 0x000fe200078e000c */
[----:B0-----:R-:W-:-:S06]  /*f440*/  PRMT R20, RZ, 0x7610, R20 ;  /* 0x00007610ff147816 */ /* 0x001fcc0000000014 */
[----:B------:R0:W3:Y:S02]  /*f450*/  @P3 LDG.E.U8 R20, desc[UR22][R4.64] ;  /* 0x0000001604143981 */ /* 0x0000e4000c1e1100 */
[----:B0-----:R-:W-:-:S05]  /*f460*/  IMAD R4, R77, UR14, RZ ;  /* 0x0000000e4d047c24 */ /* 0x001fca000f8e02ff */
[----:B------:R-:W-:-:S04]  /*f470*/  IADD3 R9, P0, PT, R4, R3, RZ ;  /* 0x0000000304097210 */ /* 0x000fc80007f1e0ff */
[----:B------:R-:W-:Y:S01]  /*f480*/  LEA.HI.X.SX32 R12, R4, R2, 0x1, P0 ;  /* 0x00000002040c7211 */ /* 0x000fe200000f0eff */
[----:B------:R-:W-:Y:S01]  /*f490*/  @P3 IMAD.MOV.U32 R4, RZ, RZ, R9 ;  /* 0x000000ffff043224 */ /* 0x000fe200078e0009 */
[----:B------:R-:W-:Y:S01]  /*f4a0*/  PRMT R17, RZ, 0x7610, R17 ;  /* 0x00007610ff117816 */ /* 0x000fe20000000011 */
[----:B------:R0:W-:Y:S02]  /*f4b0*/  STL [R1+0x410], R9 ;  /* 0x0004100901007387 */ /* 0x0001e40000100800 */
[----:B------:R-:W-:Y:S02]  /*f4c0*/  @P3 IMAD.MOV.U32 R5, RZ, RZ, R12 ;  /* 0x000000ffff053224 */ /* 0x000fe400078e000c */
[----:B------:R1:W-:Y:S04]  /*f4d0*/  STL [R1+0x40c], R12 ;  /* 0x00040c0c01007387 */ /* 0x0003e80000100800 */
[----:B------:R-:W3:Y:S04]  /*f4e0*/  LDL.LU R68, [R1+0x204] ;  /* 0x0002040001447983 */ /* 0x000ee80000300800 */
[----:B------:R0:W4:Y:S01]  /*f4f0*/  @P3 LDG.E.U8 R17, desc[UR22][R4.64] ;  /* 0x0000001604113981 */ /* 0x000122000c1e1100 */
[----:B------:R-:W-:-:S03]  /*f500*/  PRMT R16, RZ, 0x7610, R16 ;  /* 0x00007610ff107816 */ /* 0x000fc60000000010 */
[----:B------:R-:W4:Y:S01]  /*f510*/  LDL.LU R66, [R1+0x200] ;  /* 0x0002000001427983 */ /* 0x000f220000300800 */
[----:B0-----:R-:W-:-:S05]  /*f520*/  IMAD R4, R72, UR14, RZ ;  /* 0x0000000e48047c24 */ /* 0x001fca000f8e02ff */
[----:B------:R-:W-:-:S04]  /*f530*/  IADD3 R9, P0, PT, R4, R3, RZ ;  /* 0x0000000304097210 */ /* 0x000fc80007f1e0ff */
[----:B-1----:R-:W-:Y:S01]  /*f540*/  LEA.HI.X.SX32 R12, R4, R2, 0x1, P0 ;  /* 0x00000002040c7211 */ /* 0x002fe200000f0eff */
[----:B------:R-:W-:-:S04]  /*f550*/  @P3 IMAD.MOV.U32 R4, RZ, RZ, R9 ;  /* 0x000000ffff043224 */ /* 0x000fc800078e0009 */
[----:B------:R-:W-:-:S05]  /*f560*/  @P3 IMAD.MOV.U32 R5, RZ, RZ, R12 ;  /* 0x000000ffff053224 */ /* 0x000fca00078e000c */
[----:B------:R0:W4:Y:S04]  /*f570*/  @P3 LDG.E.U8 R16, desc[UR22][R4.64] ;  /* 0x0000001604103981 */ /* 0x000128000c1e1100 */
[----:B------:R1:W-:Y:S01]  /*f580*/  STL [R1+0x440], R9 ;  /* 0x0004400901007387 */ /* 0x0003e20000100800 */
[----:B0-----:R-:W-:-:S03]  /*f590*/  IMAD R4, R71, UR14, RZ ;  /* 0x0000000e47047c24 */ /* 0x001fc6000f8e02ff */
[----:B------:R0:W-:Y:S02]  /*f5a0*/  STL [R1+0x43c], R12 ;  /* 0x00043c0c01007387 */ /* 0x0001e40000100800 */
[C---:B-1----:R-:W-:Y:S02]  /*f5b0*/  IADD3 R9, P0, PT, R4.reuse, R3, RZ ;  /* 0x0000000304097210 */ /* 0x042fe40007f1e0ff */
[----:B------:R-:W4:Y:S01]  /*f5c0*/  LDL.LU R76, [R1+0xfc] ;  /* 0x0000fc00014c7983 */ /* 0x000f220000300800 */
[----:B------:R-:W-:Y:S02]  /*f5d0*/  PRMT R11, RZ, 0x7610, R11 ;  /* 0x00007610ff0b7816 */ /* 0x000fe4000000000b */
[----:B0-----:R-:W-:Y:S01]  /*f5e0*/  LEA.HI.X.SX32 R12, R4, R2, 0x1, P0 ;  /* 0x00000002040c7211 */ /* 0x001fe200000f0eff */
[----:B------:R-:W-:-:S04]  /*f5f0*/  @P3 IMAD.MOV.U32 R4, RZ, RZ, R9 ;  /* 0x000000ffff043224 */ /* 0x000fc800078e0009 */
[----:B------:R-:W-:Y:S01]  /*f600*/  @P3 IMAD.MOV.U32 R5, RZ, RZ, R12 ;  /* 0x000000ffff053224 */ /* 0x000fe200078e000c */
[----:B------:R0:W-:Y:S04]  /*f610*/  STL [R1+0x468], R9 ;  /* 0x0004680901007387 */ /* 0x0001e80000100800 */
[----:B------:R2:W4:Y:S04]  /*f620*/  @P3 LDG.E.U8 R11, desc[UR22][R4.64] ;  /* 0x00000016040b3981 */ /* 0x000528000c1e1100 */
[----:B------:R-:W-:Y:S01]  /*f630*/  STL [R1+0x464], R12 ;  /* 0x0004640c01007387 */ /* 0x000fe20000100800 */
[----:B--2---:R-:W-:-:S03]  /*f640*/  IMAD R4, R83, UR14, RZ ;  /* 0x0000000e53047c24 */ /* 0x004fc6000f8e02ff */
[----:B------:R-:W2:Y:S02]  /*f650*/  LDL.LU R83, [R1+0xf8] ;  /* 0x0000f80001537983 */ /* 0x000ea40000300800 */
[----:B------:R-:W-:-:S04]  /*f660*/  IADD3 R5, P0, PT, R4, R3, RZ ;  /* 0x0000000304057210 */ /* 0x000fc80007f1e0ff */
[----:B0-----:R-:W-:Y:S01]  /*f670*/  LEA.HI.X.SX32 R9, R4, R2, 0x1, P0 ;  /* 0x0000000204097211 */ /* 0x001fe200000f0eff */
[----:B------:R0:W-:Y:S01]  /*f680*/  STL [R1+0xf4], R5 ;  /* 0x0000f40501007387 */ /* 0x0001e20000100800 */
[----:B------:R-:W-:Y:S01]  /*f690*/  PRMT R8, RZ, 0x7610, R8 ;  /* 0x00007610ff087816 */ /* 0x000fe20000000008 */
[----:B------:R-:W-:Y:S02]  /*f6a0*/  @P3 IMAD.MOV.U32 R4, RZ, RZ, R5 ;  /* 0x000000ffff043224 */ /* 0x000fe400078e0005 */
[----:B0-----:R-:W-:-:S05]  /*f6b0*/  @P3 IMAD.MOV.U32 R5, RZ, RZ, R9 ;  /* 0x000000ffff053224 */ /* 0x001fca00078e0009 */
[----:B------:R3:W2:Y:S04]  /*f6c0*/  @P3 LDG.E.U8 R8, desc[UR22][R4.64] ;  /* 0x0000001604083981 */ /* 0x0006a8000c1e1100 */
[----:B------:R0:W-:Y:S01]  /*f6d0*/  STL [R1+0xf0], R9 ;  /* 0x0000f00901007387 */ /* 0x0001e20000100800 */
[----:B------:R-:W-:Y:S01]  /*f6e0*/  PRMT R7, RZ, 0x7610, R7 ;  /* 0x00007610ff077816 */ /* 0x000fe20000000007 */
[----:B---3--:R-:W-:-:S05]  /*f6f0*/  IMAD R4, R68, UR14, RZ ;  /* 0x0000000e44047c24 */ /* 0x008fca000f8e02ff */
[----:B------:R-:W-:-:S04]  /*f700*/  IADD3 R5, P0, PT, R4, R3, RZ ;  /* 0x0000000304057210 */ /* 0x000fc80007f1e0ff */
[----:B0-----:R-:W-:Y:S01]  /*f710*/  LEA.HI.X.SX32 R9, R4, R2, 0x1, P0 ;  /* 0x0000000204097211 */ /* 0x001fe200000f0eff */
[----:B------:R0:W-:Y:S01]  /*f720*/  STL [R1+0x134], R5 ;  /* 0x0001340501007387 */ /* 0x0001e20000100800 */
[----:B------:R-:W-:-:S03]  /*f730*/  @P3 IMAD.MOV.U32 R4, RZ, RZ, R5 ;  /* 0x000000ffff043224 */ /* 0x000fc600078e0005 */
[----:B0-----:R-:W-:-:S05]  /*f740*/  @P3 IMAD.MOV.U32 R5, RZ, RZ, R9 ;  /* 0x000000ffff053224 */ /* 0x001fca00078e0009 */
[----:B------:R4:W3:Y:S02]  /*f750*/  @P3 LDG.E.U8 R7, desc[UR22][R4.64] ;  /* 0x0000001604073981 */ /* 0x0008e4000c1e1100 */
[----:B----4-:R-:W-:Y:S02]  /*f760*/  IMAD R4, R66, UR14, RZ ;  /* 0x0000000e42047c24 */ /* 0x010fe4000f8e02ff */
[----:B------:R0:W-:Y:S03]  /*f770*/  STL [R1+0x130], R9 ;  /* 0x0001300901007387 */ /* 0x0001e60000100800 */
[----:B------:R-:W-:-:S05]  /*f780*/  IADD3 R5, P0, PT, R4, R3, RZ ;  /* 0x0000000304057210 */ /* 0x000fca0007f1e0ff */
[----:B------:R1:W-:Y:S01]  /*f790*/  STL [R1+0x174], R5 ;  /* 0x0001740501007387 */ /* 0x0003e20000100800 */
[----:B0-----:R-:W-:Y:S01]  /*f7a0*/  LEA.HI.X.SX32 R9, R4, R2, 0x1, P0 ;  /* 0x0000000204097211 */ /* 0x001fe200000f0eff */
[----:B------:R-:W-:Y:S01]  /*f7b0*/  @P3 IMAD.MOV.U32 R12, RZ, RZ, R5 ;  /* 0x000000ffff0c3224 */ /* 0x000fe200078e0005 */
[----:B------:R-:W-:-:S03]  /*f7c0*/  PRMT R4, RZ, 0x7610, R4 ;  /* 0x00007610ff047816 */ /* 0x000fc60000000004 */
[----:B------:R-:W-:Y:S02]  /*f7d0*/  @P3 IMAD.MOV.U32 R13, RZ, RZ, R9 ;  /* 0x000000ffff0d3224 */ /* 0x000fe400078e0009 */
[----:B-1----:R-:W-:Y:S01]  /*f7e0*/  IMAD R5, R76, UR14, RZ ;  /* 0x0000000e4c057c24 */ /* 0x002fe2000f8e02ff */
[----:B------:R0:W-:Y:S04]  /*f7f0*/  STL [R1+0x170], R9 ;  /* 0x0001700901007387 */ /* 0x0001e80000100800 */
[----:B------:R1:W4:Y:S01]  /*f800*/  @P3 LDG.E.U8 R4, desc[UR22][R12.64] ;  /* 0x000000160c043981 */ /* 0x000322000c1e1100 */
[----:B0-----:R-:W-:-:S04]  /*f810*/  IADD3 R9, P0, PT, R5, R3, RZ ;  /* 0x0000000305097210 */ /* 0x001fc80007f1e0ff */
[----:B-1----:R-:W-:Y:S01]  /*f820*/  LEA.HI.X.SX32 R12, R5, R2, 0x1, P0 ;  /* 0x00000002050c7211 */ /* 0x002fe200000f0eff */
[----:B------:R-:W-:Y:S01]  /*f830*/  STL [R1+0x1bc], R9 ;  /* 0x0001bc0901007387 */ /* 0x000fe20000100800 */
[----:B------:R-:W-:-:S03]  /*f840*/  PRMT R6, RZ, 0x7610, R6 ;  /* 0x00007610ff067816 */ /* 0x000fc60000000006 */
[----:B------:R0:W-:Y:S01]  /*f850*/  STL [R1+0x1b8], R12 ;  /* 0x0001b80c01007387 */ /* 0x0001e20000100800 */
[----:B------:R-:W-:Y:S02]  /*f860*/  @P3 IMAD.MOV.U32 R13, RZ, RZ, R12 ;  /* 0x000000ffff0d3224 */ /* 0x000fe400078e000c */
[----:B0-----:R-:W-:-:S05]  /*f870*/  @P3 IMAD.MOV.U32 R12, RZ, RZ, R9 ;  /* 0x000000ffff0c3224 */ /* 0x001fca00078e0009 */
[----:B------:R0:W3:Y:S01]  /*f880*/  @P3 LDG.E.U8 R6, desc[UR22][R12.64] ;  /* 0x000000160c063981 */ /* 0x0000e2000c1e1100 */
[----:B--2---:R-:W-:-:S05]  /*f890*/  IMAD R5, R83, UR14, RZ ;  /* 0x0000000e53057c24 */ /* 0x004fca000f8e02ff */
[----:B------:R-:W-:-:S04]  /*f8a0*/  IADD3 R9, P0, PT, R5, R3, RZ ;  /* 0x0000000305097210 */ /* 0x000fc80007f1e0ff */
[----:B0-----:R-:W-:Y:S01]  /*f8b0*/  LEA.HI.X.SX32 R12, R5, R2, 0x1, P0 ;  /* 0x00000002050c7211 */ /* 0x001fe200000f0eff */
[----:B------:R-:W-:Y:S04]  /*f8c0*/  STL [R1+0x1fc], R9 ;  /* 0x0001fc0901007387 */ /* 0x000fe80000100800 */
[----:B------:R0:W-:Y:S01]  /*f8d0*/  STL [R1+0x1f8], R12 ;  /* 0x0001f80c01007387 */ /* 0x0001e20000100800 */
[----:B------:R-:W-:-:S03]  /*f8e0*/  @P3 IMAD.MOV.U32 R13, RZ, RZ, R12 ;  /* 0x000000ffff0d3224 */ /* 0x000fc600078e000c */
[----:B------:R-:W2:Y:S01]  /*f8f0*/  LDL.LU R76, [R1+0x284] ;  /* 0x00028400014c7983 */ /* 0x000ea20000300800 */
[----:B0-----:R-:W-:Y:S02]  /*f900*/  @P3 IMAD.MOV.U32 R12, RZ, RZ, R9 ;  /* 0x000000ffff0c3224 */ /* 0x001fe400078e0009 */
[----:B------:R-:W-:-:S05]  /*f910*/  IMAD R9, R93, UR14, RZ ;  /* 0x0000000e5d097c24 */ /* 0x000fca000f8e02ff */
[----:B------:R-:W-:-:S04]  /*f920*/  IADD3 R14, P0, PT, R9, R3, RZ ;  /* 0x00000003090e7210 */ /* 0x000fc80007f1e0ff */
[----:B------:R-:W-:Y:S01]  /*f930*/  LEA.HI.X.SX32 R15, R9, R2, 0x1, P0 ;  /* 0x00000002090f7211 */ /* 0x000fe200000f0eff */
[----:B------:R0:W-:Y:S01]  /*f940*/  STL [R1+0x23c], R14 ;  /* 0x00023c0e01007387 */ /* 0x0001e20000100800 */
[----:B------:R-:W-:-:S03]  /*f950*/  PRMT R5, RZ, 0x7610, R5 ;  /* 0x00007610ff057816 */ /* 0x000fc60000000005 */
[----:B------:R1:W-:Y:S04]  /*f960*/  STL [R1+0x238], R15 ;  /* 0x0002380f01007387 */ /* 0x0003e80000100800 */
[----:B------:R-:W3:Y:S01]  /*f970*/  LDL.LU R83, [R1+0x280] ;  /* 0x0002800001537983 */ /* 0x000ee20000300800 */
[----:B------:R-:W-:-:S03]  /*f980*/  IMAD R9, R92, UR14, RZ ;  /* 0x0000000e5c097c24 */ /* 0x000fc6000f8e02ff */
[----:B------:R0:W3:Y:S02]  /*f990*/  @P3 LDG.E.U8 R5, desc[UR22][R12.64] ;  /* 0x000000160c053981 */ /* 0x0000e4000c1e1100 */
[----:B0-----:R-:W-:Y:S01]  /*f9a0*/  @P3 IMAD.MOV.U32 R12, RZ, RZ, R14 ;  /* 0x000000ffff0c3224 */ /* 0x001fe200078e000e */
[----:B------:R-:W-:Y:S01]  /*f9b0*/  IADD3 R14, P0, PT, R9, R3, RZ ;  /* 0x00000003090e7210 */ /* 0x000fe20007f1e0ff */
[----:B------:R-:W-:-:S03]  /*f9c0*/  @P3 IMAD.MOV.U32 R13, RZ, RZ, R15 ;  /* 0x000000ffff0d3224 */ /* 0x000fc600078e000f */
[----:B-1----:R-:W-:Y:S01]  /*f9d0*/  LEA.HI.X.SX32 R15, R9, R2, 0x1, P0 ;  /* 0x00000002090f7211 */ /* 0x002fe200000f0eff */
[----:B------:R0:W-:Y:S04]  /*f9e0*/  STL [R1+0x27c], R14 ;  /* 0x00027c0e01007387 */ /* 0x0001e80000100800 */
[----:B------:R1:W-:Y:S04]  /*f9f0*/  STL [R1+0x278], R15 ;  /* 0x0002780f01007387 */ /* 0x0003e80000100800 */
[----:B------:R-:W4:Y:S01]  /*fa00*/  LDL.LU R66, [R1+0x244] ;  /* 0x0002440001427983 */ /* 0x000f220000300800 */
[----:B------:R-:W-:-:S02]  /*fa10*/  PRMT R10, RZ, 0x7610, R10 ;  /* 0x00007610ff0a7816 */ /* 0x000fc4000000000a */
[----:B------:R-:W-:-:S04]  /*fa20*/  PRMT R9, RZ, 0x7610, R9 ;  /* 0x00007610ff097816 */ /* 0x000fc80000000009 */
[----:B------:R0:W4:Y:S02]  /*fa30*/  @P3 LDG.E.U8 R10, desc[UR22][R12.64] ;  /* 0x000000160c0a3981 */ /* 0x000124000c1e1100 */
[----:B0-----:R-:W-:Y:S02]  /*fa40*/  @P3 IMAD.MOV.U32 R12, RZ, RZ, R14 ;  /* 0x000000ffff0c3224 */ /* 0x001fe400078e000e */
[----:B------:R-:W-:-:S05]  /*fa50*/  @P3 IMAD.MOV.U32 R13, RZ, RZ, R15 ;  /* 0x000000ffff0d3224 */ /* 0x000fca00078e000f */
[----:B------:R0:W4:Y:S02]  /*fa60*/  @P3 LDG.E.U8 R9, desc[UR22][R12.64] ;  /* 0x000000160c093981 */ /* 0x000124000c1e1100 */
[----:B0-----:R-:W-:-:S05]  /*fa70*/  IMAD R12, R91, UR14, RZ ;  /* 0x0000000e5b0c7c24 */ /* 0x001fca000f8e02ff */
[----:B------:R-:W-:-:S04]  /*fa80*/  IADD3 R14, P0, PT, R12, R3, RZ ;  /* 0x000000030c0e7210 */ /* 0x000fc80007f1e0ff */
[----:B-1----:R-:W-:Y:S01]  /*fa90*/  LEA.HI.X.SX32 R15, R12, R2, 0x1, P0 ;  /* 0x000000020c0f7211 */ /* 0x002fe200000f0eff */
[----:B------:R0:W-:Y:S04]  /*faa0*/  STL [R1+0x2bc], R14 ;  /* 0x0002bc0e01007387 */ /* 0x0001e80000100800 */
[----:B------:R1:W-:Y:S04]  /*fab0*/  STL [R1+0x2b8], R15 ;  /* 0x0002b80f01007387 */ /* 0x0003e80000100800 */
[----:B------:R-:W4:Y:S01]  /*fac0*/  LDL.LU R68, [R1+0x240] ;  /* 0x0002400001447983 */ /* 0x000f220000300800 */
[----:B------:R-:W-:-:S03]  /*fad0*/  PRMT R13, RZ, 0x7610, R13 ;  /* 0x00007610ff0d7816 */ /* 0x000fc6000000000d */
[----:B------:R-:W-:Y:S04]  /*fae0*/  STS.U8 [R89+UR10+0x1180], R23 ;  /* 0x0011801759007988 */ /* 0x000fe8000800000a */
[----:B------:R-:W-:Y:S04]  /*faf0*/  STS.U8 [R89+UR10+0x1580], R22 ;  /* 0x0015801659007988 */ /* 0x000fe8000800000a */
[----:B------:R-:W-:Y:S04]  /*fb00*/  STS.U8 [R89+UR10+0x1980], R25 ;  /* 0x0019801959007988 */ /* 0x000fe8000800000a */
[----:B------:R-:W-:Y:S01]  /*fb10*/  STS.U8 [R89+UR10+0x1d80], R24 ;  /* 0x001d801859007988 */ /* 0x000fe2000800000a */
[----:B------:R-:W-:-:S03]  /*fb20*/  LOP3.LUT R19, R82, 0x40, RZ, 0x3c, !PT ;  /* 0x0000004052137812 */ /* 0x000fc600078e3cff */
[----:B------:R-:W-:Y:S04]  /*fb30*/  STS.U8 [R89+UR10+0x2180], R27 ;  /* 0x0021801b59007988 */ /* 0x000fe8000800000a */
[----:B------:R0:W4:Y:S04]  /*fb40*/  @P3 LDG.E.U8 R13, desc[UR22][R14.64] ;  /* 0x000000160e0d3981 */ /* 0x000128000c1e1100 */
[----:B------:R-:W-:Y:S04]  /*fb50*/  STS.U8 [R89+UR10+0x2580], R26 ;  /* 0x0025801a59007988 */ /* 0x000fe8000800000a */
        /* <DEDUP_REMOVED lines=21> */
[----:B------:R-:W-:Y:S01]  /*fcb0*/  STS.U8 [R19+UR10+0x3e00], R53 ;  /* 0x003e003513007988 */ /* 0x000fe2000800000a */
[----:B--2---:R-:W-:-:S03]  /*fcc0*/  IMAD R12, R76, UR14, RZ ;  /* 0x0000000e4c0c7c24 */ /* 0x004fc6000f8e02ff */
[----:B------:R-:W2:Y:S02]  /*fcd0*/  LDL.LU R76, [R1+0x10] ;  /* 0x00001000014c7983 */ /* 0x000ea40000300800 */
[----:B0-----:R-:W-:-:S04]  /*fce0*/  IADD3 R14, P0, PT, R12, R3, RZ ;  /* 0x000000030c0e7210 */ /* 0x001fc80007f1e0ff */
[----:B-1----:R-:W-:Y:S02]  /*fcf0*/  LEA.HI.X.SX32 R15, R12, R2, 0x1, P0 ;  /* 0x000000020c0f7211 */ /* 0x002fe400000f0eff */
[----:B------:R-:W-:Y:S01]  /*fd00*/  PRMT R12, RZ, 0x7610, R12 ;  /* 0x00007610ff0c7816 */ /* 0x000fe2000000000c */
[----:B------:R3:W-:Y:S04]  /*fd10*/  STL [R1+0x2fc], R14 ;  /* 0x0002fc0e01007387 */ /* 0x0007e80000100800 */
[----:B------:R0:W-:Y:S04]  /*fd20*/  STL [R1+0x2f8], R15 ;  /* 0x0002f80f01007387 */ /* 0x0001e80000100800 */
[----:B------:R3:W2:Y:S02]  /*fd30*/  @P3 LDG.E.U8 R12, desc[UR22][R14.64] ;  /* 0x000000160e0c3981 */ /* 0x0006a4000c1e1100 */
[----:B---3--:R-:W-:-:S02]  /*fd40*/  IMAD R14, R83, UR14, RZ ;  /* 0x0000000e530e7c24 */ /* 0x008fc4000f8e02ff */
[----:B------:R-:W3:Y:S03]  /*fd50*/  LDL.LU R83, [R1+0xc] ;  /* 0x00000c0001537983 */ /* 0x000ee60000300800 */
[----:B------:R-:W-:-:S04]  /*fd60*/  IADD3 R19, P0, PT, R14, R3, RZ ;  /* 0x000000030e137210 */ /* 0x000fc80007f1e0ff */
[----:B------:R-:W-:Y:S01]  /*fd70*/  LEA.HI.X.SX32 R22, R14, R2, 0x1, P0 ;  /* 0x000000020e167211 */ /* 0x000fe200000f0eff */
[----:B------:R-:W-:Y:S04]  /*fd80*/  STL [R1+0x33c], R19 ;  /* 0x00033c1301007387 */ /* 0x000fe80000100800 */
[----:B------:R1:W-:Y:S01]  /*fd90*/  STL [R1+0x338], R22 ;  /* 0x0003381601007387 */ /* 0x0003e20000100800 */
[----:B----4-:R-:W-:-:S03]  /*fda0*/  IMAD R14, R66, UR14, RZ ;  /* 0x0000000e420e7c24 */ /* 0x010fc6000f8e02ff */
[----:B------:R-:W4:Y:S01]  /*fdb0*/  LDL.LU R66, [R1+0x8] ;  /* 0x0000080001427983 */ /* 0x000f220000300800 */
[----:B0-----:R-:W-:Y:S01]  /*fdc0*/  PRMT R15, RZ, 0x7610, R15 ;  /* 0x00007610ff0f7816 */ /* 0x001fe2000000000f */
[----:B------:R-:W-:Y:S02]  /*fdd0*/  @P3 IMAD.MOV.U32 R23, RZ, RZ, R22 ;  /* 0x000000ffff173224 */ /* 0x000fe400078e0016 */
[----:B-1----:R-:W-:Y:S01]  /*fde0*/  @P3 IMAD.MOV.U32 R22, RZ, RZ, R19 ;  /* 0x000000ffff163224 */ /* 0x002fe200078e0013 */
[----:B------:R-:W-:-:S04]  /*fdf0*/  IADD3 R19, P0, PT, R14, R3, RZ ;  /* 0x000000030e137210 */ /* 0x000fc80007f1e0ff */
[----:B------:R0:W4:Y:S04]  /*fe00*/  @P3 LDG.E.U8 R15, desc[UR22][R22.64] ;  /* 0x00000016160f3981 */ /* 0x000128000c1e1100 */
[----:B------:R-:W-:Y:S01]  /*fe10*/  STL [R1+0x37c], R19 ;  /* 0x00037c1301007387 */ /* 0x000fe20000100800 */
[----:B0-----:R-:W-:Y:S02]  /*fe20*/  LEA.HI.X.SX32 R22, R14, R2, 0x1, P0 ;  /* 0x000000020e167211 */ /* 0x001fe400000f0eff */
[----:B------:R-:W-:-:S03]  /*fe30*/  PRMT R14, RZ, 0x7610, R14 ;  /* 0x00007610ff0e7816 */ /* 0x000fc6000000000e */
[----:B------:R0:W-:Y:S01]  /*fe40*/  STL [R1+0x378], R22 ;  /* 0x0003781601007387 */ /* 0x0001e20000100800 */
[----:B------:R-:W-:Y:S02]  /*fe50*/  @P3 IMAD.MOV.U32 R23, RZ, RZ, R22 ;  /* 0x000000ffff173224 */ /* 0x000fe400078e0016 */
[----:B0-----:R-:W-:-:S05]  /*fe60*/  @P3 IMAD.MOV.U32 R22, RZ, RZ, R19 ;  /* 0x000000ffff163224 */ /* 0x001fca00078e0013 */
[----:B------:R0:W4:Y:S01]  /*fe70*/  @P3 LDG.E.U8 R14, desc[UR22][R22.64] ;  /* 0x00000016160e3981 */ /* 0x000122000c1e1100 */
[----:B------:R-:W-:-:S05]  /*fe80*/  IMAD R19, R68, UR14, RZ ;  /* 0x0000000e44137c24 */ /* 0x000fca000f8e02ff */
[----:B0-----:R-:W-:-:S04]  /*fe90*/  IADD3 R22, P0, PT, R19, R3, RZ ;  /* 0x0000000313167210 */ /* 0x001fc80007f1e0ff */
[----:B------:R-:W-:Y:S02]  /*fea0*/  LEA.HI.X.SX32 R23, R19, R2, 0x1, P0 ;  /* 0x0000000213177211 */ /* 0x000fe400000f0eff */
[----:B------:R-:W-:Y:S01]  /*feb0*/  PRMT R19, RZ, 0x7610, R19 ;  /* 0x00007610ff137816 */ /* 0x000fe20000000013 */
[----:B------:R-:W-:Y:S01]  /*fec0*/  STL [R1+0x3b8], R22 ;  /* 0x0003b81601007387 */ /* 0x000fe20000100800 */
[----:B------:R-:W-:-:S04]  /*fed0*/  LOP3.LUT R24, R82, 0x50, RZ, 0x3c, !PT ;  /* 0x0000005052187812 */ /* 0x000fc800078e3cff */
[----:B------:R2:W4:Y:S04]  /*fee0*/  @P3 LDG.E.U8 R19, desc[UR22][R22.64] ;  /* 0x0000001616133981 */ /* 0x000528000c1e1100 */
[----:B------:R-:W-:Y:S04]  /*fef0*/  STS.U8 [R24+UR10+0x280], R58 ;  /* 0x0002803a18007988 */ /* 0x000fe8000800000a */
[----:B------:R-:W-:Y:S04]  /*ff00*/  STS.U8 [R24+UR10+0x680], R57 ;  /* 0x0006803918007988 */ /* 0x000fe8000800000a */
[----:B------:R-:W-:Y:S04]  /*ff10*/  STL [R1+0x3b4], R23 ;  /* 0x0003b41701007387 */ /* 0x000fe80000100800 */
[----:B------:R-:W-:Y:S04]  /*ff20*/  STS.U8 [R24+UR10+0xa80], R59 ;  /* 0x000a803b18007988 */ /* 0x000fe8000800000a */
[----:B------:R-:W-:Y:S04]  /*ff30*/  STS.U8 [R24+UR10+0xe80], R55 ;  /* 0x000e803718007988 */ /* 0x000fe8000800000a */
[----:B------:R-:W-:Y:S04]  /*ff40*/  STS.U8 [R24+UR10+0x1280], R56 ;  /* 0x0012803818007988 */ /* 0x000fe8000800000a */
[----:B------:R-:W-:Y:S04]  /*ff50*/  STS.U8 [R24+UR10+0x1680], R52 ;  /* 0x0016803418007988 */ /* 0x000fe8000800000a */
[----:B------:R-:W-:Y:S04]  /*ff60*/  STS.U8 [R24+UR10+0x1a80], R54 ;  /* 0x001a803618007988 */ /* 0x000fe8000800000a */
[----:B------:R-:W-:Y:S04]  /*ff70*/  STS.U8 [R24+UR10+0x1e80], R50 ;  /* 0x001e803218007988 */ /* 0x000fe8000800000a */
[----:B------:R-:W-:Y:S04]  /*ff80*/  STS.U8 [R24+UR10+0x2280], R51 ;  /* 0x0022803318007988 */ /* 0x000fe8000800000a */
[----:B------:R0:W-:Y:S02]  /*ff90*/  STS.U8 [R24+UR10+0x2680], R18 ;  /* 0x0026801218007988 */ /* 0x0001e4000800000a */
[----:B0-----:R-:W-:-:S02]  /*ffa0*/  PRMT R18, RZ, 0x7610, R18 ;  /* 0x00007610ff127816 */ /* 0x001fc40000000012 */
[----:B------:R-:W-:Y:S04]  /*ffb0*/  STS.U8 [R24+UR10+0x2a80], R49 ;  /* 0x002a803118007988 */ /* 0x000fe8000800000a */
[----:B------:R0:W-:Y:S02]  /*ffc0*/  STS.U8 [R24+UR10+0x2e80], R21 ;  /* 0x002e801518007988 */ /* 0x0001e4000800000a */
[----:B0-----:R-:W-:Y:S01]  /*ffd0*/  PRMT R21, RZ, 0x7610, R21 ;  /* 0x00007610ff157816 */ /* 0x001fe20000000015 */
[----:B--2---:R-:W-:-:S05]  /*ffe0*/  IMAD R22, R76, UR14, RZ ;  /* 0x0000000e4c167c24 */ /* 0x004fca000f8e02ff */
[----:B------:R-:W-:-:S04]  /*fff0*/  IADD3 R23, P0, PT, R22, R3, RZ ;  /* 0x0000000316177210 */ /* 0x000fc80007f1e0ff */
[----:B------:R-:W-:Y:S01]  /*10000*/  LEA.HI.X.SX32 R25, R22, R2, 0x1, P0 ;  /* 0x0000000216197211 */ /* 0x000fe200000f0eff */
[----:B------:R0:W-:Y:S01]  /*10010*/  STL [R1+0x3e8], R23 ;  /* 0x0003e81701007387 */ /* 0x0001e20000100800 */
[----:B------:R-:W-:-:S03]  /*10020*/  @P3 IMAD.MOV.U32 R22, RZ, RZ, R23 ;  /* 0x000000ffff163224 */ /* 0x000fc600078e0017 */
[----:B------:R1:W-:Y:S04]  /*10030*/  STL [R1+0x3e4], R25 ;  /* 0x0003e41901007387 */ /* 0x0003e80000100800 */
[----:B------:R-:W2:Y:S01]  /*10040*/  LDL.LU R76, [R1+0x2c4] ;  /* 0x0002c400014c7983 */ /* 0x000ea20000300800 */
[----:B0-----:R-:W-:-:S05]  /*10050*/  @P3 IMAD.MOV.U32 R23, RZ, RZ, R25 ;  /* 0x000000ffff173224 */ /* 0x001fca00078e0019 */
[----:B------:R3:W2:Y:S02]  /*10060*/  @P3 LDG.E.U8 R18, desc[UR22][R22.64] ;  /* 0x0000001616123981 */ /* 0x0006a4000c1e1100 */
[----:B---3--:R-:W-:-:S05]  /*10070*/  IMAD R22, R83, UR14, RZ ;  /* 0x0000000e53167c24 */ /* 0x008fca000f8e02ff */
[----:B------:R-:W-:-:S04]  /*10080*/  IADD3 R23, P0, PT, R22, R3, RZ ;  /* 0x0000000316177210 */ /* 0x000fc80007f1e0ff */
[----:B-1----:R-:W-:Y:S01]  /*10090*/  LEA.HI.X.SX32 R25, R22, R2, 0x1, P0 ;  /* 0x0000000216197211 */ /* 0x002fe200000f0eff */
[----:B------:R0:W-:Y:S01]  /*100a0*/  STL [R1+0x418], R23 ;  /* 0x0004181701007387 */ /* 0x0001e20000100800 */
[----:B------:R-:W-:-:S03]  /*100b0*/  @P3 IMAD.MOV.U32 R22, RZ, RZ, R23 ;  /* 0x000000ffff163224 */ /* 0x000fc600078e0017 */
[----:B------:R1:W-:Y:S04]  /*100c0*/  STL [R1+0x414], R25 ;  /* 0x0004141901007387 */ /* 0x0003e80000100800 */
[----:B------:R-:W3:Y:S01]  /*100d0*/  LDL.LU R83, [R1+0x384] ;  /* 0x0003840001537983 */ /* 0x000ee20000300800 */
[----:B0-----:R-:W-:-:S05]  /*100e0*/  @P3 IMAD.MOV.U32 R23, RZ, RZ, R25 ;  /* 0x000000ffff173224 */ /* 0x001fca00078e0019 */
[----:B------:R4:W3:Y:S02]  /*100f0*/  @P3 LDG.E.U8 R21, desc[UR22][R22.64] ;  /* 0x0000001616153981 */ /* 0x0008e4000c1e1100 */
[----:B----4-:R-:W-:-:S05]  /*10100*/  IMAD R22, R66, UR14, RZ ;  /* 0x0000000e42167c24 */ /* 0x010fca000f8e02ff */
[----:B------:R-:W-:-:S04]  /*10110*/  IADD3 R23, P0, PT, R22, R3, RZ ;  /* 0x0000000316177210 */ /* 0x000fc80007f1e0ff */
[----:B-1----:R-:W-:Y:S01]  /*10120*/  LEA.HI.X.SX32 R25, R22, R2, 0x1, P0 ;  /* 0x0000000216197211 */ /* 0x002fe200000f0eff */
[----:B------:R0:W-:Y:S04]  /*10130*/  STL [R1+0x448], R23 ;  /* 0x0004481701007387 */ /* 0x0001e80000100800 */
[----:B------:R-:W-:Y:S04]  /*10140*/  STL [R1+0x444], R25 ;  /* 0x0004441901007387 */ /* 0x000fe80000100800 */
[----:B------:R-:W4:Y:S01]  /*10150*/  LDL.LU R68, [R1+0x380] ;  /* 0x0003800001447983 */ /* 0x000f220000300800 */
[----:B------:R-:W-:-:S03]  /*10160*/  @P3 IMAD.MOV.U32 R22, RZ, RZ, R23 ;  /* 0x000000ffff163224 */ /* 0x000fc600078e0017 */
[----:B------:R-:W4:Y:S01]  /*10170*/  LDL.LU R66, [R1+0x344] ;  /* 0x0003440001427983 */ /* 0x000f220000300800 */
[----:B0-----:R-:W-:-:S03]  /*10180*/  @P3 IMAD.MOV.U32 R23, RZ, RZ, R25 ;  /* 0x000000ffff173224 */ /* 0x001fc600078e0019 */
[----:B------:R-:W-:Y:S04]  /*10190*/  STS.U8 [R24+UR10+0x3280], R20 ;  /* 0x0032801418007988 */ /* 0x000fe8000800000a */
[----:B------:R0:W-:Y:S04]  /*101a0*/  STS.U8 [R24+UR10+0x3680], R17 ;  /* 0x0036801118007988 */ /* 0x0001e8000800000a */
[----:B------:R-:W-:Y:S04]  /*101b0*/  STS.U8 [R24+UR10+0x3a80], R16 ;  /* 0x003a801018007988 */ /* 0x000fe8000800000a */
[----:B------:R1:W-:Y:S01]  /*101c0*/  STS.U8 [R24+UR10+0x3e80], R11 ;  /* 0x003e800b18007988 */ /* 0x0003e2000800000a */
[----:B0-----:R-:W-:-:S06]  /*101d0*/  PRMT R17, RZ, 0x7610, R17 ;  /* 0x00007610ff117816 */ /* 0x001fcc0000000011 */
[----:B------:R0:W4:Y:S01]  /*101e0*/  @P3 LDG.E.U8 R17, desc[UR22][R22.64] ;  /* 0x0000001616113981 */ /* 0x000122000c1e1100 */
[----:B-1----:R-:W-:Y:S01]  /*101f0*/  IMAD R11, R90, UR14, RZ ;  /* 0x0000000e5a0b7c24 */ /* 0x002fe2000f8e02ff */
[----:B------:R-:W-:-:S04]  /*10200*/  LOP3.LUT R24, R82, 0x60, RZ, 0x3c, !PT ;  /* 0x0000006052187812 */ /* 0x000fc800078e3cff */
[----:B0-----:R-:W-:-:S04]  /*10210*/  IADD3 R22, P0, PT, R11, R3, RZ ;  /* 0x000000030b167210 */ /* 0x001fc80007f1e0ff */
[----:B------:R-:W-:Y:S01]  /*10220*/  LEA.HI.X.SX32 R23, R11, R2, 0x1, P0 ;  /* 0x000000020b177211 */ /* 0x000fe200000f0eff */
[----:B------:R2:W-:Y:S04]  /*10230*/  STS.U8 [R24+UR10+0x300], R8 ;  /* 0x0003000818007988 */ /* 0x0005e8000800000a */
[----:B------:R0:W-:Y:S01]  /*10240*/  STL [R1+0x470], R22 ;  /* 0x0004701601007387 */ /* 0x0001e20000100800 */
[----:B------:R-:W-:-:S03]  /*10250*/  PRMT R16, RZ, 0x7610, R16 ;  /* 0x00007610ff107816 */ /* 0x000fc60000000010 */
[----:B------:R1:W-:Y:S04]  /*10260*/  STL [R1+0x46c], R23 ;  /* 0x00046c1701007387 */ /* 0x0003e80000100800 */
[----:B------:R0:W4:Y:S01]  /*10270*/  @P3 LDG.E.U8 R16, desc[UR22][R22.64] ;  /* 0x0000001616103981 */ /* 0x000122000c1e1100 */
[----:B------:R-:W-:-:S03]  /*10280*/  PRMT R11, RZ, 0x7610, R11 ;  /* 0x00007610ff0b7816 */ /* 0x000fc6000000000b */
[----:B------:R-:W-:Y:S04]  /*10290*/  STS.U8 [R24+UR10+0x700], R7 ;  /* 0x0007000718007988 */ /* 0x000fe8000800000a */
[----:B------:R3:W-:Y:S01]  /*102a0*/  STS.U8 [R24+UR10+0xb00], R4 ;  /* 0x000b000418007988 */ /* 0x0007e2000800000a */
[----:B------:R-:W-:-:S03]  /*102b0*/  PRMT R20, RZ, 0x7610, R20 ;  /* 0x00007610ff147816 */ /* 0x000fc60000000014 */
[----:B------:R-:W-:Y:S04]  /*102c0*/  STS.U8 [R24+UR10+0xf00], R6 ;  /* 0x000f000618007988 */ /* 0x000fe8000800000a */
[----:B------:R-:W-:Y:S01]  /*102d0*/  STS.U8 [R24+UR10+0x1300], R5 ;  /* 0x0013000518007988 */ /* 0x000fe2000800000a */
[----:B--2---:R-:W-:-:S03]  /*102e0*/  IMAD R8, R76, UR14, RZ ;  /* 0x0000000e4c087c24 */ /* 0x004fc6000f8e02ff */
[----:B------:R-:W2:Y:S02]  /*102f0*/  LDL.LU R76, [R1+0x340] ;  /* 0x00034000014c7983 */ /* 0x000ea40000300800 */
[----:B0-----:R-:W-:-:S04]  /*10300*/  IADD3 R22, P0, PT, R8, R3, RZ ;  /* 0x0000000308167210 */ /* 0x001fc80007f1e0ff */
[----:B-1----:R-:W-:Y:S01]  /*10310*/  LEA.HI.X.SX32 R23, R8, R2, 0x1, P0 ;  /* 0x0000000208177211 */ /* 0x002fe200000f0eff */
[----:B------:R0:W-:Y:S04]  /*10320*/  STL [R1+0xfc], R22 ;  /* 0x0000fc1601007387 */ /* 0x0001e80000100800 */
[----:B------:R0:W2:Y:S04]  /*10330*/  @P3 LDG.E.U8 R11, desc[UR22][R22.64] ;  /* 0x00000016160b3981 */ /* 0x0000a8000c1e1100 */
[----:B------:R1:W-:Y:S01]  /*10340*/  STL [R1+0xf8], R23 ;  /* 0x0000f81701007387 */ /* 0x0003e20000100800 */
[----:B---3--:R-:W-:-:S03]  /*10350*/  IMAD R4, R83, UR14, RZ ;  /* 0x0000000e53047c24 */ /* 0x008fc6000f8e02ff */
[----:B------:R-:W3:Y:S02]  /*10360*/  LDL.LU R83, [R1+0x304] ;  /* 0x0003040001537983 */ /* 0x000ee40000300800 */
[----:B0-----:R-:W-:-:S04]  /*10370*/  IADD3 R22, P0, PT, R4, R3, RZ ;  /* 0x0000000304167210 */ /* 0x001fc80007f1e0ff */
[----:B-1----:R-:W-:Y:S01]  /*10380*/  LEA.HI.X.SX32 R23, R4, R2, 0x1, P0 ;  /* 0x0000000204177211 */ /* 0x002fe200000f0eff */
[----:B------:R-:W-:-:S04]  /*10390*/  @P3 IMAD.MOV.U32 R4, RZ, RZ, R22 ;  /* 0x000000ffff043224 */ /* 0x000fc800078e0016 */
[----:B------:R-:W-:Y:S01]  /*103a0*/  @P3 IMAD.MOV.U32 R5, RZ, RZ, R23 ;  /* 0x000000ffff053224 */ /* 0x000fe200078e0017 */
[----:B------:R0:W-:Y:S04]  /*103b0*/  STL [R1+0x13c], R22 ;  /* 0x00013c1601007387 */ /* 0x0001e80000100800 */
[----:B------:R4:W3:Y:S04]  /*103c0*/  @P3 LDG.E.U8 R20, desc[UR22][R4.64] ;  /* 0x0000001604143981 */ /* 0x0008e8000c1e1100 */
[----:B------:R-:W-:Y:S01]  /*103d0*/  STL [R1+0x138], R23 ;  /* 0x0001381701007387 */ /* 0x000fe20000100800 */
[----:B----4-:R-:W-:-:S03]  /*103e0*/  IMAD R4, R68, UR14, RZ ;  /* 0x0000000e44047c24 */ /* 0x010fc6000f8e02ff */
[----:B------:R-:W4:Y:S02]  /*103f0*/  LDL.LU R68, [R1+0x300] ;  /* 0x0003000001447983 */ /* 0x000f240000300800 */
[----:B------:R-:W-:-:S04]  /*10400*/  IADD3 R5, P0, PT, R4, R3, RZ ;  /* 0x0000000304057210 */ /* 0x000fc80007f1e0ff */
[----:B0-----:R-:W-:Y:S01]  /*10410*/  LEA.HI.X.SX32 R22, R4, R2, 0x1, P0 ;  /* 0x0000000204167211 */ /* 0x001fe200000f0eff */
[----:B------:R0:W-:Y:S01]  /*10420*/  STL [R1+0x184], R5 ;  /* 0x0001840501007387 */ /* 0x0001e20000100800 */
[----:B------:R-:W-:Y:S01]  /*10430*/  PRMT R7, RZ, 0x7610, R7 ;  /* 0x00007610ff077816 */ /* 0x000fe20000000007 */
[----:B------:R-:W-:Y:S02]  /*10440*/  @P3 IMAD.MOV.U32 R4, RZ, RZ, R5 ;  /* 0x000000ffff043224 */ /* 0x000fe400078e0005 */
[----:B0-----:R-:W-:-:S05]  /*10450*/  @P3 IMAD.MOV.U32 R5, RZ, RZ, R22 ;  /* 0x000000ffff053224 */ /* 0x001fca00078e0016 */
[----:B------:R0:W4:Y:S02]  /*10460*/  @P3 LDG.E.U8 R7, desc[UR22][R4.64] ;  /* 0x0000001604073981 */ /* 0x000124000c1e1100 */
[----:B0-----:R-:W-:Y:S02]  /*10470*/  IMAD R4, R66, UR14, RZ ;  /* 0x0000000e42047c24 */ /* 0x001fe4000f8e02ff */
[----:B------:R-:W-:Y:S03]  /*10480*/  STS.U8 [R24+UR10+0x1700], R10 ;  /* 0x0017000a18007988 */ /* 0x000fe6000800000a */
[----:B------:R-:W-:Y:S01]  /*10490*/  IADD3 R5, P0, PT, R4, R3, RZ ;  /* 0x0000000304057210 */ /* 0x000fe20007f1e0ff */
[----:B------:R0:W-:Y:S01]  /*104a0*/  STS.U8 [R24+UR10+0x1b00], R9 ;  /* 0x001b000918007988 */ /* 0x0001e2000800000a */
[----:B------:R-:W-:-:S03]  /*104b0*/  PRMT R8, RZ, 0x7610, R8 ;  /* 0x00007610ff087816 */ /* 0x000fc60000000008 */
[----:B------:R-:W-:Y:S01]  /*104c0*/  STL [R1+0x178], R22 ;  /* 0x0001781601007387 */ /* 0x000fe20000100800 */
[----:B0-----:R-:W-:-:S03]  /*104d0*/  LEA.HI.X.SX32 R9, R4, R2, 0x1, P0 ;  /* 0x0000000204097211 */ /* 0x001fc600000f0eff */
[----:B------:R0:W-:Y:S01]  /*104e0*/  STL [R1+0x1c4], R5 ;  /* 0x0001c40501007387 */ /* 0x0001e20000100800 */
[----:B------:R-:W-:-:S03]  /*104f0*/  @P3 IMAD.MOV.U32 R4, RZ, RZ, R5 ;  /* 0x000000ffff043224 */ /* 0x000fc600078e0005 */
[----:B------:R1:W-:Y:S04]  /*10500*/  STL [R1+0x1c0], R9 ;  /* 0x0001c00901007387 */ /* 0x0003e80000100800 */
[----:B------:R-:W4:Y:S01]  /*10510*/  LDL.LU R89, [R1+0x714] ;  /* 0x0007140001597983 */ /* 0x000f220000300800 */
[----:B0-----:R-:W-:-:S03]  /*10520*/  @P3 IMAD.MOV.U32 R5, RZ, RZ, R9 ;  /* 0x000000ffff053224 */ /* 0x001fc600078e0009 */
[----:B------:R-:W4:Y:S04]  /*10530*/  LDL.LU R66, [R1+0x2c0] ;  /* 0x0002c00001427983 */ /* 0x000f280000300800 */
[----:B------:R2:W4:Y:S04]  /*10540*/  @P3 LDG.E.U8 R8, desc[UR22][R4.64] ;  /* 0x0000001604083981 */ /* 0x000528000c1e1100 */
[----:B------:R-:W-:Y:S04]  /*10550*/  STS.U8 [R24+UR10+0x1f00], R13 ;  /* 0x001f000d18007988 */ /* 0x000fe8000800000a */
[----:B------:R0:W-:Y:S01]  /*10560*/  STS.U8 [R24+UR10+0x2300], R12 ;  /* 0x0023000c18007988 */ /* 0x0001e2000800000a */
[----:B--2---:R-:W-:-:S05]  /*10570*/  IMAD R4, R76, UR14, RZ ;  /* 0x0000000e4c047c24 */ /* 0x004fca000f8e02ff */
[----:B------:R-:W-:-:S04]  /*10580*/  IADD3 R5, P0, PT, R4, R3, RZ ;  /* 0x0000000304057210 */ /* 0x000fc80007f1e0ff */
[----:B-1----:R-:W-:Y:S01]  /*10590*/  LEA.HI.X.SX32 R9, R4, R2, 0x1, P0 ;  /* 0x0000000204097211 */ /* 0x002fe200000f0eff */
[----:B------:R3:W-:Y:S04]  /*105a0*/  STL [R1+0x204], R5 ;  /* 0x0002040501007387 */ /* 0x0007e80000100800 */
[----:B------:R1:W-:Y:S04]  /*105b0*/  STL [R1+0x200], R9 ;  /* 0x0002000901007387 */ /* 0x0003e80000100800 */
[----:B------:R-:W2:Y:S01]  /*105c0*/  LDL.LU R76, [R1+0x710] ;  /* 0x00071000014c7983 */ /* 0x000ea20000300800 */
[----:B0-----:R-:W-:-:S02]  /*105d0*/  @P3 IMAD.MOV.U32 R12, RZ, RZ, R5 ;  /* 0x000000ffff0c3224 */ /* 0x001fc400078e0005 */
[----:B------:R-:W-:Y:S01]  /*105e0*/  @P3 IMAD.MOV.U32 R13, RZ, RZ, R9 ;  /* 0x000000ffff0d3224 */ /* 0x000fe200078e0009 */
[----:B------:R-:W-:-:S06]  /*105f0*/  PRMT R4, RZ, 0x7610, R4 ;  /* 0x00007610ff047816 */ /* 0x000fcc0000000004 */
[----:B------:R0:W2:Y:S01]  /*10600*/  @P3 LDG.E.U8 R4, desc[UR22][R12.64] ;  /* 0x000000160c043981 */ /* 0x0000a2000c1e1100 */
[----:B---3--:R-:W-:-:S05]  /*10610*/  IMAD R5, R83, UR14, RZ ;  /* 0x0000000e53057c24 */ /* 0x008fca000f8e02ff */
[----:B-1----:R-:W-:-:S04]  /*10620*/  IADD3 R9, P0, PT, R5, R3, RZ ;  /* 0x0000000305097210 */ /* 0x002fc80007f1e0ff */
[----:B------:R-:W-:Y:S01]  /*10630*/  LEA.HI.X.SX32 R10, R5, R2, 0x1, P0 ;  /* 0x00000002050a7211 */ /* 0x000fe200000f0eff */
[----:B------:R1:W-:Y:S04]  /*10640*/  STL [R1+0x244], R9 ;  /* 0x0002440901007387 */ /* 0x0003e80000100800 */
[----:B------:R3:W-:Y:S04]  /*10650*/  STL [R1+0x240], R10 ;  /* 0x0002400a01007387 */ /* 0x0007e80000100800 */
[----:B------:R-:W2:Y:S01]  /*10660*/  LDL.LU R83, [R1+0x3f0] ;  /* 0x0003f00001537983 */ /* 0x000ea20000300800 */
[----:B0-----:R-:W-:-:S02]  /*10670*/  @P3 IMAD.MOV.U32 R12, RZ, RZ, R9 ;  /* 0x000000ffff0c3224 */ /* 0x001fc400078e0009 */
[----:B------:R-:W-:Y:S02]  /*10680*/  @P3 IMAD.MOV.U32 R13, RZ, RZ, R10 ;  /* 0x000000ffff0d3224 */ /* 0x000fe400078e000a */
[----:B----4-:R-:W-:-:S05]  /*10690*/  IMAD R5, R68, UR14, RZ ;  /* 0x0000000e44057c24 */ /* 0x010fca000f8e02ff */
[----:B-1----:R-:W-:-:S04]  /*106a0*/  IADD3 R9, P0, PT, R5, R3, RZ ;  /* 0x0000000305097210 */ /* 0x002fc80007f1e0ff */
[----:B---3--:R-:W-:Y:S01]  /*106b0*/  LEA.HI.X.SX32 R10, R5, R2, 0x1, P0 ;  /* 0x00000002050a7211 */ /* 0x008fe200000f0eff */
[----:B------:R0:W-:Y:S04]  /*106c0*/  STL [R1+0x284], R9 ;  /* 0x0002840901007387 */ /* 0x0001e80000100800 */
[----:B------:R1:W-:Y:S04]  /*106d0*/  STL [R1+0x280], R10 ;  /* 0x0002800a01007387 */ /* 0x0003e80000100800 */
[----:B------:R-:W3:Y:S01]  /*106e0*/  LDL.LU R68, [R1+0x3c0] ;  /* 0x0003c00001447983 */ /* 0x000ee20000300800 */
[----:B------:R-:W-:-:S02]  /*106f0*/  PRMT R6, RZ, 0x7610, R6 ;  /* 0x00007610ff067816 */ /* 0x000fc40000000006 */
[----:B------:R-:W-:-:S04]  /*10700*/  PRMT R5, RZ, 0x7610, R5 ;  /* 0x00007610ff057816 */ /* 0x000fc80000000005 */
[----:B------:R4:W3:Y:S04]  /*10710*/  @P3 LDG.E.U8 R6, desc[UR22][R12.64] ;  /* 0x000000160c063981 */ /* 0x0008e8000c1e1100 */
[----:B------:R-:W-:Y:S01]  /*10720*/  STS.U8 [R24+UR10+0x2700], R15 ;  /* 0x0027000f18007988 */ /* 0x000fe2000800000a */
[----:B----4-:R-:W-:Y:S02]  /*10730*/  @P3 IMAD.MOV.U32 R12, RZ, RZ, R9 ;  /* 0x000000ffff0c3224 */ /* 0x010fe400078e0009 */
[----:B------:R-:W-:Y:S01]  /*10740*/  @P3 IMAD.MOV.U32 R13, RZ, RZ, R10 ;  /* 0x000000ffff0d3224 */ /* 0x000fe200078e000a */
[----:B------:R-:W-:Y:S04]  /*10750*/  STS.U8 [R24+UR10+0x2b00], R14 ;  /* 0x002b000e18007988 */ /* 0x000fe8000800000a */
[----:B------:R4:W3:Y:S04]  /*10760*/  @P3 LDG.E.U8 R5, desc[UR22][R12.64] ;  /* 0x000000160c053981 */ /* 0x0008e8000c1e1100 */
[----:B------:R-:W-:Y:S04]  /*10770*/  STS.U8 [R24+UR10+0x2f00], R19 ;  /* 0x002f001318007988 */ /* 0x000fe8000800000a */
[----:B------:R-:W-:Y:S01]  /*10780*/  STS.U8 [R24+UR10+0x3300], R18 ;  /* 0x0033001218007988 */ /* 0x000fe2000800000a */
[----:B0-----:R-:W-:Y:S01]  /*10790*/  IMAD R9, R89, UR14, RZ ;  /* 0x0000000e59097c24 */ /* 0x001fe2000f8e02ff */
[----:B----4-:R-:W-:-:S04]  /*107a0*/  LOP3.LUT R12, R82, 0x70, RZ, 0x3c, !PT ;  /* 0x00000070520c7812 */ /* 0x010fc800078e3cff */
[C---:B-1----:R-:W-:Y:S01]  /*107b0*/  IADD3 R10, P0, PT, R9.reuse, R3, RZ ;  /* 0x00000003090a7210 */ /* 0x042fe20007f1e0ff */
[----:B------:R-:W-:Y:S03]  /*107c0*/  STS.U8 [R24+UR10+0x3700], R21 ;  /* 0x0037001518007988 */ /* 0x000fe6000800000a */
[----:B------:R-:W-:Y:S01]  /*107d0*/  LEA.HI.X.SX32 R13, R9, R2, 0x1, P0 ;  /* 0x00000002090d7211 */ /* 0x000fe200000f0eff */
[----:B------:R-:W-:Y:S01]  /*107e0*/  STS.U8 [R24+UR10+0x3b00], R17 ;  /* 0x003b001118007988 */ /* 0x000fe2000800000a */
[----:B------:R-:W-:-:S03]  /*107f0*/  PRMT R9, RZ, 0x7610, R9 ;  /* 0x00007610ff097816 */ /* 0x000fc60000000009 */
[----:B------:R-:W-:Y:S04]  /*10800*/  STS.U8 [R24+UR10+0x3f00], R16 ;  /* 0x003f001018007988 */ /* 0x000fe8000800000a */
[----:B------:R0:W-:Y:S04]  /*10810*/  STS.U8 [R12+UR10+0x3f80], R66 ;  /* 0x003f80420c007988 */ /* 0x0001e8000800000a */
[----:B------:R1:W-:Y:S04]  /*10820*/  STS.U8 [R12+UR10+0x380], R11 ;  /* 0x0003800b0c007988 */ /* 0x0003e8000800000a */
[----:B0-----:R-:W4:Y:S01]  /*10830*/  LDL.LU R66, [R1+0x3bc] ;  /* 0x0003bc0001427983 */ /* 0x001f220000300800 */
[----:B-1----:R-:W-:-:S03]  /*10840*/  @P3 IMAD.MOV.U32 R11, RZ, RZ, R13 ;  /* 0x000000ffff0b3224 */ /* 0x002fc600078e000d */
[----:B------:R-:W-:Y:S04]  /*10850*/  STL [R1+0x2c4], R10 ;  /* 0x0002c40a01007387 */ /* 0x000fe80000100800 */
[----:B------:R2:W4:Y:S04]  /*10860*/  @P3 LDG.E.U8 R9, desc[UR22][R10.64] ;  /* 0x000000160a093981 */ /* 0x000528000c1e1100 */
[----:B------:R-:W-:Y:S04]  /*10870*/  STL [R1+0x2c0], R13 ;  /* 0x0002c00d01007387 */ /* 0x000fe80000100800 */
[----:B------:R-:W-:Y:S04]  /*10880*/  STS.U8 [R12+UR10+0x780], R20 ;  /* 0x000780140c007988 */ /* 0x000fe8000800000a */
[----:B------:R0:W-:Y:S02]  /*10890*/  STS.U8 [R12+UR10+0xb80], R7 ;  /* 0x000b80070c007988 */ /* 0x0001e4000800000a */
[----:B0-----:R-:W-:-:S02]  /*108a0*/  PRMT R7, RZ, 0x7610, R7 ;  /* 0x00007610ff077816 */ /* 0x001fc40000000007 */
[----:B------:R0:W-:Y:S02]  /*108b0*/  STS.U8 [R12+UR10+0xf80], R8 ;  /* 0x000f80080c007988 */ /* 0x0001e4000800000a */
[----:B0-----:R-:W-:Y:S01]  /*108c0*/  PRMT R8, RZ, 0x7610, R8 ;  /* 0x00007610ff087816 */ /* 0x001fe20000000008 */
[----:B--2---:R-:W-:Y:S02]  /*108d0*/  IMAD R10, R76, UR14, RZ ;  /* 0x0000000e4c0a7c24 */ /* 0x004fe4000f8e02ff */
[----:B------:R-:W2:Y:S03]  /*108e0*/  LDL.LU R76, [R1+0x3ec] ;  /* 0x0003ec00014c7983 */ /* 0x000ea60000300800 */
[----:B------:R-:W-:-:S04]  /*108f0*/  IADD3 R11, P0, PT, R10, R3, RZ ;  /* 0x000000030a0b7210 */ /* 0x000fc80007f1e0ff */
[----:B------:R-:W-:Y:S01]  /*10900*/  LEA.HI.X.SX32 R13, R10, R2, 0x1, P0 ;  /* 0x000000020a0d7211 */ /* 0x000fe200000f0eff */
[----:B------:R0:W-:Y:S01]  /*10910*/  STL [R1+0x304], R11 ;  /* 0x0003040b01007387 */ /* 0x0001e20000100800 */
[----:B------:R-:W-:-:S03]  /*10920*/  @P3 IMAD.MOV.U32 R10, RZ, RZ, R11 ;  /* 0x000000ffff0a3224 */ /* 0x000fc600078e000b */
[----:B0-----:R-:W-:-:S05]  /*10930*/  @P3 IMAD.MOV.U32 R11, RZ, RZ, R13 ;  /* 0x000000ffff0b3224 */ /* 0x001fca00078e000d */
[----:B------:R0:W2:Y:S02]  /*10940*/  @P3 LDG.E.U8 R7, desc[UR22][R10.64] ;  /* 0x000000160a073981 */ /* 0x0000a4000c1e1100 */
[----:B0-----:R-:W-:Y:S02]  /*10950*/  IMAD R10, R83, UR14, RZ ;  /* 0x0000000e530a7c24 */ /* 0x001fe4000f8e02ff */
[----:B------:R0:W-:Y:S03]  /*10960*/  STL [R1+0x300], R13 ;  /* 0x0003000d01007387 */ /* 0x0001e60000100800 */
[C---:B------:R-:W-:Y:S01]  /*10970*/  IADD3 R11, P0, PT, R10.reuse, R3, RZ ;  /* 0x000000030a0b7210 */ /* 0x040fe20007f1e0ff */
[----:B------:R-:W2:Y:S03]  /*10980*/  LDL.LU R83, [R1+0x420] ;  /* 0x0004200001537983 */ /* 0x000ea60000300800 */
[----:B0-----:R-:W-:Y:S01]  /*10990*/  LEA.HI.X.SX32 R13, R10, R2, 0x1, P0 ;  /* 0x000000020a0d7211 */ /* 0x001fe200000f0eff */
[----:B------:R0:W-:Y:S01]  /*109a0*/  STL [R1+0x344], R11 ;  /* 0x0003440b01007387 */ /* 0x0001e20000100800 */
[----:B------:R-:W-:-:S03]  /*109b0*/  @P3 IMAD.MOV.U32 R10, RZ, RZ, R11 ;  /* 0x000000ffff0a3224 */ /* 0x000fc600078e000b */
[----:B------:R3:W-:Y:S01]  /*109c0*/  STS.U8 [R12+UR10+0x1380], R4 ;  /* 0x001380040c007988 */ /* 0x0007e2000800000a */
[----:B0-----:R-:W-:-:S05]  /*109d0*/  @P3 IMAD.MOV.U32 R11, RZ, RZ, R13 ;  /* 0x000000ffff0b3224 */ /* 0x001fca00078e000d */
[----:B------:R0:W2:Y:S01]  /*109e0*/  @P3 LDG.E.U8 R8, desc[UR22][R10.64] ;  /* 0x000000160a083981 */ /* 0x0000a2000c1e1100 */
[----:B---3--:R-:W-:-:S05]  /*109f0*/  IMAD R4, R68, UR14, RZ ;  /* 0x0000000e44047c24 */ /* 0x008fca000f8e02ff */
[----:B0-----:R-:W-:-:S04]  /*10a00*/  IADD3 R10, P0, PT, R4, R3, RZ ;  /* 0x00000003040a7210 */ /* 0x001fc80007f1e0ff */
[----:B------:R-:W-:Y:S02]  /*10a10*/  LEA.HI.X.SX32 R11, R4, R2, 0x1, P0 ;  /* 0x00000002040b7211 */ /* 0x000fe400000f0eff */
[----:B------:R-:W-:-:S06]  /*10a20*/  PRMT R4, RZ, 0x7610, R4 ;  /* 0x00007610ff047816 */ /* 0x000fcc0000000004 */
[----:B------:R0:W3:Y:S04]  /*10a30*/  @P3 LDG.E.U8 R4, desc[UR22][R10.64] ;  /* 0x000000160a043981 */ /* 0x0000e8000c1e1100 */
[----:B------:R-:W-:Y:S04]  /*10a40*/  STS.U8 [R12+UR10+0x1780], R6 ;  /* 0x001780060c007988 */ /* 0x000fe8000800000a */
[----:B------:R4:W-:Y:S04]  /*10a50*/  STS.U8 [R12+UR10+0x1b80], R5 ;  /* 0x001b80050c007988 */ /* 0x0009e8000800000a */
[----:B------:R-:W-:Y:S04]  /*10a60*/  STL [R1+0x340], R13 ;  /* 0x0003400d01007387 */ /* 0x000fe80000100800 */
[----:B------:R0:W-:Y:S04]  /*10a70*/  STL [R1+0x384], R10 ;  /* 0x0003840a01007387 */ /* 0x0001e80000100800 */
[----:B------:R-:W-:Y:S01]  /*10a80*/  STL [R1+0x380], R11 ;  /* 0x0003800b01007387 */ /* 0x000fe20000100800 */
[----:B----4-:R-:W-:-:S05]  /*10a90*/  IMAD R5, R66, UR14, RZ ;  /* 0x0000000e42057c24 */ /* 0x010fca000f8e02ff */
[----:B------:R-:W-:-:S04]  /*10aa0*/  IADD3 R6, P0, PT, R5, R3, RZ ;  /* 0x0000000305067210 */ /* 0x000fc80007f1e0ff */
[----:B0-----:R-:W-:Y:S01]  /*10ab0*/  LEA.HI.X.SX32 R10, R5, R2, 0x1, P0 ;  /* 0x00000002050a7211 */ /* 0x001fe200000f0eff */
[----:B------:R-:W-:Y:S01]  /*10ac0*/  STS.U8 [R12+UR10+0x1f80], R9 ;  /* 0x001f80090c007988 */ /* 0x000fe2000800000a */
[----:B------:R-:W-:-:S03]  /*10ad0*/  PRMT R5, RZ, 0x7610, R5 ;  /* 0x00007610ff057816 */ /* 0x000fc60000000005 */
[----:B------:R-:W-:Y:S04]  /*10ae0*/  STL [R1+0x3c0], R6 ;  /* 0x0003c00601007387 */ /* 0x000fe80000100800 */
[----:B------:R-:W-:Y:S04]  /*10af0*/  STL [R1+0x3bc], R10 ;  /* 0x0003bc0a01007387 */ /* 0x000fe80000100800 */
[----:B--2---:R0:W-:Y:S02]  /*10b00*/  STS.U8 [R12+UR10+0x2380], R7 ;  /* 0x002380070c007988 */ /* 0x0041e4000800000a */
[----:B0-----:R-:W-:-:S05]  /*10b10*/  @P3 IMAD.MOV.U32 R7, RZ, RZ, R10 ;  /* 0x000000ffff073224 */ /* 0x001fca00078e000a */
[----:B------:R0:W2:Y:S02]  /*10b20*/  @P3 LDG.E.U8 R5, desc[UR22][R6.64] ;  /* 0x0000001606053981 */ /* 0x0000a4000c1e1100 */
[----:B0-----:R-:W-:-:S05]  /*10b30*/  IMAD R6, R76, UR14, RZ ;  /* 0x0000000e4c067c24 */ /* 0x001fca000f8e02ff */
[----:B------:R-:W-:-:S04]  /*10b40*/  IADD3 R7, P0, PT, R6, R3, RZ ;  /* 0x0000000306077210 */ /* 0x000fc80007f1e0ff */
[----:B------:R-:W-:Y:S01]  /*10b50*/  LEA.HI.X.SX32 R9, R6, R2, 0x1, P0 ;  /* 0x0000000206097211 */ /* 0x000fe200000f0eff */
[----:B------:R0:W-:Y:S01]  /*10b60*/  STL [R1+0x3f0], R7 ;  /* 0x0003f00701007387 */ /* 0x0001e20000100800 */
[----:B------:R-:W-:-:S03]  /*10b70*/  @P3 IMAD.MOV.U32 R6, RZ, RZ, R7 ;  /* 0x000000ffff063224 */ /* 0x000fc600078e0007 */
[----:B------:R-:W-:Y:S01]  /*10b80*/  STS.U8 [R12+UR10+0x2780], R8 ;  /* 0x002780080c007988 */ /* 0x000fe2000800000a */
[----:B0-----:R-:W-:-:S03]  /*10b90*/  @P3 IMAD.MOV.U32 R7, RZ, RZ, R9 ;  /* 0x000000ffff073224 */ /* 0x001fc600078e0009 */
[----:B---3--:R0:W-:Y:S02]  /*10ba0*/  STS.U8 [R12+UR10+0x2b80], R4 ;  /* 0x002b80040c007988 */ /* 0x0081e4000800000a */
[----:B0-----:R-:W-:-:S06]  /*10bb0*/  PRMT R4, RZ, 0x7610, R4 ;  /* 0x00007610ff047816 */ /* 0x001fcc0000000004 */
[----:B------:R0:W3:Y:S02]  /*10bc0*/  @P3 LDG.E.U8 R4, desc[UR22][R6.64] ;  /* 0x0000001606043981 */ /* 0x0000e4000c1e1100 */
[----:B0-----:R-:W-:-:S05]  /*10bd0*/  IMAD R6, R83, UR14, RZ ;  /* 0x0000000e53067c24 */ /* 0x001fca000f8e02ff */
[CC--:B------:R-:W-:Y:S01]  /*10be0*/  IADD3 R7, P0, PT, R6.reuse, R3.reuse, RZ ;  /* 0x0000000306077210 */ /* 0x0c0fe20007f1e0ff */
[----:B------:R-:W-:Y:S03]  /*10bf0*/  STL [R1+0x3ec], R9 ;  /* 0x0003ec0901007387 */ /* 0x000fe60000100800 */
[----:B------:R-:W-:Y:S01]  /*10c00*/  LEA.HI.X.SX32 R6, R6, R2, 0x1, P0 ;  /* 0x0000000206067211 */ /* 0x000fe200000f0eff */
[----:B--2---:R0:W-:Y:S02]  /*10c10*/  STS.U8 [R12+UR10+0x2f80], R5 ;  /* 0x002f80050c007988 */ /* 0x0041e4000800000a */
[----:B0-----:R-:W-:Y:S02]  /*10c20*/  IMAD R5, R0, UR14, RZ ;  /* 0x0000000e00057c24 */ /* 0x001fe4000f8e02ff */
[----:B------:R-:W5:Y:S04]  /*10c30*/  LDL.LU R0, [R1+0x71c] ;  /* 0x00071c0001007983 */ /* 0x000f680000300800 */
[----:B------:R0:W-:Y:S01]  /*10c40*/  STL [R1+0x420], R7 ;  /* 0x0004200701007387 */ /* 0x0001e20000100800 */
[----:B------:R-:W-:-:S03]  /*10c50*/  IADD3 R3, P0, PT, R5, R3, RZ ;  /* 0x0000000305037210 */ /* 0x000fc60007f1e0ff */
[----:B------:R1:W-:Y:S01]  /*10c60*/  STL [R1+0x41c], R6 ;  /* 0x00041c0601007387 */ /* 0x0003e20000100800 */
[----:B0-----:R-:W-:-:S04]  /*10c70*/  @P3 LOP3.LUT R7, R7, R6, RZ, 0x3c, !PT ;  /* 0x0000000607073212 */ /* 0x001fc800078e3cff */
[----:B-1----:R-:W-:Y:S02]  /*10c80*/  @P3 LOP3.LUT R6, R7, R6, RZ, 0x3c, !PT ;  /* 0x0000000607063212 */ /* 0x002fe400078e3cff */
[----:B------:R-:W-:Y:S02]  /*10c90*/  LEA.HI.X.SX32 R8, R5, R2, 0x1, P0 ;  /* 0x0000000205087211 */ /* 0x000fe400000f0eff */
[----:B------:R-:W-:Y:S02]  /*10ca0*/  @P3 LOP3.LUT R7, R7, R6, RZ, 0x3c, !PT ;  /* 0x0000000607073212 */ /* 0x000fe400078e3cff */
[----:B------:R-:W-:Y:S01]  /*10cb0*/  PRMT R2, RZ, 0x7610, R2 ;  /* 0x00007610ff027816 */ /* 0x000fe20000000002 */
[----:B---3--:R0:W-:Y:S02]  /*10cc0*/  STS.U8 [R12+UR10+0x3380], R4 ;  /* 0x003380040c007988 */ /* 0x0081e4000800000a */
[----:B0-----:R-:W-:-:S06]  /*10cd0*/  PRMT R4, RZ, 0x7610, R4 ;  /* 0x00007610ff047816 */ /* 0x001fcc0000000004 */
[----:B------:R0:W2:Y:S02]  /*10ce0*/  @P3 LDG.E.U8 R4, desc[UR22][R6.64] ;  /* 0x0000001606043981 */ /* 0x0000a4000c1e1100 */
[----:B0-----:R-:W-:Y:S02]  /*10cf0*/  @P3 IMAD.MOV.U32 R6, RZ, RZ, R3 ;  /* 0x000000ffff063224 */ /* 0x001fe400078e0003 */
[----:B------:R-:W-:-:S05]  /*10d00*/  @P3 IMAD.MOV.U32 R7, RZ, RZ, R8 ;  /* 0x000000ffff073224 */ /* 0x000fca00078e0008 */
[----:B------:R-:W3:Y:S04]  /*10d10*/  @P3 LDG.E.U8 R2, desc[UR22][R6.64] ;  /* 0x0000001606023981 */ /* 0x000ee8000c1e1100 */
[----:B------:R0:W-:Y:S04]  /*10d20*/  STL [R1+0x180], R3 ;  /* 0x0001800301007387 */ /* 0x0001e80000100800 */
[----:B------:R0:W-:Y:S01]  /*10d30*/  STL [R1+0x17c], R8 ;  /* 0x00017c0801007387 */ /* 0x0001e20000100800 */
[----:B------:R-:W-:-:S04]  /*10d40*/  UISETP.NE.U32.AND UP1, UPT, UR9, URZ, UPT ;  /* 0x000000ff0900728c */ /* 0x000fc8000bf25070 */
[----:B------:R-:W-:Y:S02]  /*10d50*/  UISETP.LT.OR UP3, UPT, UR25, 0x80, UP1 ;  /* 0x000000801900788c */ /* 0x000fe40008f61670 */
[----:B------:R-:W-:Y:S01]  /*10d60*/  UISETP.GE.AND UP2, UPT, UR25, 0x100, UPT ;  /* 0x000001001900788c */ /* 0x000fe2000bf46270 */
[----:B--2---:R0:W-:Y:S04]  /*10d70*/  STS.U8 [R12+UR10+0x3780], R4 ;  /* 0x003780040c007988 */ /* 0x0041e8000800000a */
[----:B---3--:R0:W-:Y:S01]  /*10d80*/  STS.U8 [R12+UR10+0x3b80], R2 ;  /* 0x003b80020c007988 */ /* 0x0081e2000800000a */
[----:B------:R1:W-:Y:S06]  /*10d90*/  MEMBAR.ALL.CTA ;  /* 0x0000000000007992 */ /* 0x0003ec0000008000 */
[----:B-1----:R-:W1:Y:S02]  /*10da0*/  FENCE.VIEW.ASYNC.S ;  /* 0x00000000000073c6 */ /* 0x002e640000000000 */
[----:B-1----:R-:W-:Y:S06]  /*10db0*/  BAR.SYNC.DEFER_BLOCKING 0x0 ;  /* 0x0000000000007b1d */ /* 0x002fec0000010000 */
[----:B------:R-:W-:Y:S05]  /*10dc0*/  BRA.U UP3, `(.L_x_6) ;  /* 0x0000000103847547 */ /* 0x000fea000b800000 */
[----:B------:R-:W-:Y:S02]  /*10dd0*/  UIADD3 UR4, UPT, UPT, UR10, 0x8000, URZ ;  /* 0x000080000a047890 */ /* 0x000fe4000fffe0ff */
[----:B------:R-:W-:Y:S02]  /*10de0*/  USHF.R.U32.HI UR16, URZ, 0x4, UR10 ;  /* 0x00000004ff107899 */ /* 0x000fe4000801160a */
[----:B------:R-:W-:Y:S02]  /*10df0*/  USHF.R.U32.HI UR4, URZ, 0x4, UR4 ;  /* 0x00000004ff047899 */ /* 0x000fe40008011604 */
[----:B------:R-:W-:Y:S02]  /*10e00*/  USGXT.U32 UR16, UR16, 0xe ;  /* 0x0000000e1010789a */ /* 0x000fe40008000000 */
[----:B------:R-:W-:Y:S02]  /*10e10*/  USGXT.U32 UR14, UR4, 0xe ;  /* 0x0000000e040e789a */ /* 0x000fe40008000000 */
[----:B------:R-:W-:-:S02]  /*10e20*/  UIADD3 UR30, UP4, UPT, UR16, 0x2, URZ ;  /* 0x00000002101e7890 */ /* 0x000fc4000ff9e0ff */
[----:B------:R-:W-:Y:S01]  /*10e30*/  UIADD3 UR32, UP3, UPT, UR14, 0x80, URZ ;  /* 0x000000800e207890 */ /* 0x000fe2000ff7e0ff */
[----:B------:R-:W-:Y:S01]  /*10e40*/  UMOV UR4, URZ ;  /* 0x000000ff00047c82 */ /* 0x000fe20008000000 */
[----:B------:R-:W-:Y:S01]  /*10e50*/  UMOV UR34, 0x0 ;  /* 0x0000000000227882 */ /* 0x000fe20000000000 */
[----:B------:R-:W-:Y:S02]  /*10e60*/  UIADD3.X UR31, UPT, UPT, UR4, 0x40004040, URZ, UP4, !UPT ;  /* 0x40004040041f7890 */ /* 0x000fe4000a7fe4ff */
[----:B------:R-:W-:Y:S02]  /*10e70*/  UIADD3.X UR33, UPT, UPT, UR4, -0x7fffbfe0, URZ, UP3, !UPT ;  /* 0x8000402004217890 */ /* 0x000fe40009ffe4ff */
[----:B------:R-:W-:Y:S02]  /*10e80*/  UIADD3.64 UR20, UPT, UPT, UR30, 0x2, URZ ;  /* 0x000000021e147897 */ /* 0x000fe4000fffe0ff */
[----:B------:R-:W-:Y:S02]  /*10e90*/  UIADD3.64 UR18, UPT, UPT, UR32, 0x80, URZ ;  /* 0x0000008020127897 */ /* 0x000fe4000fffe0ff */
[----:B------:R-:W-:-:S02]  /*10ea0*/  UIADD3.64 UR28, UPT, UPT, UR30, 0x4, URZ ;  /* 0x000000041e1c7897 */ /* 0x000fc4000fffe0ff */
[----:B------:R-:W-:Y:S01]  /*10eb0*/  UIADD3.64 UR26, UPT, UPT, UR32, 0x100, URZ ;  /* 0x00000100201a7897 */ /* 0x000fe2000fffe0ff */
[----:B------:R-:W-:Y:S01]  /*10ec0*/  UMOV UR35, 0x4208490 ;  /* 0x0420849000237882 */ /* 0x000fe20000000000 */
[----:B------:R-:W-:Y:S01]  /*10ed0*/  UMOV UR17, 0x40004040 ;  /* 0x4000404000117882 */ /* 0x000fe20000000000 */
[----:B------:R-:W-:Y:S01]  /*10ee0*/  UMOV UR15, 0x80004020 ;  /* 0x80004020000f7882 */ /* 0x000fe20000000000 */
[----:B------:R-:W-:Y:S01]  /*10ef0*/  UMOV UR36, 0x0 ;  /* 0x0000000000247882 */ /* 0x000fe20000000000 */
[----:B------:R-:W-:Y:S01]  /*10f00*/  UMOV UR37, 0x4208490 ;  /* 0x0420849000257882 */ /* 0x000fe20000000000 */
[----:B------:R-:W-:Y:S01]  /*10f10*/  UMOV UR38, 0x0 ;  /* 0x0000000000267882 */ /* 0x000fe20000000000 */
[----:B------:R-:W-:Y:S01]  /*10f20*/  UMOV UR39, 0x4208490 ;  /* 0x0420849000277882 */ /* 0x000fe20000000000 */
[----:B------:R-:W-:Y:S01]  /*10f30*/  UMOV UR4, UR8 ;  /* 0x0000000800047c82 */ /* 0x000fe20008000000 */
[----:B------:R-:W-:Y:S01]  /*10f40*/  UMOV UR5, URZ ;  /* 0x000000ff00057c82 */ /* 0x000fe20008000000 */
[----:B------:R1:W-:Y:S01]  /*10f50*/  UTCQMMA gdesc[UR14], gdesc[UR16], tmem[UR7], tmem[UR34], idesc[UR35], !UPT ;  /* 0x00ff22100e0075ea */ /* 0x0003e2000f800307 */
[----:B------:R-:W-:Y:S01]  /*10f60*/  UMOV UR40, 0x0 ;  /* 0x0000000000287882 */ /* 0x000fe20000000000 */
[----:B------:R-:W-:Y:S01]  /*10f70*/  UMOV UR41, 0x4208490 ;  /* 0x0420849000297882 */ /* 0x000fe20000000000 */
[----:B------:R1:W-:Y:S01]  /*10f80*/  UTCQMMA gdesc[UR32], gdesc[UR30], tmem[UR7], tmem[UR36], idesc[UR37], UPT ;  /* 0x00ff241e200075ea */ /* 0x0003e2000b800307 */
[----:B------:R-:W-:Y:S01]  /*10f90*/  UMOV UR4, UR4 ;  /* 0x0000000400047c82 */ /* 0x000fe20008000000 */
[----:B------:R1:W-:Y:S01]  /*10fa0*/  UTCQMMA gdesc[UR18], gdesc[UR20], tmem[UR7], tmem[UR38], idesc[UR39], UPT ;  /* 0x00ff2614120075ea */ /* 0x0003e2000b800307 */
[----:B------:R1:W-:Y:S01]  /*10fb0*/  UTCQMMA gdesc[UR26], gdesc[UR28], tmem[UR7], tmem[UR40], idesc[UR41], UPT ;  /* 0x00ff281c1a0075ea */ /* 0x0003e2000b800307 */
[----:B------:R1:W-:Y:S01]  /*10fc0*/  UTCBAR [UR4], URZ ;  /* 0x000000ff040073e9 */ /* 0x0003e200080000ff */
[----:B------:R-:W-:Y:S01]  /*10fd0*/  NOP ;  /* 0x0000000000007918 */ /* 0x000fe20000000000 */
.L_x_6:
[----:B-1----:R-:W-:Y:S01]  /*10fe0*/  UMOV UR4, URZ ;  /* 0x000000ff00047c82 */ /* 0x002fe20008000000 */
[----:B------:R-:W-:Y:S05]  /*10ff0*/  BRA.U !UP2, `(.L_x_7) ;  /* 0x000000b90a087547 */ /* 0x000fea000b800000 */
[----:B------:R-:W-:Y:S01]  /*11000*/  USHF.R.S32.HI UR6, URZ, 0x1f, UR25 ;  /* 0x0000001fff067899 */ /* 0x000fe20008011419 */
[----:B0-----:R-:W-:Y:S01]  /*11010*/  IMAD.MOV.U32 R2, RZ, RZ, RZ ;  /* 0x000000ffff027224 */ /* 0x001fe200078e00ff */
[----:B------:R-:W-:Y:S02]  /*11020*/  USHF.L.U32 UR18, UR12, 0x7, URZ ;  /* 0x000000070c127899 */ /* 0x000fe400080006ff */
[----:B------:R-:W-:Y:S02]  /*11030*/  UIADD3 UR9, UPT, UPT, UR10, 0xa000, URZ ;  /* 0x0000a0000a097890 */ /* 0x000fe4000fffe0ff */
[----:B------:R-:W-:Y:S02]  /*11040*/  UIADD3 UR12, UPT, UPT, UR10, 0x4000, URZ ;  /* 0x000040000a0c7890 */ /* 0x000fe4000fffe0ff */
[----:B------:R-:W-:Y:S02]  /*11050*/  ULEA.HI UR6, UR6, UR25, URZ, 0x7 ;  /* 0x0000001906067291 */ /* 0x000fe4000f8f38ff */
[----:B------:R-:W-:-:S02]  /*11060*/  USHF.R.U32.HI UR9, URZ, 0x4, UR9 ;  /* 0x00000004ff097899 */ /* 0x000fc40008011609 */
[----:B------:R-:W-:Y:S02]  /*11070*/  USHF.R.U32.HI UR14, URZ, 0x4, UR12 ;  /* 0x00000004ff0e7899 */ /* 0x000fe4000801160c */
[----:B------:R-:W-:Y:S02]  /*11080*/  USHF.R.S32.HI UR6, URZ, 0x7, UR6 ;  /* 0x00000007ff067899 */ /* 0x000fe40008011406 */
[----:B------:R-:W-:Y:S02]  /*11090*/  USGXT.U32 UR12, UR9, 0xe ;  /* 0x0000000e090c789a */ /* 0x000fe40008000000 */
[----:B------:R-:W-:Y:S02]  /*110a0*/  USGXT.U32 UR14, UR14, 0xe ;  /* 0x0000000e0e0e789a */ /* 0x000fe40008000000 */
[----:B------:R-:W-:Y:S02]  /*110b0*/  UISETP.LT.AND UP4, UPT, UR6, 0x2, UPT ;  /* 0x000000020600788c */ /* 0x000fe4000bf81270 */
[----:B------:R-:W-:-:S02]  /*110c0*/  UIADD3 UR28, UP2, UPT, UR12, 0x80, URZ ;  /* 0x000000800c1c7890 */ /* 0x000fc4000ff5e0ff */
[----:B------:R-:W-:Y:S02]  /*110d0*/  UIADD3 UR26, UP3, UPT, UR14, 0x2, URZ ;  /* 0x000000020e1a7890 */ /* 0x000fe4000ff7e0ff */
[----:B------:R-:W-:Y:S01]  /*110e0*/  USEL UR6, UR6, 0x2, !UP4 ;  /* 0x0000000206067887 */ /* 0x000fe2000e000000 */
[----:B------:R-:W-:Y:S01]  /*110f0*/  UMOV UR4, URZ ;  /* 0x000000ff00047c82 */ /* 0x000fe20008000000 */
[----:B------:R-:W-:Y:S01]  /*11100*/  UMOV UR5, URZ ;  /* 0x000000ff00057c82 */ /* 0x000fe20008000000 */
[----:B------:R-:W-:Y:S02]  /*11110*/  USHF.L.U32 UR19, UR13, 0x7, URZ ;  /* 0x000000070d137899 */ /* 0x000fe400080006ff */
[----:B------:R-:W-:Y:S02]  /*11120*/  UIADD3.X UR29, UPT, UPT, UR4, -0x7fffbfe0, URZ, UP2, !UPT ;  /* 0x80004020041d7890 */ /* 0x000fe400097fe4ff */
[----:B------:R-:W-:Y:S02]  /*11130*/  UIADD3.X UR27, UPT, UPT, UR5, 0x40004040, URZ, UP3, !UPT ;  /* 0x40004040051b7890 */ /* 0x000fe40009ffe4ff */
[----:B------:R-:W-:Y:S01]  /*11140*/  UIADD3 UR20, UPT, UPT, UR6, -0x2, URZ ;  /* 0xfffffffe06147890 */ /* 0x000fe2000fffe0ff */
[----:B------:R-:W0:Y:S01]  /*11150*/  LDCU UR40, c[0x0][0x3a0] ;  /* 0x00007400ff2877ac */ /* 0x000e220008000800 */
[----:B------:R-:W-:-:S02]  /*11160*/  USHF.R.S32.HI UR38, URZ, 0x1f, UR18 ;  /* 0x0000001fff267899 */ /* 0x000fc40008011412 */
[----:B------:R-:W-:Y:S02]  /*11170*/  USHF.R.S32.HI UR39, URZ, 0x1f, UR19 ;  /* 0x0000001fff277899 */ /* 0x000fe40008011413 */
[----:B------:R-:W-:Y:S02]  /*11180*/  UIADD3.64 UR30, UPT, UPT, UR28, 0x80, URZ ;  /* 0x000000801c1e7897 */ /* 0x000fe4000fffe0ff */
[----:B------:R-:W-:Y:S02]  /*11190*/  UIADD3.64 UR32, UPT, UPT, UR26, 0x2, URZ ;  /* 0x000000021a207897 */ /* 0x000fe4000fffe0ff */
[----:B------:R-:W-:Y:S02]  /*111a0*/  UIADD3.64 UR34, UPT, UPT, UR28, 0x100, URZ ;  /* 0x000001001c227897 */ /* 0x000fe4000fffe0ff */
[----:B------:R-:W-:Y:S01]  /*111b0*/  UIADD3.64 UR36, UPT, UPT, UR26, 0x4, URZ ;  /* 0x000000041a247897 */ /* 0x000fe2000fffe0ff */
[----:B------:R-:W-:Y:S01]  /*111c0*/  UMOV UR21, 0x1 ;  /* 0x0000000100157882 */ /* 0x000fe20000000000 */
[----:B------:R-:W-:-:S10]  /*111d0*/  UMOV UR6, URZ ;  /* 0x000000ff00067c82 */ /* 0x000fd40008000000 */
.L_x_10:
[----:B------:R-:W2:Y:S04]  /*111e0*/  LDL.LU R17, [R1+0x4bc] ;  /* 0x0004bc0001117983 */ /* 0x000ea80000300800 */
[----:B------:R-:W3:Y:S04]  /*111f0*/  LDL.LU R16, [R1+0x470] ;  /* 0x0004700001107983 */ /* 0x000ee80000300800 */
[----:B------:R-:W4:Y:S04]  /*11200*/  LDL.LU R15, [R1+0x468] ;  /* 0x00046800010f7983 */ /* 0x000f280000300800 */
[----:B------:R-:W4:Y:S04]  /*11210*/  LDL.LU R14, [R1+0x460] ;  /* 0x00046000010e7983 */ /* 0x000f280000300800 */
[----:B------:R-:W4:Y:S04]  /*11220*/  LDL.LU R13, [R1+0x458] ;  /* 0x00045800010d7983 */ /* 0x000f280000300800 */
[----:B------:R-:W4:Y:S04]  /*11230*/  LDL.LU R12, [R1+0x4b8] ;  /* 0x0004b800010c7983 */ /* 0x000f280000300800 */
[----:B------:R-:W4:Y:S04]  /*11240*/  LDL.LU R9, [R1+0x450] ;  /* 0x0004500001097983 */ /* 0x000f280000300800 */
[----:B------:R-:W4:Y:S04]  /*11250*/  LDL.LU R5, [R1+0x46c] ;  /* 0x00046c0001057983 */ /* 0x000f280000300800 */
[----:B------:R-:W4:Y:S04]  /*11260*/  LDL.LU R11, [R1+0x47c] ;  /* 0x00047c00010b7983 */ /* 0x000f280000300800 */
[----:B------:R-:W4:Y:S04]  /*11270*/  LDL.LU R10, [R1+0x464] ;  /* 0x00046400010a7983 */ /* 0x000f280000300800 */
[----:B------:R-:W4:Y:S01]  /*11280*/  LDL.LU R4, [R1+0x4b4] ;  /* 0x0004b40001047983 */ /* 0x000f220000300800 */
[----:B------:R-:W1:Y:S03]  /*11290*/  S2R R8, SR_TID.X ;  /* 0x0000000000087919 */ /* 0x000e660000002100 */
[----:B------:R-:W4:Y:S04]  /*112a0*/  LDL.LU R7, [R1+0x45c] ;  /* 0x00045c0001077983 */ /* 0x000f280000300800 */
[----:B------:R-:W4:Y:S01]  /*112b0*/  LDL.LU R6, [R1+0x180] ;  /* 0x0001800001067983 */ /* 0x000f220000300800 */
[----:B------:R-:W-:Y:S01]  /*112c0*/  UIADD3 UR24, UPT, UPT, UR6, 0x1, URZ ;  /* 0x0000000106187890 */ /* 0x000fe2000fffe0ff */
[----:B------:R-:W-:-:S03]  /*112d0*/  IMAD.U32 R2, R2, -0x80000000, RZ ;  /* 0x8000000002027824 */ /* 0x000fc600078e00ff */
[----:B0-----:R-:W-:Y:S01]  /*112e0*/  UIMAD UR4, UR24, -0x80, UR40 ;  /* 0xffffff80180478a4 */ /* 0x001fe2000f8e0228 */
[----:B-1----:R-:W-:-:S04]  /*112f0*/  SHF.R.U32.HI R3, RZ, 0x6, R8 ;  /* 0x00000006ff037819 */ /* 0x002fc80000011608 */
[----:B------:R-:W-:-:S04]  /*11300*/  SGXT.U32 R3, R3, 0x1 ;  /* 0x000000010303781a */ /* 0x000fc80000000000 */
[----:B------:R-:W-:Y:S02]  /*11310*/  ISETP.GE.AND P0, PT, R3, UR4, PT ;  /* 0x0000000403007c0c */ /* 0x000fe4000bf06270 */
[----:B--2---:R-:W-:Y:S02]  /*11320*/  IADD3 R17, P6, PT, R17, UR19, RZ ;  /* 0x0000001311117c10 */ /* 0x004fe4000ffde0ff */
[----:B---3--:R-:W-:-:S03]  /*11330*/  IADD3 R16, P1, PT, R16, UR19, RZ ;  /* 0x0000001310107c10 */ /* 0x008fc6000ff3e0ff */
[----:B------:R-:W-:Y:S01]  /*11340*/  STL [R1+0x4bc], R17 ;  /* 0x0004bc1101007387 */ /* 0x000fe20000100800 */
[----:B----4-:R-:W-:-:S03]  /*11350*/  IADD3 R15, P3, PT, R15, UR19, RZ ;  /* 0x000000130f0f7c10 */ /* 0x010fc6000ff7e0ff */
[----:B------:R-:W-:Y:S01]  /*11360*/  STL [R1+0x470], R16 ;  /* 0x0004701001007387 */ /* 0x000fe20000100800 */
[----:B------:R-:W-:-:S03]  /*11370*/  IADD3 R14, P4, PT, R14, UR19, RZ ;  /* 0x000000130e0e7c10 */ /* 0x000fc6000ff9e0ff */
[----:B------:R-:W-:Y:S01]  /*11380*/  STL [R1+0x468], R15 ;  /* 0x0004680f01007387 */ /* 0x000fe20000100800 */
[----:B------:R-:W-:-:S03]  /*11390*/  IADD3 R13, P5, PT, R13, UR19, RZ ;  /* 0x000000130d0d7c10 */ /* 0x000fc6000ffbe0ff */
[----:B------:R-:W-:Y:S01]  /*113a0*/  STL [R1+0x460], R14 ;  /* 0x0004600e01007387 */ /* 0x000fe20000100800 */
[----:B------:R-:W-:-:S03]  /*113b0*/  IADD3.X R12, PT, PT, R12, UR39, RZ, P6, !PT ;  /* 0x000000270c0c7c10 */ /* 0x000fc6000b7fe4ff */
[----:B------:R-:W-:Y:S01]  /*113c0*/  STL [R1+0x458], R13 ;  /* 0x0004580d01007387 */ /* 0x000fe20000100800 */
[----:B------:R-:W-:Y:S02]  /*113d0*/  IADD3 R9, P6, PT, R9, UR19, RZ ;  /* 0x0000001309097c10 */ /* 0x000fe4000ffde0ff */
[----:B------:R-:W-:-:S03]  /*113e0*/  IADD3.X R5, PT, PT, R5, UR39, RZ, P1, !PT ;  /* 0x0000002705057c10 */ /* 0x000fc60008ffe4ff */
[----:B------:R0:W-:Y:S01]  /*113f0*/  STL [R1+0x450], R9 ;  /* 0x0004500901007387 */ /* 0x0001e20000100800 */
[----:B------:R-:W-:-:S03]  /*11400*/  IADD3 R11, P1, PT, R11, UR19, RZ ;  /* 0x000000130b0b7c10 */ /* 0x000fc6000ff3e0ff */
[----:B------:R-:W-:Y:S01]  /*11410*/  STL [R1+0x4b8], R12 ;  /* 0x0004b80c01007387 */ /* 0x000fe20000100800 */
[----:B------:R-:W-:-:S03]  /*11420*/  IADD3.X R10, PT, PT, R10, UR39, RZ, P3, !PT ;  /* 0x000000270a0a7c10 */ /* 0x000fc60009ffe4ff */
[----:B0-----:R-:W2:Y:S01]  /*11430*/  LDL.LU R9, [R1+0x454] ;  /* 0x0004540001097983 */ /* 0x001ea20000300800 */
[----:B------:R-:W-:-:S03]  /*11440*/  IADD3 R4, P3, PT, R4, UR19, RZ ;  /* 0x0000001304047c10 */ /* 0x000fc6000ff7e0ff */
[----:B------:R0:W-:Y:S04]  /*11450*/  STL [R1+0x46c], R5 ;  /* 0x00046c0501007387 */ /* 0x0001e80000100800 */
[----:B0-----:R-:W3:Y:S04]  /*11460*/  LDL.LU R5, [R1+0x448] ;  /* 0x0004480001057983 */ /* 0x001ee80000300800 */
[----:B------:R-:W4:Y:S04]  /*11470*/  LDL.LU R30, [R1+0x44c] ;  /* 0x00044c00011e7983 */ /* 0x000f280000300800 */
[----:B------:R-:W-:Y:S04]  /*11480*/  STL [R1+0x47c], R11 ;  /* 0x00047c0b01007387 */ /* 0x000fe80000100800 */
[----:B------:R0:W-:Y:S04]  /*11490*/  STL [R1+0x4b4], R4 ;  /* 0x0004b40401007387 */ /* 0x0001e80000100800 */
[----:B------:R-:W-:Y:S04]  /*114a0*/  STL [R1+0x464], R10 ;  /* 0x0004640a01007387 */ /* 0x000fe80000100800 */
[----:B0-----:R-:W4:Y:S01]  /*114b0*/  LDL.LU R4, [R1+0x440] ;  /* 0x0004400001047983 */ /* 0x001f220000300800 */
[----:B------:R-:W-:-:S03]  /*114c0*/  IADD3.X R7, PT, PT, R7, UR39, RZ, P4, !PT ;  /* 0x0000002707077c10 */ /* 0x000fc6000a7fe4ff */
[----:B------:R-:W4:Y:S01]  /*114d0*/  LDL.LU R3, [R1+0x478] ;  /* 0x0004780001037983 */ /* 0x000f220000300800 */
[----:B------:R-:W-:-:S03]  /*114e0*/  IADD3 R6, P4, PT, R6, UR19, RZ ;  /* 0x0000001306067c10 */ /* 0x000fc6000ff9e0ff */
[----:B------:R-:W4:Y:S04]  /*114f0*/  LDL.LU R29, [R1+0x438] ;  /* 0x00043800011d7983 */ /* 0x000f280000300800 */
[----:B------:R0:W-:Y:S04]  /*11500*/  STL [R1+0x45c], R7 ;  /* 0x00045c0701007387 */ /* 0x0001e80000100800 */
[----:B------:R-:W4:Y:S04]  /*11510*/  LDL.LU R28, [R1+0x4b0] ;  /* 0x0004b000011c7983 */ /* 0x000f280000300800 */
[----:B------:R-:W4:Y:S04]  /*11520*/  LDL.LU R27, [R1+0x430] ;  /* 0x00043000011b7983 */ /* 0x000f280000300800 */
[----:B------:R1:W-:Y:S04]  /*11530*/  STL [R1+0x180], R6 ;  /* 0x0001800601007387 */ /* 0x0003e80000100800 */
        /* <DEDUP_REMOVED lines=16> */
[----:B0-----:R-:W4:Y:S04]  /*11640*/  LDL.LU R7, [R1+0x41c] ;  /* 0x00041c0001077983 */ /* 0x001f280000300800 */
[----:B-1----:R-:W4:Y:S04]  /*11650*/  LDL.LU R6, [R1+0x3f8] ;  /* 0x0003f80001067983 */ /* 0x002f280000300800 */
[----:B------:R-:W4:Y:S01]  /*11660*/  LDL.LU R10, [R1+0x414] ;  /* 0x00041400010a7983 */ /* 0x000f220000300800 */
[----:B--2---:R-:W-:-:S05]  /*11670*/  IADD3.X R9, PT, PT, R9, UR39, RZ, P5, !PT ;  /* 0x0000002709097c10 */ /* 0x004fca000affe4ff */
[----:B------:R0:W-:Y:S01]  /*11680*/  STL [R1+0x454], R9 ;  /* 0x0004540901007387 */ /* 0x0001e20000100800 */
[----:B---3--:R-:W-:-:S03]  /*11690*/  IADD3 R5, P5, PT, R5, UR19, RZ ;  /* 0x0000001305057c10 */ /* 0x008fc6000ffbe0ff */
[----:B0-----:R-:W2:Y:S01]  /*116a0*/  LDL.LU R9, [R1+0x49c] ;  /* 0x00049c0001097983 */ /* 0x001ea20000300800 */
[----:B----4-:R-:W-:-:S03]  /*116b0*/  IADD3.X R30, PT, PT, R30, UR39, RZ, P6, !PT ;  /* 0x000000271e1e7c10 */ /* 0x010fc6000b7fe4ff */
[----:B------:R0:W-:Y:S04]  /*116c0*/  STL [R1+0x448], R5 ;  /* 0x0004480501007387 */ /* 0x0001e80000100800 */
[----:B0-----:R-:W3:Y:S01]  /*116d0*/  LDL.LU R5, [R1+0x40c] ;  /* 0x00040c0001057983 */ /* 0x001ee20000300800 */
[----:B------:R-:W-:Y:S02]  /*116e0*/  IADD3 R4, P6, PT, R4, UR19, RZ ;  /* 0x0000001304047c10 */ /* 0x000fe4000ffde0ff */
[----:B------:R-:W-:-:S03]  /*116f0*/  IADD3.X R3, PT, PT, R3, UR39, RZ, P1, !PT ;  /* 0x0000002703037c10 */ /* 0x000fc60008ffe4ff */
[----:B------:R0:W-:Y:S04]  /*11700*/  STL [R1+0x440], R4 ;  /* 0x0004400401007387 */ /* 0x0001e80000100800 */
[----:B0-----:R-:W4:Y:S04]  /*11710*/  LDL.LU R4, [R1+0x494] ;  /* 0x0004940001047983 */ /* 0x001f280000300800 */
[----:B------:R-:W-:Y:S04]  /*11720*/  STL [R1+0x44c], R30 ;  /* 0x00044c1e01007387 */ /* 0x000fe80000100800 */
[----:B------:R0:W-:Y:S04]  /*11730*/  STL [R1+0x478], R3 ;  /* 0x0004780301007387 */ /* 0x0001e80000100800 */
[----:B0-----:R-:W4:Y:S01]  /*11740*/  LDL.LU R3, [R1+0x404] ;  /* 0x0004040001037983 */ /* 0x001f220000300800 */
[----:B------:R-:W-:-:S02]  /*11750*/  IADD3 R29, P1, PT, R29, UR19, RZ ;  /* 0x000000131d1d7c10 */ /* 0x000fc4000ff3e0ff */
[----:B------:R-:W-:Y:S02]  /*11760*/  IADD3.X R28, PT, PT, R28, UR39, RZ, P3, !PT ;  /* 0x000000271c1c7c10 */ /* 0x000fe40009ffe4ff */
[----:B------:R-:W-:Y:S02]  /*11770*/  IADD3 R27, P3, PT, R27, UR19, RZ ;  /* 0x000000131b1b7c10 */ /* 0x000fe4000ff7e0ff */
[----:B------:R-:W-:Y:S01]  /*11780*/  IADD3.X R26, PT, PT, R26, UR39, RZ, P4, !PT ;  /* 0x000000271a1a7c10 */ /* 0x000fe2000a7fe4ff */
[----:B------:R-:W-:Y:S01]  /*11790*/  STL [R1+0x438], R29 ;  /* 0x0004381d01007387 */ /* 0x000fe20000100800 */
[----:B------:R-:W-:Y:S02]  /*117a0*/  IADD3 R25, P4, PT, R25, UR19, RZ ;  /* 0x0000001319197c10 */ /* 0x000fe4000ff9e0ff */
[----:B------:R-:W-:Y:S01]  /*117b0*/  IADD3.X R24, PT, PT, R24, UR39, RZ, P5, !PT ;  /* 0x0000002718187c10 */ /* 0x000fe2000affe4ff */
[----:B------:R-:W-:Y:S01]  /*117c0*/  STL [R1+0x4b0], R28 ;  /* 0x0004b01c01007387 */ /* 0x000fe20000100800 */
[----:B------:R-:W-:-:S02]  /*117d0*/  IADD3 R23, P5, PT, R23, UR19, RZ ;  /* 0x0000001317177c10 */ /* 0x000fc4000ffbe0ff */
[----:B------:R-:W-:Y:S01]  /*117e0*/  IADD3.X R22, PT, PT, R22, UR39, RZ, P6, !PT ;  /* 0x0000002716167c10 */ /* 0x000fe2000b7fe4ff */
[----:B------:R-:W-:Y:S01]  /*117f0*/  STL [R1+0x430], R27 ;  /* 0x0004301b01007387 */ /* 0x000fe20000100800 */
[----:B------:R-:W-:Y:S02]  /*11800*/  IADD3 R21, P6, PT, R21, UR19, RZ ;  /* 0x0000001315157c10 */ /* 0x000fe4000ffde0ff */
[----:B------:R-:W-:Y:S01]  /*11810*/  IADD3.X R20, PT, PT, R20, UR39, RZ, P1, !PT ;  /* 0x0000002714147c10 */ /* 0x000fe20008ffe4ff */
[----:B------:R-:W-:Y:S01]  /*11820*/  STL [R1+0x17c], R26 ;  /* 0x00017c1a01007387 */ /* 0x000fe20000100800 */
[----:B------:R-:W-:-:S03]  /*11830*/  IADD3 R19, P1, PT, R19, UR19, RZ ;  /* 0x0000001313137c10 */ /* 0x000fc6000ff3e0ff */
[----:B------:R-:W-:Y:S01]  /*11840*/  STL [R1+0x428], R25 ;  /* 0x0004281901007387 */ /* 0x000fe20000100800 */
[----:B------:R-:W-:-:S03]  /*11850*/  IADD3.X R18, PT, PT, R18, UR39, RZ, P3, !PT ;  /* 0x0000002712127c10 */ /* 0x000fc60009ffe4ff */
        /* <DEDUP_REMOVED lines=12> */
[----:B------:R-:W-:Y:S04]  /*11920*/  STL [R1+0x42c], R18 ;  /* 0x00042c1201007387 */ /* 0x000fe80000100800 */
[----:B------:R-:W-:Y:S01]  /*11930*/  STL [R1+0x418], R17 ;  /* 0x0004181101007387 */ /* 0x000fe20000100800 */
[----:B------:R-:W-:Y:S02]  /*11940*/  IADD3 R11, P6, PT, R11, UR19, RZ ;  /* 0x000000130b0b7c10 */ /* 0x000fe4000ffde0ff */
[----:B------:R-:W-:Y:S01]  /*11950*/  IADD3.X R7, PT, PT, R7, UR39, RZ, P1, !PT ;  /* 0x0000002707077c10 */ /* 0x000fe20008ffe4ff */
[----:B------:R-:W-:Y:S04]  /*11960*/  STL [R1+0x424], R16 ;  /* 0x0004241001007387 */ /* 0x000fe80000100800 */
[----:B------:R-:W-:Y:S01]  /*11970*/  STL [R1+0x410], R15 ;  /* 0x0004100f01007387 */ /* 0x000fe20000100800 */
[----:B------:R-:W-:-:S03]  /*11980*/  IADD3 R6, P1, PT, R6, UR19, RZ ;  /* 0x0000001306067c10 */ /* 0x000fc6000ff3e0ff */
[----:B------:R-:W-:Y:S04]  /*11990*/  STL [R1+0x4a8], R14 ;  /* 0x0004a80e01007387 */ /* 0x000fe80000100800 */
[----:B------:R-:W-:Y:S01]  /*119a0*/  STL [R1+0x408], R13 ;  /* 0x0004080d01007387 */ /* 0x000fe20000100800 */
[----:B------:R-:W-:-:S03]  /*119b0*/  IADD3.X R10, PT, PT, R10, UR39, RZ, P3, !PT ;  /* 0x000000270a0a7c10 */ /* 0x000fc60009ffe4ff */
[----:B------:R-:W-:Y:S04]  /*119c0*/  STL [R1+0x4a0], R12 ;  /* 0x0004a00c01007387 */ /* 0x000fe80000100800 */
[----:B------:R0:W-:Y:S04]  /*119d0*/  STL [R1+0x41c], R7 ;  /* 0x00041c0701007387 */ /* 0x0001e80000100800 */
[----:B------:R-:W-:Y:S04]  /*119e0*/  STL [R1+0x400], R11 ;  /* 0x0004000b01007387 */ /* 0x000fe80000100800 */
[----:B0-----:R-:W4:Y:S04]  /*119f0*/  LDL.LU R7, [R1+0x3f0] ;  /* 0x0003f00001077983 */ /* 0x001f280000300800 */
[----:B------:R0:W-:Y:S04]  /*11a00*/  STL [R1+0x3f8], R6 ;  /* 0x0003f80601007387 */ /* 0x0001e80000100800 */
[----:B0-----:R-:W4:Y:S04]  /*11a10*/  LDL.LU R6, [R1+0x3fc] ;  /* 0x0003fc0001067983 */ /* 0x001f280000300800 */
[----:B------:R-:W4:Y:S04]  /*11a20*/  LDL.LU R30, [R1+0x3e8] ;  /* 0x0003e800011e7983 */ /* 0x000f280000300800 */
[----:B------:R-:W-:Y:S01]  /*11a30*/  STL [R1+0x414], R10 ;  /* 0x0004140a01007387 */ /* 0x000fe20000100800 */
[----:B--2---:R-:W-:-:S02]  /*11a40*/  IADD3 R9, P3, PT, R9, UR19, RZ ;  /* 0x0000001309097c10 */ /* 0x004fc4000ff7e0ff */
[----:B---3--:R-:W-:-:S05]  /*11a50*/  IADD3.X R5, PT, PT, R5, UR39, RZ, P4, !PT ;  /* 0x0000002705057c10 */ /* 0x008fca000a7fe4ff */
[----:B------:R0:W-:Y:S04]  /*11a60*/  STL [R1+0x40c], R5 ;  /* 0x00040c0501007387 */ /* 0x0001e80000100800 */
[----:B------:R-:W-:Y:S04]  /*11a70*/  STL [R1+0x49c], R9 ;  /* 0x00049c0901007387 */ /* 0x000fe80000100800 */
[----:B0-----:R-:W2:Y:S01]  /*11a80*/  LDL.LU R5, [R1+0x3f4] ;  /* 0x0003f40001057983 */ /* 0x001ea20000300800 */
[----:B----4-:R-:W-:-:S05]  /*11a90*/  IADD3 R4, P4, PT, R4, UR19, RZ ;  /* 0x0000001304047c10 */ /* 0x010fca000ff9e0ff */
[----:B------:R0:W-:Y:S04]  /*11aa0*/  STL [R1+0x494], R4 ;  /* 0x0004940401007387 */ /* 0x0001e80000100800 */
[----:B0-----:R-:W3:Y:S01]  /*11ab0*/  LDL.LU R4, [R1+0x3e0] ;  /* 0x0003e00001047983 */ /* 0x001ee20000300800 */
[----:B------:R-:W-:-:S03]  /*11ac0*/  IADD3.X R3, PT, PT, R3, UR39, RZ, P5, !PT ;  /* 0x0000002703037c10 */ /* 0x000fc6000affe4ff */
[----:B------:R-:W4:Y:S04]  /*11ad0*/  LDL.LU R29, [R1+0x498] ;  /* 0x00049800011d7983 */ /* 0x000f280000300800 */
        /* <DEDUP_REMOVED lines=21> */
[----:B------:R-:W4:Y:S01]  /*11c30*/  LDL.LU R10, [R1+0x398] ;  /* 0x00039800010a7983 */ /* 0x000f220000300800 */
[----:B------:R-:W-:-:S05]  /*11c40*/  IADD3 R7, P5, PT, R7, UR19, RZ ;  /* 0x0000001307077c10 */ /* 0x000fca000ffbe0ff */
[----:B------:R0:W-:Y:S01]  /*11c50*/  STL [R1+0x3f0], R7 ;  /* 0x0003f00701007387 */ /* 0x0001e20000100800 */
[----:B------:R-:W-:-:S03]  /*11c60*/  IADD3.X R6, PT, PT, R6, UR39, RZ, P6, !PT ;  /* 0x0000002706067c10 */ /* 0x000fc6000b7fe4ff */
[----:B0-----:R-:W4:Y:S04]  /*11c70*/  LDL.LU R7, [R1+0x3b4] ;  /* 0x0003b40001077983 */ /* 0x001f280000300800 */
[----:B------:R0:W-:Y:S01]  /*11c80*/  STL [R1+0x3fc], R6 ;  /* 0x0003fc0601007387 */ /* 0x0001e20000100800 */
[----:B------:R-:W-:-:S03]  /*11c90*/  IADD3 R30, P6, PT, R30, UR19, RZ ;  /* 0x000000131e1e7c10 */ /* 0x000fc6000ffde0ff */
[----:B0-----:R-:W4:Y:S01]  /*11ca0*/  LDL.LU R6, [R1+0x474] ;  /* 0x0004740001067983 */ /* 0x001f220000300800 */
[----:B--2---:R-:W-:-:S05]  /*11cb0*/  IADD3.X R5, PT, PT, R5, UR39, RZ, P1, !PT ;  /* 0x0000002705057c10 */ /* 0x004fca0008ffe4ff */
[----:B------:R0:W-:Y:S04]  /*11cc0*/  STL [R1+0x3f4], R5 ;  /* 0x0003f40501007387 */ /* 0x0001e80000100800 */
[----:B0-----:R-:W2:Y:S01]  /*11cd0*/  LDL.LU R5, [R1+0x3ac] ;  /* 0x0003ac0001057983 */ /* 0x001ea20000300800 */
[----:B---3--:R-:W-:-:S03]  /*11ce0*/  IADD3 R4, P1, PT, R4, UR19, RZ ;  /* 0x0000001304047c10 */ /* 0x008fc6000ff3e0ff */
[----:B------:R-:W-:Y:S01]  /*11cf0*/  STL [R1+0x3e8], R30 ;  /* 0x0003e81e01007387 */ /* 0x000fe20000100800 */
[----:B----4-:R-:W-:-:S03]  /*11d00*/  IADD3.X R29, PT, PT, R29, UR39, RZ, P3, !PT ;  /* 0x000000271d1d7c10 */ /* 0x010fc60009ffe4ff */
[----:B------:R0:W-:Y:S01]  /*11d10*/  STL [R1+0x3e0], R4 ;  /* 0x0003e00401007387 */ /* 0x0001e20000100800 */
[----:B------:R-:W-:Y:S02]  /*11d20*/  IADD3 R28, P3, PT, R28, UR19, RZ ;  /* 0x000000131c1c7c10 */ /* 0x000fe4000ff7e0ff */
[----:B------:R-:W-:Y:S01]  /*11d30*/  IADD3.X R27, PT, PT, R27, UR39, RZ, P4, !PT ;  /* 0x000000271b1b7c10 */ /* 0x000fe2000a7fe4ff */
[----:B0-----:R-:W3:Y:S01]  /*11d40*/  LDL.LU R4, [R1+0x38c] ;  /* 0x00038c0001047983 */ /* 0x001ee20000300800 */
        /* <DEDUP_REMOVED lines=36> */
[----:B------:R0:W-:Y:S04]  /*11f90*/  STL [R1+0x3a0], R9 ;  /* 0x0003a00901007387 */ /* 0x0001e80000100800 */
[----:B------:R-:W-:Y:S04]  /*11fa0*/  STL [R1+0x480], R11 ;  /* 0x0004800b01007387 */ /* 0x000fe80000100800 */
[----:B0-----:R-:W4:Y:S04]  /*11fb0*/  LDL.LU R9, [R1+0x3a4] ;  /* 0x0003a40001097983 */ /* 0x001f280000300800 */
[----:B------:R0:W-:Y:S04]  /*11fc0*/  STL [R1+0x3bc], R3 ;  /* 0x0003bc0301007387 */ /* 0x0001e80000100800 */
[----:B0-----:R-:W4:Y:S01]  /*11fd0*/  LDL.LU R3, [R1+0x384] ;  /* 0x0003840001037983 */ /* 0x001f220000300800 */
[----:B------:R-:W-:-:S02]  /*11fe0*/  IADD3 R10, P3, PT, R10, UR19, RZ ;  /* 0x000000130a0a7c10 */ /* 0x000fc4000ff7e0ff */
[----:B------:R-:W-:Y:S01]  /*11ff0*/  IADD3.X R7, PT, PT, R7, UR39, RZ, P4, !PT ;  /* 0x0000002707077c10 */ /* 0x000fe2000a7fe4ff */
[----:B------:R-:W4:Y:S01]  /*12000*/  LDL.LU R30, [R1+0x39c] ;  /* 0x00039c00011e7983 */ /* 0x000f220000300800 */
[----:B------:R-:W-:-:S03]  /*12010*/  IADD3 R6, P4, PT, R6, UR19, RZ ;  /* 0x0000001306067c10 */ /* 0x000fc6000ff9e0ff */
[----:B------:R-:W-:Y:S04]  /*12020*/  STL [R1+0x398], R10 ;  /* 0x0003980a01007387 */ /* 0x000fe80000100800 */
[----:B------:R0:W-:Y:S04]  /*12030*/  STL [R1+0x474], R6 ;  /* 0x0004740601007387 */ /* 0x0001e80000100800 */
[----:B------:R-:W-:Y:S04]  /*12040*/  STL [R1+0x3b4], R7 ;  /* 0x0003b40701007387 */ /* 0x000fe80000100800 */
[----:B0-----:R-:W4:Y:S01]  /*12050*/  LDL.LU R6, [R1+0x37c] ;  /* 0x00037c0001067983 */ /* 0x001f220000300800 */
[----:B--2---:R-:W-:-:S05]  /*12060*/  IADD3.X R5, PT, PT, R5, UR39, RZ, P5, !PT ;  /* 0x0000002705057c10 */ /* 0x004fca000affe4ff */
[----:B------:R0:W-:Y:S04]  /*12070*/  STL [R1+0x3ac], R5 ;  /* 0x0003ac0501007387 */ /* 0x0001e80000100800 */
[----:B0-----:R-:W2:Y:S04]  /*12080*/  LDL.LU R5, [R1+0x394] ;  /* 0x0003940001057983 */ /* 0x001ea80000300800 */
[----:B------:R-:W2:Y:S01]  /*12090*/  LDL.LU R29, [R1+0x374] ;  /* 0x00037400011d7983 */ /* 0x000ea20000300800 */
[----:B---3--:R-:W-:-:S03]  /*120a0*/  IADD3 R4, P5, PT, R4, UR19, RZ ;  /* 0x0000001304047c10 */ /* 0x008fc6000ffbe0ff */
[----:B------:R-:W3:Y:S04]  /*120b0*/  LDL.LU R28, [R1+0x390] ;  /* 0x00039000011c7983 */ /* 0x000ee80000300800 */
[----:B------:R-:W3:Y:S04]  /*120c0*/  LDL.LU R27, [R1+0x36c] ;  /* 0x00036c00011b7983 */ /* 0x000ee80000300800 */
[----:B------:R0:W-:Y:S04]  /*120d0*/  STL [R1+0x38c], R4 ;  /* 0x00038c0401007387 */ /* 0x0001e80000100800 */
[----:B------:R-:W3:Y:S04]  /*120e0*/  LDL.LU R26, [R1+0x388] ;  /* 0x00038800011a7983 */ /* 0x000ee80000300800 */
        /* <DEDUP_REMOVED lines=16> */
[----:B0-----:R-:W3:Y:S04]  /*121f0*/  LDL.LU R4, [R1+0x324] ;  /* 0x0003240001047983 */ /* 0x001ee80000300800 */
[----:B------:R-:W3:Y:S01]  /*12200*/  LDL.LU R10, [R1+0x340] ;  /* 0x00034000010a7983 */ /* 0x000ee20000300800 */
[----:B----4-:R-:W-:-:S05]  /*12210*/  IADD3.X R9, PT, PT, R9, UR39, RZ, P6, !PT ;  /* 0x0000002709097c10 */ /* 0x010fca000b7fe4ff */
[----:B------:R0:W-:Y:S01]  /*12220*/  STL [R1+0x3a4], R9 ;  /* 0x0003a40901007387 */ /* 0x0001e20000100800 */
[----:B------:R-:W-:-:S03]  /*12230*/  IADD3 R3, P6, PT, R3, UR19, RZ ;  /* 0x0000001303037c10 */ /* 0x000fc6000ffde0ff */
[----:B0-----:R-:W4:Y:S04]  /*12240*/  LDL.LU R9, [R1+0x31c] ;  /* 0x00031c0001097983 */ /* 0x001f280000300800 */
[----:B------:R0:W-:Y:S04]  /*12250*/  STL [R1+0x384], R3 ;  /* 0x0003840301007387 */ /* 0x0001e80000100800 */
[----:B0-----:R-:W4:Y:S01]  /*12260*/  LDL.LU R3, [R1+0x338] ;  /* 0x0003380001037983 */ /* 0x001f220000300800 */
[----:B------:R-:W-:Y:S02]  /*12270*/  IADD3.X R30, PT, PT, R30, UR39, RZ, P1, !PT ;  /* 0x000000271e1e7c10 */ /* 0x000fe40008ffe4ff */
[----:B------:R-:W-:-:S05]  /*12280*/  IADD3 R6, P1, PT, R6, UR19, RZ ;  /* 0x0000001306067c10 */ /* 0x000fca000ff3e0ff */
[----:B------:R0:W-:Y:S04]  /*12290*/  STL [R1+0x37c], R6 ;  /* 0x00037c0601007387 */ /* 0x0001e80000100800 */
[----:B0-----:R-:W4:Y:S04]  /*122a0*/  LDL.LU R6, [R1+0x314] ;  /* 0x0003140001067983 */ /* 0x001f280000300800 */
[----:B------:R-:W-:Y:S01]  /*122b0*/  STL [R1+0x39c], R30 ;  /* 0x00039c1e01007387 */ /* 0x000fe20000100800 */
[----:B--2---:R-:W-:Y:S02]  /*122c0*/  IADD3.X R5, PT, PT, R5, UR39, RZ, P3, !PT ;  /* 0x0000002705057c10 */ /* 0x004fe40009ffe4ff */
[----:B------:R-:W-:-:S03]  /*122d0*/  IADD3 R29, P3, PT, R29, UR19, RZ ;  /* 0x000000131d1d7c10 */ /* 0x000fc6000ff7e0ff */
[----:B------:R0:W-:Y:S01]  /*122e0*/  STL [R1+0x394], R5 ;  /* 0x0003940501007387 */ /* 0x0001e20000100800 */
[----:B---3--:R-:W-:Y:S02]  /*122f0*/  IADD3.X R28, PT, PT, R28, UR39, RZ, P4, !PT ;  /* 0x000000271c1c7c10 */ /* 0x008fe4000a7fe4ff */
[----:B------:R-:W-:Y:S01]  /*12300*/  IADD3 R27, P4, PT, R27, UR19, RZ ;  /* 0x000000131b1b7c10 */ /* 0x000fe2000ff9e0ff */
[----:B0-----:R-:W2:Y:S01]  /*12310*/  LDL.LU R5, [R1+0x330] ;  /* 0x0003300001057983 */ /* 0x001ea20000300800 */
        /* <DEDUP_REMOVED lines=35> */
[----:B------:R-:W-:Y:S04]  /*12550*/  STL [R1+0x350], R12 ;  /* 0x0003500c01007387 */ /* 0x000fe80000100800 */
[----:B------:R0:W-:Y:S01]  /*12560*/  STL [R1+0x348], R7 ;  /* 0x0003480701007387 */ /* 0x0001e20000100800 */
[----:B------:R-:W-:-:S03]  /*12570*/  IADD3.X R10, PT, PT, R10, UR39, RZ, P4, !PT ;  /* 0x000000270a0a7c10 */ /* 0x000fc6000a7fe4ff */
[----:B------:R-:W-:Y:S04]  /*12580*/  STL [R1+0x32c], R11 ;  /* 0x00032c0b01007387 */ /* 0x000fe80000100800 */
[----:B0-----:R-:W3:Y:S04]  /*12590*/  LDL.LU R7, [R1+0x30c] ;  /* 0x00030c0001077983 */ /* 0x001ee80000300800 */
[----:B------:R0:W-:Y:S01]  /*125a0*/  STL [R1+0x324], R4 ;  /* 0x0003240401007387 */ /* 0x0001e20000100800 */
[----:B----4-:R-:W-:-:S03]  /*125b0*/  IADD3 R9, P4, PT, R9, UR19, RZ ;  /* 0x0000001309097c10 */ /* 0x010fc6000ff9e0ff */
[----:B0-----:R-:W4:Y:S04]  /*125c0*/  LDL.LU R4, [R1+0x328] ;  /* 0x0003280001047983 */ /* 0x001f280000300800 */
[----:B------:R-:W4:Y:S01]  /*125d0*/  LDL.LU R30, [R1+0x304] ;  /* 0x00030400011e7983 */ /* 0x000f220000300800 */
[----:B------:R-:W-:-:S03]  /*125e0*/  IADD3.X R3, PT, PT, R3, UR39, RZ, P5, !PT ;  /* 0x0000002703037c10 */ /* 0x000fc6000affe4ff */
[----:B------:R-:W-:Y:S04]  /*125f0*/  STL [R1+0x340], R10 ;  /* 0x0003400a01007387 */ /* 0x000fe80000100800 */
[----:B------:R0:W-:Y:S04]  /*12600*/  STL [R1+0x338], R3 ;  /* 0x0003380301007387 */ /* 0x0001e80000100800 */
[----:B------:R-:W-:Y:S04]  /*12610*/  STL [R1+0x31c], R9 ;  /* 0x00031c0901007387 */ /* 0x000fe80000100800 */
[----:B0-----:R-:W4:Y:S01]  /*12620*/  LDL.LU R3, [R1+0x320] ;  /* 0x0003200001037983 */ /* 0x001f220000300800 */
[----:B------:R-:W-:-:S05]  /*12630*/  IADD3 R6, P5, PT, R6, UR19, RZ ;  /* 0x0000001306067c10 */ /* 0x000fca000ffbe0ff */
[----:B------:R0:W-:Y:S04]  /*12640*/  STL [R1+0x314], R6 ;  /* 0x0003140601007387 */ /* 0x0001e80000100800 */
[----:B0-----:R-:W4:Y:S04]  /*12650*/  LDL.LU R6, [R1+0x2fc] ;  /* 0x0002fc0001067983 */ /* 0x001f280000300800 */
[----:B------:R-:W4:Y:S04]  /*12660*/  LDL.LU R29, [R1+0x318] ;  /* 0x00031800011d7983 */ /* 0x000f280000300800 */
[----:B------:R-:W4:Y:S04]  /*12670*/  LDL.LU R28, [R1+0x2f4] ;  /* 0x0002f400011c7983 */ /* 0x000f280000300800 */
[----:B------:R-:W4:Y:S01]  /*12680*/  LDL.LU R27, [R1+0x310] ;  /* 0x00031000011b7983 */ /* 0x000f220000300800 */
[----:B--2---:R-:W-:-:S05]  /*12690*/  IADD3.X R5, PT, PT, R5, UR39, RZ, P6, !PT ;  /* 0x0000002705057c10 */ /* 0x004fca000b7fe4ff */
[----:B------:R0:W-:Y:S04]  /*126a0*/  STL [R1+0x330], R5 ;  /* 0x0003300501007387 */ /* 0x0001e80000100800 */
[----:B------:R-:W2:Y:S04]  /*126b0*/  LDL.LU R26, [R1+0x2ec] ;  /* 0x0002ec00011a7983 */ /* 0x000ea80000300800 */
        /* <DEDUP_REMOVED lines=16> */
[----:B0-----:R-:W2:Y:S04]  /*127c0*/  LDL.LU R5, [R1+0x2c8] ;  /* 0x0002c80001057983 */ /* 0x001ea80000300800 */
[----:B------:R-:W2:Y:S01]  /*127d0*/  LDL.LU R10, [R1+0x2a4] ;  /* 0x0002a400010a7983 */ /* 0x000ea20000300800 */
[----:B---3--:R-:W-:-:S05]  /*127e0*/  IADD3 R7, P6, PT, R7, UR19, RZ ;  /* 0x0000001307077c10 */ /* 0x008fca000ffde0ff */
[----:B------:R0:W-:Y:S01]  /*127f0*/  STL [R1+0x30c], R7 ;  /* 0x00030c0701007387 */ /* 0x0001e20000100800 */
[----:B----4-:R-:W-:-:S03]  /*12800*/  IADD3.X R4, PT, PT, R4, UR39, RZ, P1, !PT ;  /* 0x0000002704047c10 */ /* 0x010fc60008ffe4ff */
[----:B0-----:R-:W3:Y:S04]  /*12810*/  LDL.LU R7, [R1+0x2c0] ;  /* 0x0002c00001077983 */ /* 0x001ee80000300800 */
[----:B------:R0:W-:Y:S04]  /*12820*/  STL [R1+0x328], R4 ;  /* 0x0003280401007387 */ /* 0x0001e80000100800 */
[----:B0-----:R-:W4:Y:S01]  /*12830*/  LDL.LU R4, [R1+0x29c] ;  /* 0x00029c0001047983 */ /* 0x001f220000300800 */
[----:B------:R-:W-:-:S05]  /*12840*/  IADD3.X R3, PT, PT, R3, UR39, RZ, P3, !PT ;  /* 0x0000002703037c10 */ /* 0x000fca0009ffe4ff */
[----:B------:R0:W-:Y:S04]  /*12850*/  STL [R1+0x320], R3 ;  /* 0x0003200301007387 */ /* 0x0001e80000100800 */
[----:B0-----:R-:W4:Y:S01]  /*12860*/  LDL.LU R3, [R1+0x2b8] ;  /* 0x0002b80001037983 */ /* 0x001f220000300800 */
[----:B------:R-:W-:Y:S02]  /*12870*/  IADD3 R30, P1, PT, R30, UR19, RZ ;  /* 0x000000131e1e7c10 */ /* 0x000fe4000ff3e0ff */
[----:B------:R-:W-:-:S03]  /*12880*/  IADD3 R6, P3, PT, R6, UR19, RZ ;  /* 0x0000001306067c10 */ /* 0x000fc6000ff7e0ff */
[----:B------:R-:W-:Y:S01]  /*12890*/  STL [R1+0x304], R30 ;  /* 0x0003041e01007387 */ /* 0x000fe20000100800 */
[----:B------:R-:W-:-:S03]  /*128a0*/  IADD3.X R29, PT, PT, R29, UR39, RZ, P4, !PT ;  /* 0x000000271d1d7c10 */ /* 0x000fc6000a7fe4ff */
[----:B------:R0:W-:Y:S01]  /*128b0*/  STL [R1+0x2fc], R6 ;  /* 0x0002fc0601007387 */ /* 0x0001e20000100800 */
[----:B------:R-:W-:Y:S02]  /*128c0*/  IADD3 R28, P4, PT, R28, UR19, RZ ;  /* 0x000000131c1c7c10 */ /* 0x000fe4000ff9e0ff */
[----:B------:R-:W-:Y:S01]  /*128d0*/  IADD3.X R27, PT, PT, R27, UR39, RZ, P5, !PT ;  /* 0x000000271b1b7c10 */ /* 0x000fe2000affe4ff */
[----:B0-----:R-:W4:Y:S04]  /*128e0*/  LDL.LU R6, [R1+0x294] ;  /* 0x0002940001067983 */ /* 0x001f280000300800 */
[----:B------:R-:W-:Y:S04]  /*128f0*/  STL [R1+0x318], R29 ;  /* 0x0003181d01007387 */ /* 0x000fe80000100800 */
[----:B------:R-:W-:Y:S04]  /*12900*/  STL [R1+0x2f4], R28 ;  /* 0x0002f41c01007387 */ /* 0x000fe80000100800 */
[----:B------:R-:W-:Y:S01]  /*12910*/  STL [R1+0x310], R27 ;  /* 0x0003101b01007387 */ /* 0x000fe20000100800 */
[----:B--2---:R-:W-:-:S02]  /*12920*/  IADD3 R26, P5, PT, R26, UR19, RZ ;  /* 0x000000131a1a7c10 */ /* 0x004fc4000ffbe0ff */
        /* <DEDUP_REMOVED lines=26> */
[----:B------:R-:W-:Y:S02]  /*12ad0*/  IADD3 R12, P1, PT, R12, UR19, RZ ;  /* 0x000000130c0c7c10 */ /* 0x000fe4000ff3e0ff */
[----:B------:R-:W-:Y:S01]  /*12ae0*/  IADD3.X R11, PT, PT, R11, UR39, RZ, P3, !PT ;  /* 0x000000270b0b7c10 */ /* 0x000fe20009ffe4ff */
[----:B------:R-:W-:Y:S01]  /*12af0*/  STL [R1+0x2d8], R13 ;  /* 0x0002d80d01007387 */ /* 0x000fe20000100800 */
[----:B------:R-:W-:-:S03]  /*12b00*/  IADD3 R9, P3, PT, R9, UR19, RZ ;  /* 0x0000001309097c10 */ /* 0x000fc6000ff7e0ff */
[----:B------:R-:W-:Y:S01]  /*12b10*/  STL [R1+0x2b4], R12 ;  /* 0x0002b40c01007387 */ /* 0x000fe20000100800 */
[----:B------:R-:W-:-:S03]  /*12b20*/  IADD3.X R5, PT, PT, R5, UR39, RZ, P4, !PT ;  /* 0x0000002705057c10 */ /* 0x000fc6000a7fe4ff */
[----:B------:R0:W-:Y:S01]  /*12b30*/  STL [R1+0x2ac], R9 ;  /* 0x0002ac0901007387 */ /* 0x0001e20000100800 */
[----:B------:R-:W-:-:S03]  /*12b40*/  IADD3 R10, P4, PT, R10, UR19, RZ ;  /* 0x000000130a0a7c10 */ /* 0x000fc6000ff9e0ff */
[----:B------:R-:W-:Y:S04]  /*12b50*/  STL [R1+0x2d0], R11 ;  /* 0x0002d00b01007387 */ /* 0x000fe80000100800 */
[----:B0-----:R-:W2:Y:S04]  /*12b60*/  LDL.LU R9, [R1+0x2b0] ;  /* 0x0002b00001097983 */ /* 0x001ea80000300800 */
[----:B------:R0:W-:Y:S04]  /*12b70*/  STL [R1+0x2c8], R5 ;  /* 0x0002c80501007387 */ /* 0x0001e80000100800 */
[----:B0-----:R-:W2:Y:S01]  /*12b80*/  LDL.LU R5, [R1+0x28c] ;  /* 0x00028c0001057983 */ /* 0x001ea20000300800 */
[----:B---3--:R-:W-:-:S03]  /*12b90*/  IADD3.X R7, PT, PT, R7, UR39, RZ, P5, !PT ;  /* 0x0000002707077c10 */ /* 0x008fc6000affe4ff */
[----:B------:R-:W3:Y:S04]  /*12ba0*/  LDL.LU R30, [R1+0x2a8] ;  /* 0x0002a800011e7983 */ /* 0x000ee80000300800 */
[----:B------:R-:W-:Y:S01]  /*12bb0*/  STL [R1+0x2a4], R10 ;  /* 0x0002a40a01007387 */ /* 0x000fe20000100800 */
[----:B----4-:R-:W-:-:S05]  /*12bc0*/  IADD3 R4, P5, PT, R4, UR19, RZ ;  /* 0x0000001304047c10 */ /* 0x010fca000ffbe0ff */
[----:B------:R0:W-:Y:S04]  /*12bd0*/  STL [R1+0x29c], R4 ;  /* 0x00029c0401007387 */ /* 0x0001e80000100800 */
[----:B------:R-:W-:Y:S04]  /*12be0*/  STL [R1+0x2c0], R7 ;  /* 0x0002c00701007387 */ /* 0x000fe80000100800 */
[----:B0-----:R-:W4:Y:S01]  /*12bf0*/  LDL.LU R4, [R1+0x284] ;  /* 0x0002840001047983 */ /* 0x001f220000300800 */
[----:B------:R-:W-:-:S05]  /*12c00*/  IADD3.X R3, PT, PT, R3, UR39, RZ, P6, !PT ;  /* 0x0000002703037c10 */ /* 0x000fca000b7fe4ff */
[----:B------:R0:W-:Y:S04]  /*12c10*/  STL [R1+0x2b8], R3 ;  /* 0x0002b80301007387 */ /* 0x0001e80000100800 */
[----:B0-----:R-:W4:Y:S04]  /*12c20*/  LDL.LU R3, [R1+0x2a0] ;  /* 0x0002a00001037983 */ /* 0x001f280000300800 */
[----:B------:R-:W4:Y:S01]  /*12c30*/  LDL.LU R29, [R1+0x27c] ;  /* 0x00027c00011d7983 */ /* 0x000f220000300800 */
[----:B------:R-:W-:-:S03]  /*12c40*/  IADD3 R6, P6, PT, R6, UR19, RZ ;  /* 0x0000001306067c10 */ /* 0x000fc6000ffde0ff */
        /* <DEDUP_REMOVED lines=22> */
[----:B--2---:R-:W-:-:S05]  /*12db0*/  IADD3.X R9, PT, PT, R9, UR39, RZ, P1, !PT ;  /* 0x0000002709097c10 */ /* 0x004fca0008ffe4ff */
[----:B------:R0:W-:Y:S01]  /*12dc0*/  STL [R1+0x2b0], R9 ;  /* 0x0002b00901007387 */ /* 0x0001e20000100800 */
[----:B------:R-:W-:-:S03]  /*12dd0*/  IADD3 R5, P1, PT, R5, UR19, RZ ;  /* 0x0000001305057c10 */ /* 0x000fc6000ff3e0ff */
[----:B0-----:R-:W2:Y:S01]  /*12de0*/  LDL.LU R9, [R1+0x224] ;  /* 0x0002240001097983 */ /* 0x001ea20000300800 */
[----:B---3--:R-:W-:-:S03]  /*12df0*/  IADD3.X R30, PT, PT, R30, UR39, RZ, P3, !PT ;  /* 0x000000271e1e7c10 */ /* 0x008fc60009ffe4ff */
[----:B------:R0:W-:Y:S04]  /*12e00*/  STL [R1+0x28c], R5 ;  /* 0x00028c0501007387 */ /* 0x0001e80000100800 */
[----:B0-----:R-:W3:Y:S01]  /*12e10*/  LDL.LU R5, [R1+0x240] ;  /* 0x0002400001057983 */ /* 0x001ee20000300800 */
[----:B----4-:R-:W-:-:S05]  /*12e20*/  IADD3 R4, P3, PT, R4, UR19, RZ ;  /* 0x0000001304047c10 */ /* 0x010fca000ff7e0ff */
[----:B------:R0:W-:Y:S04]  /*12e30*/  STL [R1+0x284], R4 ;  /* 0x0002840401007387 */ /* 0x0001e80000100800 */
[----:B0-----:R-:W4:Y:S01]  /*12e40*/  LDL.LU R4, [R1+0x21c] ;  /* 0x00021c0001047983 */ /* 0x001f220000300800 */
[----:B------:R-:W-:-:S03]  /*12e50*/  IADD3.X R3, PT, PT, R3, UR39, RZ, P4, !PT ;  /* 0x0000002703037c10 */ /* 0x000fc6000a7fe4ff */
[----:B------:R-:W-:Y:S04]  /*12e60*/  STL [R1+0x2a8], R30 ;  /* 0x0002a81e01007387 */ /* 0x000fe80000100800 */
[----:B------:R0:W-:Y:S04]  /*12e70*/  STL [R1+0x2a0], R3 ;  /* 0x0002a00301007387 */ /* 0x0001e80000100800 */
[----:B0-----:R-:W4:Y:S01]  /*12e80*/  LDL.LU R3, [R1+0x238] ;  /* 0x0002380001037983 */ /* 0x001f220000300800 */
[----:B------:R-:W-:Y:S02]  /*12e90*/  IADD3 R29, P4, PT, R29, UR19, RZ ;  /* 0x000000131d1d7c10 */ /* 0x000fe4000ff9e0ff */
[----:B------:R-:W-:-:S02]  /*12ea0*/  IADD3.X R28, PT, PT, R28, UR39, RZ, P5, !PT ;  /* 0x000000271c1c7c10 */ /* 0x000fc4000affe4ff */
        /* <DEDUP_REMOVED lines=35> */
[----:B------:R-:W-:Y:S04]  /*130e0*/  STL [R1+0x23c], R13 ;  /* 0x00023c0d01007387 */ /* 0x000fe80000100800 */
[----:B------:R-:W-:Y:S01]  /*130f0*/  STL [R1+0x258], R12 ;  /* 0x0002580c01007387 */ /* 0x000fe20000100800 */
[----:B------:R-:W-:-:S03]  /*13100*/  IADD3.X R10, PT, PT, R10, UR39, RZ, P5, !PT ;  /* 0x000000270a0a7c10 */ /* 0x000fc6000affe4ff */
        /* <DEDUP_REMOVED lines=14> */
[----:B0-----:R-:W3:Y:S04]  /*131f0*/  LDL.LU R4, [R1+0x204] ;  /* 0x0002040001047983 */ /* 0x001ee80000300800 */
[----:B------:R-:W4:Y:S01]  /*13200*/  LDL.LU R29, [R1+0x220] ;  /* 0x00022000011d7983 */ /* 0x000f220000300800 */
[----:B------:R-:W-:-:S03]  /*13210*/  IADD3.X R3, PT, PT, R3, UR39, RZ, P1, !PT ;  /* 0x0000002703037c10 */ /* 0x000fc60008ffe4ff */
        /* <DEDUP_REMOVED lines=31> */
[----:B0-----:R-:W2:Y:S04]  /*13410*/  LDL.LU R5, [R1+0x1c0] ;  /* 0x0001c00001057983 */ /* 0x001ea80000300800 */
[----:B------:R-:W-:Y:S01]  /*13420*/  STL [R1+0x20c], R30 ;  /* 0x00020c1e01007387 */ /* 0x000fe20000100800 */
[----:B---3--:R-:W-:Y:S02]  /*13430*/  IADD3 R4, P4, PT, R4, UR19, RZ ;  /* 0x0000001304047c10 */ /* 0x008fe4000ff9e0ff */
        /* <DEDUP_REMOVED lines=57> */
[----:B------:R-:W2:Y:S04]  /*137d0*/  LDL.LU R29, [R1+0x184] ;  /* 0x00018400011d7983 */ /* 0x000ea80000300800 */
[----:B------:R-:W2:Y:S04]  /*137e0*/  LDL.LU R28, [R1+0x1a0] ;  /* 0x0001a000011c7983 */ /* 0x000ea80000300800 */
[----:B------:R-:W2:Y:S01]  /*137f0*/  LDL.LU R27, [R1+0x174] ;  /* 0x00017400011b7983 */ /* 0x000ea20000300800 */
[----:B---3--:R-:W-:-:S05]  /*13800*/  IADD3 R4, P1, PT, R4, UR19, RZ ;  /* 0x0000001304047c10 */ /* 0x008fca000ff3e0ff */
        /* <DEDUP_REMOVED lines=34> */
[----:B------:R-:W-:Y:S02]  /*13a30*/  IADD3.X R28, PT, PT, R28, UR39, RZ, P6, !PT ;  /* 0x000000271c1c7c10 */ /* 0x000fe4000b7fe4ff */
[----:B------:R-:W-:Y:S01]  /*13a40*/  IADD3 R27, P6, PT, R27, UR19, RZ ;  /* 0x000000131b1b7c10 */ /* 0x000fe2000ffde0ff */
[----:B0-----:R-:W2:Y:S04]  /*13a50*/  LDL.LU R5, [R1+0x138] ;  /* 0x0001380001057983 */ /* 0x001ea80000300800 */
[----:B------:R-:W-:Y:S01]  /*13a60*/  STL [R1+0x184], R29 ;  /* 0x0001841d01007387 */ /* 0x000fe20000100800 */
[----:B---3--:R-:W-:-:S03]  /*13a70*/  IADD3.X R26, PT, PT, R26, UR39, RZ, P1, !PT ;  /* 0x000000271a1a7c10 */ /* 0x008fc60008ffe4ff */
        /* <DEDUP_REMOVED lines=34> */
[----:B------:R0:W-:Y:S01]  /*13ca0*/  STL [R1+0x150], R7 ;  /* 0x0001500701007387 */ /* 0x0001e20000100800 */
[----:B------:R-:W-:-:S03]  /*13cb0*/  IADD3.X R10, PT, PT, R10, UR39, RZ, P6, !PT ;  /* 0x000000270a0a7c10 */ /* 0x000fc6000b7fe4ff */
[----:B------:R-:W-:Y:S04]  /*13cc0*/  STL [R1+0x134], R11 ;  /* 0x0001340b01007387 */ /* 0x000fe80000100800 */
[----:B0-----:R-:W3:Y:S04]  /*13cd0*/  LDL.LU R7, [R1+0x114] ;  /* 0x0001140001077983 */ /* 0x001ee80000300800 */
[----:B------:R0:W-:Y:S04]  /*13ce0*/  STL [R1+0x12c], R4 ;  /* 0x00012c0401007387 */ /* 0x0001e80000100800 */
[----:B0-----:R-:W3:Y:S01]  /*13cf0*/  LDL.LU R4, [R1+0x130] ;  /* 0x0001300001047983 */ /* 0x001ee20000300800 */
[----:B----4-:R-:W-:-:S03]  /*13d00*/  IADD3 R9, P6, PT, R9, UR19, RZ ;  /* 0x0000001309097c10 */ /* 0x010fc6000ffde0ff */
[----:B------:R-:W4:Y:S04]  /*13d10*/  LDL.LU R30, [R1+0x10c] ;  /* 0x00010c00011e7983 */ /* 0x000f280000300800 */
[----:B------:R-:W-:Y:S01]  /*13d20*/  STL [R1+0x148], R10 ;  /* 0x0001480a01007387 */ /* 0x000fe20000100800 */
[----:B------:R-:W-:-:S05]  /*13d30*/  IADD3.X R3, PT, PT, R3, UR39, RZ, P1, !PT ;  /* 0x0000002703037c10 */ /* 0x000fca0008ffe4ff */
        /* <DEDUP_REMOVED lines=32> */
[----:B------:R-:W-:-:S03]  /*13f40*/  IADD3.X R4, PT, PT, R4, UR39, RZ, P4, !PT ;  /* 0x0000002704047c10 */ /* 0x000fc6000a7fe4ff */
[----:B0-----:R-:W3:Y:S04]  /*13f50*/  LDL.LU R7, [R1+0xc8] ;  /* 0x0000c80001077983 */ /* 0x001ee80000300800 */
[----:B------:R0:W-:Y:S04]  /*13f60*/  STL [R1+0x130], R4 ;  /* 0x0001300401007387 */ /* 0x0001e80000100800 */
[----:B0-----:R-:W3:Y:S01]  /*13f70*/  LDL.LU R4, [R1+0x60c] ;  /* 0x00060c0001047983 */ /* 0x001ee20000300800 */
[----:B----4-:R-:W-:-:S05]  /*13f80*/  IADD3.X R3, PT, PT, R3, UR39, RZ, P5, !PT ;  /* 0x0000002703037c10 */ /* 0x010fca000affe4ff */
[----:B------:R0:W-:Y:S04]  /*13f90*/  STL [R1+0x128], R3 ;  /* 0x0001280301007387 */ /* 0x0001e80000100800 */
[----:B0-----:R-:W4:Y:S01]  /*13fa0*/  LDL.LU R3, [R1+0xc0] ;  /* 0x0000c00001037983 */ /* 0x001f220000300800 */
[----:B------:R-:W-:-:S05]  /*13fb0*/  IADD3 R30, P4, PT, R30, UR19, RZ ;  /* 0x000000131e1e7c10 */ /* 0x000fca000ff9e0ff */
[----:B------:R-:W-:Y:S01]  /*13fc0*/  STL [R1+0x10c], R30 ;  /* 0x00010c1e01007387 */ /* 0x000fe20000100800 */
[----:B------:R-:W-:Y:S02]  /*13fd0*/  IADD3 R6, P5, PT, R6, UR19, RZ ;  /* 0x0000001306067c10 */ /* 0x000fe4000ffbe0ff */
        /* <DEDUP_REMOVED lines=50> */
[----:B------:R-:W-:-:S05]  /*14300*/  IADD3 R4, P1, PT, R4, UR18, RZ ;  /* 0x0000001204047c10 */ /* 0x000fca000ff3e0ff */
[----:B------:R0:W-:Y:S04]  /*14310*/  STL [R1+0x60c], R4 ;  /* 0x00060c0401007387 */ /* 0x0001e80000100800 */
[----:B------:R-:W-:Y:S04]  /*14320*/  STL [R1+0xc8], R7 ;  /* 0x0000c80701007387 */ /* 0x000fe80000100800 */
[----:B0-----:R-:W3:Y:S01]  /*14330*/  LDL.LU R4, [R1+0x5fc] ;  /* 0x0005fc0001047983 */ /* 0x001ee20000300800 */
[----:B----4-:R-:W-:-:S05]  /*14340*/  IADD3.X R3, PT, PT, R3, UR39, RZ, P3, !PT ;  /* 0x0000002703037c10 */ /* 0x010fca0009ffe4ff */
[----:B------:R0:W-:Y:S04]  /*14350*/  STL [R1+0xc0], R3 ;  /* 0x0000c00301007387 */ /* 0x0001e80000100800 */
[----:B0-----:R-:W4:Y:S04]  /*14360*/  LDL.LU R3, [R1+0x610] ;  /* 0x0006100001037983 */ /* 0x001f280000300800 */
[----:B------:R-:W4:Y:S04]  /*14370*/  LDL.LU R29, [R1+0x5f4] ;  /* 0x0005f400011d7983 */ /* 0x000f280000300800 */
[----:B------:R-:W4:Y:S01]  /*14380*/  LDL.LU R28, [R1+0x608] ;  /* 0x00060800011c7983 */ /* 0x000f220000300800 */
[----:B------:R-:W-:-:S03]  /*14390*/  IADD3 R6, P3, PT, R6, UR18, RZ ;  /* 0x0000001206067c10 */ /* 0x000fc6000ff7e0ff */
        /* <DEDUP_REMOVED lines=28> */
[----:B------:R-:W-:-:S05]  /*14560*/  IADD3 R4, P5, PT, R4, UR18, RZ ;  /* 0x0000001204047c10 */ /* 0x000fca000ffbe0ff */
[----:B------:R0:W-:Y:S04]  /*14570*/  STL [R1+0x5fc], R4 ;  /* 0x0005fc0401007387 */ /* 0x0001e80000100800 */
[----:B0-----:R-:W3:Y:S04]  /*14580*/  LDL.LU R4, [R1+0x58c] ;  /* 0x00058c0001047983 */ /* 0x001ee80000300800 */
[----:B------:R-:W-:Y:S01]  /*14590*/  STL [R1+0x618], R30 ;  /* 0x0006181e01007387 */ /* 0x000fe20000100800 */
[----:B----4-:R-:W-:-:S05]  /*145a0*/  IADD3.X R3, PT, PT, R3, UR38, RZ, P6, !PT ;  /* 0x0000002603037c10 */ /* 0x010fca000b7fe4ff */
[----:B------:R0:W-:Y:S04]  /*145b0*/  STL [R1+0x610], R3 ;  /* 0x0006100301007387 */ /* 0x0001e80000100800 */
[----:B0-----:R-:W4:Y:S01]  /*145c0*/  LDL.LU R3, [R1+0x5a8] ;  /* 0x0005a80001037983 */ /* 0x001f220000300800 */
[----:B------:R-:W-:Y:S02]  /*145d0*/  IADD3 R29, P6, PT, R29, UR18, RZ ;  /* 0x000000121d1d7c10 */ /* 0x000fe4000ffde0ff */
[----:B------:R-:W-:Y:S02]  /*145e0*/  IADD3.X R28, PT, PT, R28, UR38, RZ, P1, !PT ;  /* 0x000000261c1c7c10 */ /* 0x000fe40008ffe4ff */
        /* <DEDUP_REMOVED lines=50> */
[----:B------:R-:W-:-:S05]  /*14910*/  IADD3 R4, P3, PT, R4, UR18, RZ ;  /* 0x0000001204047c10 */ /* 0x000fca000ff7e0ff */
[----:B------:R0:W-:Y:S04]  /*14920*/  STL [R1+0x58c], R4 ;  /* 0x00058c0401007387 */ /* 0x0001e80000100800 */
[----:B0-----:R-:W3:Y:S04]  /*14930*/  LDL.LU R4, [R1+0x574] ;  /* 0x0005740001047983 */ /* 0x001ee80000300800 */
[----:B------:R-:W3:Y:S04]  /*14940*/  LDL.LU R29, [R1+0x590] ;  /* 0x00059000011d7983 */ /* 0x000ee80000300800 */
[----:B------:R-:W3:Y:S04]  /*14950*/  LDL.LU R28, [R1+0x564] ;  /* 0x00056400011c7983 */ /* 0x000ee80000300800 */
[----:B------:R-:W3:Y:S01]  /*14960*/  LDL.LU R27, [R1+0x588] ;  /* 0x00058800011b7983 */ /* 0x000ee20000300800 */
[----:B----4-:R-:W-:-:S05]  /*14970*/  IADD3.X R3, PT, PT, R3, UR38, RZ, P4, !PT ;  /* 0x0000002603037c10 */ /* 0x010fca000a7fe4ff */
        /* <DEDUP_REMOVED lines=23> */
[----:B0-----:R-:W4:Y:S01]  /*14af0*/  LDL.LU R7, [R1+0x530] ;  /* 0x0005300001077983 */ /* 0x001f220000300800 */
[----:B------:R-:W-:-:S03]  /*14b00*/  IADD3 R30, P5, PT, R30, UR18, RZ ;  /* 0x000000121e1e7c10 */ /* 0x000fc6000ffbe0ff */
[----:B------:R0:W-:Y:S04]  /*14b10*/  STL [R1+0x5a0], R6 ;  /* 0x0005a00601007387 */ /* 0x0001e80000100800 */
[----:B0-----:R-:W4:Y:S01]  /*14b20*/  LDL.LU R6, [R1+0x50c] ;  /* 0x00050c0001067983 */ /* 0x001f220000300800 */
[----:B--2---:R-:W-:-:S05]  /*14b30*/  IADD3.X R5, PT, PT, R5, UR38, RZ, P6, !PT ;  /* 0x0000002605057c10 */ /* 0x004fca000b7fe4ff */
[----:B------:R0:W-:Y:S04]  /*14b40*/  STL [R1+0x598], R5 ;  /* 0x0005980501007387 */ /* 0x0001e80000100800 */
[----:B0-----:R-:W2:Y:S04]  /*14b50*/  LDL.LU R5, [R1+0x528] ;  /* 0x0005280001057983 */ /* 0x001ea80000300800 */
[----:B------:R-:W-:Y:S01]  /*14b60*/  STL [R1+0x57c], R30 ;  /* 0x00057c1e01007387 */ /* 0x000fe20000100800 */
[----:B---3--:R-:W-:Y:S02]  /*14b70*/  IADD3 R4, P6, PT, R4, UR18, RZ ;  /* 0x0000001204047c10 */ /* 0x008fe4000ffde0ff */
[----:B------:R-:W-:-:S03]  /*14b80*/  IADD3.X R29, PT, PT, R29, UR38, RZ, P1, !PT ;  /* 0x000000261d1d7c10 */ /* 0x000fc60008ffe4ff */
[----:B------:R0:W-:Y:S01]  /*14b90*/  STL [R1+0x574], R4 ;  /* 0x0005740401007387 */ /* 0x0001e20000100800 */
[----:B------:R-:W-:Y:S02]  /*14ba0*/  IADD3 R28, P1, PT, R28, UR18, RZ ;  /* 0x000000121c1c7c10 */ /* 0x000fe4000ff3e0ff */
[----:B------:R-:W-:Y:S01]  /*14bb0*/  IADD3.X R27, PT, PT, R27, UR38, RZ, P3, !PT ;  /* 0x000000261b1b7c10 */ /* 0x000fe20009ffe4ff */
[----:B0-----:R-:W3:Y:S04]  /*14bc0*/  LDL.LU R4, [R1+0x504] ;  /* 0x0005040001047983 */ /* 0x001ee80000300800 */
[----:B------:R-:W-:Y:S01]  /*14bd0*/  STL [R1+0x590], R29 ;  /* 0x0005901d01007387 */ /* 0x000fe20000100800 */
[----:B----4-:R-:W-:-:S03]  /*14be0*/  IADD3 R26, P3, PT, R26, UR18, RZ ;  /* 0x000000121a1a7c10 */ /* 0x010fc6000ff7e0ff */
        /* <DEDUP_REMOVED lines=34> */
[----:B------:R0:W-:Y:S04]  /*14e10*/  STL [R1+0x51c], R9 ;  /* 0x00051c0901007387 */ /* 0x0001e80000100800 */
[----:B------:R-:W-:Y:S04]  /*14e20*/  STL [R1+0x540], R11 ;  /* 0x0005400b01007387 */ /* 0x000fe80000100800 */
[----:B0-----:R-:W4:Y:S04]  /*14e30*/  LDL.LU R9, [R1+0x520] ;  /* 0x0005200001097983 */ /* 0x001f280000300800 */
[----:B------:R0:W-:Y:S04]  /*14e40*/  STL [R1+0x538], R3 ;  /* 0x0005380301007387 */ /* 0x0001e80000100800 */
[----:B0-----:R-:W4:Y:S01]  /*14e50*/  LDL.LU R3, [R1+0x4fc] ;  /* 0x0004fc0001037983 */ /* 0x001f220000300800 */
[----:B------:R-:W-:-:S03]  /*14e60*/  IADD3 R10, P1, PT, R10, UR18, RZ ;  /* 0x000000120a0a7c10 */ /* 0x000fc6000ff3e0ff */
[----:B------:R-:W4:Y:S01]  /*14e70*/  LDL.LU R30, [R1+0x518] ;  /* 0x00051800011e7983 */ /* 0x000f220000300800 */
[----:B------:R-:W-:-:S03]  /*14e80*/  IADD3.X R7, PT, PT, R7, UR38, RZ, P3, !PT ;  /* 0x0000002607077c10 */ /* 0x000fc60009ffe4ff */
[----:B------:R-:W-:Y:S04]  /*14e90*/  STL [R1+0x514], R10 ;  /* 0x0005140a01007387 */ /* 0x000fe80000100800 */
[----:B------:R0:W-:Y:S01]  /*14ea0*/  STL [R1+0x530], R7 ;  /* 0x0005300701007387 */ /* 0x0001e20000100800 */
[----:B------:R-:W-:-:S03]  /*14eb0*/  IADD3 R6, P3, PT, R6, UR18, RZ ;  /* 0x0000001206067c10 */ /* 0x000fc6000ff7e0ff */
[----:B0-----:R-:W4:Y:S04]  /*14ec0*/  LDL.LU R7, [R1+0x4f4] ;  /* 0x0004f40001077983 */ /* 0x001f280000300800 */
[----:B------:R0:W-:Y:S04]  /*14ed0*/  STL [R1+0x50c], R6 ;  /* 0x00050c0601007387 */ /* 0x0001e80000100800 */
[----:B0-----:R-:W4:Y:S04]  /*14ee0*/  LDL.LU R6, [R1+0x510] ;  /* 0x0005100001067983 */ /* 0x001f280000300800 */
[----:B------:R-:W4:Y:S01]  /*14ef0*/  LDL.LU R29, [R1+0x4ec] ;  /* 0x0004ec00011d7983 */ /* 0x000f220000300800 */
[----:B--2---:R-:W-:-:S05]  /*14f00*/  IADD3.X R5, PT, PT, R5, UR38, RZ, P4, !PT ;  /* 0x0000002605057c10 */ /* 0x004fca000a7fe4ff */
[----:B------:R0:W-:Y:S04]  /*14f10*/  STL [R1+0x528], R5 ;  /* 0x0005280501007387 */ /* 0x0001e80000100800 */
        /* <DEDUP_REMOVED lines=21> */
[----:B-1----:R-:W3:Y:S04]  /*15070*/  LDL.LU R4, [R1+0x9c] ;  /* 0x00009c0001047983 */ /* 0x002ee80000300800 */
        /* <DEDUP_REMOVED lines=9> */
[----:B------:R0:W-:Y:S01]  /*15110*/  STL [R1+0x4f4], R7 ;  /* 0x0004f40701007387 */ /* 0x0001e20000100800 */
[----:B------:R-:W-:-:S03]  /*15120*/  IADD3.X R6, PT, PT, R6, UR38, RZ, P1, !PT ;  /* 0x0000002606067c10 */ /* 0x000fc60008ffe4ff */
[----:B0-----:R-:W4:Y:S01]  /*15130*/  LDL.LU R7, [R1+0x8c] ;  /* 0x00008c0001077983 */ /* 0x001f220000300800 */
[----:B------:R-:W-:-:S03]  /*15140*/  IADD3 R29, P1, PT, R29, UR18, RZ ;  /* 0x000000121d1d7c10 */ /* 0x000fc6000ff3e0ff */
[----:B------:R-:W-:Y:S04]  /*15150*/  STL [R1+0x518], R30 ;  /* 0x0005181e01007387 */ /* 0x000fe80000100800 */
[----:B------:R0:W-:Y:S04]  /*15160*/  STL [R1+0x510], R6 ;  /* 0x0005100601007387 */ /* 0x0001e80000100800 */
[----:B0-----:R-:W4:Y:S04]  /*15170*/  LDL.LU R6, [R1+0xa8] ;  /* 0x0000a80001067983 */ /* 0x001f280000300800 */
[----:B------:R-:W-:Y:S01]  /*15180*/  STL [R1+0x4ec], R29 ;  /* 0x0004ec1d01007387 */ /* 0x000fe20000100800 */
[----:B--2---:R-:W-:-:S02]  /*15190*/  IADD3.X R28, PT, PT, R28, UR38, RZ, P3, !PT ;  /* 0x000000261c1c7c10 */ /* 0x004fc40009ffe4ff */
[----:B------:R-:W-:-:S03]  /*151a0*/  IADD3 R27, P3, PT, R27, UR18, RZ ;  /* 0x000000121b1b7c10 */ /* 0x000fc6000ff7e0ff */
[----:B------:R-:W-:Y:S04]  /*151b0*/  STL [R1+0x508], R28 ;  /* 0x0005081c01007387 */ /* 0x000fe80000100800 */
[----:B------:R-:W-:Y:S01]  /*151c0*/  STL [R1+0x4e4], R27 ;  /* 0x0004e41b01007387 */ /* 0x000fe20000100800 */
[----:B---3--:R-:W-:Y:S02]  /*151d0*/  IADD3.X R26, PT, PT, R26, UR38, RZ, P4, !PT ;  /* 0x000000261a1a7c10 */ /* 0x008fe4000a7fe4ff */
        /* <DEDUP_REMOVED lines=32> */
[----:B------:R0:W-:Y:S01]  /*153e0*/  STL [R1+0x4c0], R5 ;  /* 0x0004c00501007387 */ /* 0x0001e20000100800 */
[----:B------:R-:W-:-:S03]  /*153f0*/  IADD3.X R10, PT, PT, R10, UR38, RZ, P3, !PT ;  /* 0x000000260a0a7c10 */ /* 0x000fc60009ffe4ff */
[----:B------:R-:W-:Y:S04]  /*15400*/  STL [R1+0xa4], R11 ;  /* 0x0000a40b01007387 */ /* 0x000fe80000100800 */
[----:B0-----:R-:W2:Y:S04]  /*15410*/  LDL.LU R5, [R1+0x84] ;  /* 0x0000840001057983 */ /* 0x001ea80000300800 */
[----:B------:R0:W-:Y:S04]  /*15420*/  STL [R1+0x9c], R4 ;  /* 0x00009c0401007387 */ /* 0x0001e80000100800 */
[----:B0-----:R-:W3:Y:S01]  /*15430*/  LDL.LU R4, [R1+0xa0] ;  /* 0x0000a00001047983 */ /* 0x001ee20000300800 */
[----:B----4-:R-:W-:-:S03]  /*15440*/  IADD3 R9, P3, PT, R9, UR18, RZ ;  /* 0x0000001209097c10 */ /* 0x010fc6000ff7e0ff */
[----:B------:R-:W4:Y:S04]  /*15450*/  LDL.LU R29, [R1+0x98] ;  /* 0x00009800011d7983 */ /* 0x000f280000300800 */
[----:B------:R-:W-:Y:S01]  /*15460*/  STL [R1+0xb8], R10 ;  /* 0x0000b80a01007387 */ /* 0x000fe20000100800 */
[----:B------:R-:W-:-:S05]  /*15470*/  IADD3.X R3, PT, PT, R3, UR38, RZ, P4, !PT ;  /* 0x0000002603037c10 */ /* 0x000fca000a7fe4ff */
[----:B------:R0:W-:Y:S04]  /*15480*/  STL [R1+0xb0], R3 ;  /* 0x0000b00301007387 */ /* 0x0001e80000100800 */
[----:B------:R1:W-:Y:S04]  /*15490*/  STL [R1+0x94], R9 ;  /* 0x0000940901007387 */ /* 0x0003e80000100800 */
[----:B0-----:R-:W4:Y:S04]  /*154a0*/  LDL.LU R3, [R1+0x7c] ;  /* 0x00007c0001037983 */ /* 0x001f280000300800 */
[----:B-1----:R-:W4:Y:S01]  /*154b0*/  LDL.LU R9, [R1+0x90] ;  /* 0x0000900001097983 */ /* 0x002f220000300800 */
[----:B------:R-:W-:-:S03]  /*154c0*/  IADD3 R7, P4, PT, R7, UR18, RZ ;  /* 0x0000001207077c10 */ /* 0x000fc6000ff9e0ff */
[----:B------:R-:W4:Y:S04]  /*154d0*/  LDL.LU R28, [R1+0x74] ;  /* 0x00007400011c7983 */ /* 0x000f280000300800 */
[----:B------:R0:W-:Y:S04]  /*154e0*/  STL [R1+0x8c], R7 ;  /* 0x00008c0701007387 */ /* 0x0001e80000100800 */
[----:B------:R-:W4:Y:S04]  /*154f0*/  LDL.LU R27, [R1+0x88] ;  /* 0x00008800011b7983 */ /* 0x000f280000300800 */
[----:B------:R-:W4:Y:S01]  /*15500*/  LDL.LU R26, [R1+0x6c] ;  /* 0x00006c00011a7983 */ /* 0x000f220000300800 */
[----:B------:R-:W-:-:S05]  /*15510*/  IADD3.X R6, PT, PT, R6, UR38, RZ, P5, !PT ;  /* 0x0000002606067c10 */ /* 0x000fca000affe4ff */
        /* <DEDUP_REMOVED lines=18> */
[----:B-1----:R-:W4:Y:S01]  /*15640*/  LDL.LU R6, [R1+0x38] ;  /* 0x0000380001067983 */ /* 0x002f220000300800 */
[----:B--2---:R-:W-:-:S05]  /*15650*/  IADD3 R5, P5, PT, R5, UR18, RZ ;  /* 0x0000001205057c10 */ /* 0x004fca000ffbe0ff */
[----:B------:R0:W-:Y:S01]  /*15660*/  STL [R1+0x84], R5 ;  /* 0x0000840501007387 */ /* 0x0001e20000100800 */
[----:B---3--:R-:W-:-:S03]  /*15670*/  IADD3.X R4, PT, PT, R4, UR38, RZ, P6, !PT ;  /* 0x0000002604047c10 */ /* 0x008fc6000b7fe4ff */
[----:B0-----:R-:W2:Y:S01]  /*15680*/  LDL.LU R5, [R1+0x28] ;  /* 0x0000280001057983 */ /* 0x001ea20000300800 */
[----:B------:R-:W0:Y:S01]  /*15690*/  SYNCS.PHASECHK.TRANS64.TRYWAIT P6, [UR8], R2 ;  /* 0x00000002ff0075a7 */ /* 0x000e2200080c1108 */
[----:B----4-:R-:W-:Y:S02]  /*156a0*/  IADD3.X R29, PT, PT, R29, UR38, RZ, P1, !PT ;  /* 0x000000261d1d7c10 */ /* 0x010fe40008ffe4ff */
[----:B------:R1:W-:Y:S04]  /*156b0*/  STL [R1+0xa0], R4 ;  /* 0x0000a00401007387 */ /* 0x0003e80000100800 */
[----:B-1----:R-:W3:Y:S01]  /*156c0*/  LDL.LU R4, [R1+0x24] ;  /* 0x0000240001047983 */ /* 0x002ee20000300800 */
[----:B------:R-:W-:Y:S02]  /*156d0*/  IADD3 R3, P1, PT, R3, UR18, RZ ;  /* 0x0000001203037c10 */ /* 0x000fe4000ff3e0ff */
[----:B------:R-:W-:-:S03]  /*156e0*/  IADD3.X R9, PT, PT, R9, UR38, RZ, P3, !PT ;  /* 0x0000002609097c10 */ /* 0x000fc60009ffe4ff */
[----:B------:R1:W-:Y:S04]  /*156f0*/  STL [R1+0x7c], R3 ;  /* 0x00007c0301007387 */ /* 0x0003e80000100800 */
[----:B-1----:R-:W4:Y:S04]  /*15700*/  LDL.LU R3, [R1+0x20] ;  /* 0x0000200001037983 */ /* 0x002f280000300800 */
[----:B------:R-:W-:Y:S04]  /*15710*/  STL [R1+0x98], R29 ;  /* 0x0000981d01007387 */ /* 0x000fe80000100800 */
[----:B------:R1:W-:Y:S04]  /*15720*/  STL [R1+0x90], R9 ;  /* 0x0000900901007387 */ /* 0x0003e80000100800 */
[----:B-1----:R-:W4:Y:S01]  /*15730*/  LDL.LU R9, [R1+0x30] ;  /* 0x0000300001097983 */ /* 0x002f220000300800 */
        /* <DEDUP_REMOVED lines=35> */
[----:B------:R-:W-:-:S03]  /*15970*/  IADD3.X R6, PT, PT, R6, UR38, RZ, P1, !PT ;  /* 0x0000002606067c10 */ /* 0x000fc60008ffe4ff */
[----:B------:R-:W-:Y:S04]  /*15980*/  STL [R1+0x50], R13 ;  /* 0x0000500d01007387 */ /* 0x000fe80000100800 */
[----:B------:R-:W-:Y:S04]  /*15990*/  STL [R1+0x34], R12 ;  /* 0x0000340c01007387 */ /* 0x000fe80000100800 */
[----:B------:R-:W-:Y:S04]  /*159a0*/  STL [R1+0x48], R11 ;  /* 0x0000480b01007387 */ /* 0x000fe80000100800 */
[----:B------:R1:W-:Y:S04]  /*159b0*/  STL [R1+0x38], R6 ;  /* 0x0000380601007387 */ /* 0x0003e80000100800 */
[----:B------:R-:W-:Y:S04]  /*159c0*/  STL [R1+0x2c], R10 ;  /* 0x00002c0a01007387 */ /* 0x000fe80000100800 */
[----:B------:R0:W-:Y:S01]  /*159d0*/  STL [R1+0x40], R7 ;  /* 0x0000400701007387 */ /* 0x0001e20000100800 */
[----:B-1----:R-:W-:-:S02]  /*159e0*/  SHF.R.U32.HI R6, RZ, 0x6, R8 ;  /* 0x00000006ff067819 */ /* 0x002fc40000011608 */
[--C-:B0-----:R-:W-:Y:S02]  /*159f0*/  SHF.R.U32.HI R7, RZ, 0x6, R8.reuse ;  /* 0x00000006ff077819 */ /* 0x101fe40000011608 */
[----:B------:R-:W-:Y:S02]  /*15a00*/  SHF.R.U32.HI R8, RZ, 0x6, R8 ;  /* 0x00000006ff087819 */ /* 0x000fe40000011608 */
[----:B------:R-:W-:Y:S02]  /*15a10*/  SGXT.U32 R6, R6, 0x1 ;  /* 0x000000010606781a */ /* 0x000fe40000000000 */
[----:B------:R-:W-:Y:S02]  /*15a20*/  SGXT.U32 R7, R7, 0x1 ;  /* 0x000000010707781a */ /* 0x000fe40000000000 */
[----:B------:R-:W-:Y:S02]  /*15a30*/  SGXT.U32 R8, R8, 0x1 ;  /* 0x000000010808781a */ /* 0x000fe40000000000 */
[----:B------:R-:W-:-:S02]  /*15a40*/  LOP3.LUT R7, R7, 0x4, RZ, 0xfc, !PT ;  /* 0x0000000407077812 */ /* 0x000fc400078efcff */
[----:B------:R-:W-:Y:S02]  /*15a50*/  LOP3.LUT R8, R8, 0x2, RZ, 0xfc, !PT ;  /* 0x0000000208087812 */ /* 0x000fe400078efcff */
[----:B------:R-:W-:Y:S02]  /*15a60*/  LOP3.LUT R6, R6, 0x6, RZ, 0xfc, !PT ;  /* 0x0000000606067812 */ /* 0x000fe400078efcff */
[----:B------:R-:W-:Y:S02]  /*15a70*/  ISETP.GE.AND P5, PT, R8, UR4, PT ;  /* 0x0000000408007c0c */ /* 0x000fe4000bfa6270 */
[----:B------:R-:W-:Y:S02]  /*15a80*/  ISETP.GE.AND P1, PT, R7, UR4, PT ;  /* 0x0000000407007c0c */ /* 0x000fe4000bf26270 */
[----:B------:R-:W-:Y:S02]  /*15a90*/  PRMT R62, RZ, 0x7610, R62 ;  /* 0x00007610ff3e7816 */ /* 0x000fe4000000003e */
[----:B------:R-:W-:-:S02]  /*15aa0*/  PRMT R53, RZ, 0x7610, R53 ;  /* 0x00007610ff357816 */ /* 0x000fc40000000035 */
[----:B--2---:R-:W-:Y:S02]  /*15ab0*/  IADD3.X R5, PT, PT, R5, UR38, RZ, P4, !PT ;  /* 0x0000002605057c10 */ /* 0x004fe4000a7fe4ff */
[----:B---3--:R-:W-:-:S04]  /*15ac0*/  IADD3 R4, P4, PT, R4, UR18, RZ ;  /* 0x0000001204047c10 */ /* 0x008fc8000ff9e0ff */
[----:B----4-:R-:W-:Y:S02]  /*15ad0*/  IADD3.X R3, PT, PT, R3, UR38, RZ, P4, !PT ;  /* 0x0000002603037c10 */ /* 0x010fe4000a7fe4ff */
[----:B------:R-:W-:-:S05]  /*15ae0*/  IADD3.X R9, PT, PT, R9, UR38, RZ, P3, !PT ;  /* 0x0000002609097c10 */ /* 0x000fca0009ffe4ff */
[----:B------:R0:W-:Y:S04]  /*15af0*/  STL [R1+0x30], R9 ;  /* 0x0000300901007387 */ /* 0x0001e80000100800 */
[----:B------:R0:W-:Y:S04]  /*15b00*/  STL [R1+0x28], R5 ;  /* 0x0000280501007387 */ /* 0x0001e80000100800 */
[----:B------:R0:W-:Y:S04]  /*15b10*/  STL [R1+0x24], R4 ;  /* 0x0000240401007387 */ /* 0x0001e80000100800 */
[----:B------:R0:W-:Y:S01]  /*15b20*/  STL [R1+0x20], R3 ;  /* 0x0000200301007387 */ /* 0x0001e20000100800 */
[----:B------:R-:W-:Y:S01]  /*15b30*/  ISETP.GE.AND P3, PT, R6, UR4, PT ;  /* 0x0000000406007c0c */ /* 0x000fe2000bf66270 */
[----:B------:R-:W-:-:S12]  /*15b40*/  @!P6 BRA `(.L_x_8) ;  /* 0x0000009c00c8e947 */ /* 0x000fd80003800000 */
.L_x_16:
[----:B------:R-:W2:Y:S04]  /*15b50*/  LDL R2, [R1+0x20] ;  /* 0x0000200001027983 */ /* 0x000ea80000100800 */
[----:B0-----:R-:W2:Y:S04]  /*15b60*/  LDL R3, [R1+0x24] ;  /* 0x0000240001037983 */ /* 0x001ea80000100800 */
[----:B------:R0:W-:Y:S04]  /*15b70*/  STL [R1+0x754], R91 ;  /* 0x0007545b01007387 */ /* 0x0001e80000100800 */
[----:B0-----:R-:W3:Y:S04]  /*15b80*/  LDL R91, [R1+0x34] ;  /* 0x00003400015b7983 */ /* 0x001ee80000100800 */
[----:B------:R-:W-:Y:S04]  /*15b90*/  STL [R1+0x750], R89 ;  /* 0x0007505901007387 */ /* 0x000fe80000100800 */
[----:B------:R-:W-:Y:S04]  /*15ba0*/  STL [R1+0x74c], R87 ;  /* 0x00074c5701007387 */ /* 0x000fe80000100800 */
[----:B------:R-:W-:Y:S04]  /*15bb0*/  STL [R1+0x748], R85 ;  /* 0x0007485501007387 */ /* 0x000fe80000100800 */
[----:B------:R-:W-:Y:S04]  /*15bc0*/  STL [R1+0x744], R83 ;  /* 0x0007445301007387 */ /* 0x000fe80000100800 */
[----:B------:R-:W-:Y:S04]  /*15bd0*/  STL [R1+0x740], R81 ;  /* 0x0007405101007387 */ /* 0x000fe80000100800 */
[----:B------:R0:W-:Y:S04]  /*15be0*/  STL [R1+0x73c], R63 ;  /* 0x00073c3f01007387 */ /* 0x0001e80000100800 */
[----:B0-----:R-:W4:Y:S04]  /*15bf0*/  LDL R63, [R1+0x2c] ;  /* 0x00002c00013f7983 */ /* 0x001f280000100800 */
[----:B------:R0:W-:Y:S04]  /*15c00*/  STL [R1+0x738], R69 ;  /* 0x0007384501007387 */ /* 0x0001e80000100800 */
[----:B0-----:R-:W3:Y:S04]  /*15c10*/  LDL R69, [R1+0x28] ;  /* 0x0000280001457983 */ /* 0x001ee80000100800 */
[----:B------:R0:W-:Y:S04]  /*15c20*/  STL [R1+0x734], R71 ;  /* 0x0007344701007387 */ /* 0x0001e80000100800 */
[----:B0-----:R-:W3:Y:S04]  /*15c30*/  LDL R71, [R1+0x30] ;  /* 0x0000300001477983 */ /* 0x001ee80000100800 */
[----:B------:R-:W-:Y:S04]  /*15c40*/  STL [R1+0x730], R73 ;  /* 0x0007304901007387 */ /* 0x000fe80000100800 */
[----:B------:R0:W-:Y:S04]  /*15c50*/  STL [R1+0x72c], R74 ;  /* 0x00072c4a01007387 */ /* 0x0001e80000100800 */
[----:B------:R1:W-:Y:S04]  /*15c60*/  STL [R1+0x728], R72 ;  /* 0x0007284801007387 */ /* 0x0003e80000100800 */
[----:B------:R-:W-:Y:S04]  /*15c70*/  STL [R1+0x724], R70 ;  /* 0x0007244601007387 */ /* 0x000fe80000100800 */
[----:B-----5:R-:W-:Y:S04]  /*15c80*/  STL [R1+0x71c], R0 ;  /* 0x00071c0001007387 */ /* 0x020fe80000100800 */
[----:B------:R-:W3:Y:S04]  /*15c90*/  LDL R89, [R1+0x38] ;  /* 0x0000380001597983 */ /* 0x000ee80000100800 */
[----:B------:R-:W3:Y:S01]  /*15ca0*/  LDL R87, [R1+0x3c] ;  /* 0x00003c0001577983 */ /* 0x000ee20000100800 */
[----:B------:R-:W0:Y:S01]  /*15cb0*/  S2R R85, SR_TID.X ;  /* 0x0000000000557919 */ /* 0x000e220000002100 */
[----:B--2---:R-:W-:-:S04]  /*15cc0*/  @!P0 LOP3.LUT R3, R3, R2, RZ, 0x3c, !PT ;  /* 0x0000000203038212 */ /* 0x004fc800078e3cff */
[----:B------:R-:W-:-:S04]  /*15cd0*/  @!P0 LOP3.LUT R2, R3, R2, RZ, 0x3c, !PT ;  /* 0x0000000203028212 */ /* 0x000fc800078e3cff */
[----:B------:R-:W-:-:S05]  /*15ce0*/  @!P0 LOP3.LUT R3, R3, R2, RZ, 0x3c, !PT ;  /* 0x0000000203038212 */ /* 0x000fca00078e3cff */
[----:B------:R4:W2:Y:S02]  /*15cf0*/  @!P0 LDG.E.U8 R62, desc[UR22][R2.64] ;  /* 0x00000016023e8981 */ /* 0x0008a4000c1e1100 */
[----:B----4-:R-:W-:Y:S02]  /*15d00*/  @!P5 IMAD.MOV.U32 R2, RZ, RZ, R63 ;  /* 0x000000ffff02d224 */ /* 0x010fe400078e003f */
[----:B------:R-:W4:Y:S01]  /*15d10*/  LDL R63, [R1+0x44] ;  /* 0x00004400013f7983 */ /* 0x000f220000100800 */
[----:B---3--:R-:W-:-:S03]  /*15d20*/  @!P5 IMAD.MOV.U32 R3, RZ, RZ, R69 ;  /* 0x000000ffff03d224 */ /* 0x008fc600078e0045 */
[----:B------:R-:W3:Y:S01]  /*15d30*/  LDL R69, [R1+0x40] ;  /* 0x0000400001457983 */ /* 0x000ee20000100800 */
[----:B0-----:R-:W0:Y:S01]  /*15d40*/  S2R R74, SR_TID.X ;  /* 0x00000000004a7919 */ /* 0x001e220000002100 */
[----:B------:R-:W-:Y:S02]  /*15d50*/  SHF.R.U32.HI R85, RZ, 0x6, R85 ;  /* 0x00000006ff557819 */ /* 0x000fe40000011655 */
[----:B------:R0:W2:Y:S02]  /*15d60*/  @!P5 LDG.E.U8 R53, desc[UR22][R2.64] ;  /* 0x000000160235d981 */ /* 0x0000a4000c1e1100 */
[----:B------:R-:W-:-:S04]  /*15d70*/  SGXT.U32 R85, R85, 0x1 ;  /* 0x000000015555781a */ /* 0x000fc80000000000 */
[----:B------:R-:W-:-:S04]  /*15d80*/  LOP3.LUT R85, R85, 0x8, RZ, 0xfc, !PT ;  /* 0x0000000855557812 */ /* 0x000fc800078efcff */
[----:B------:R-:W-:Y:S02]  /*15d90*/  ISETP.GE.AND P5, PT, R85, UR4, PT ;  /* 0x0000000455007c0c */ /* 0x000fe4000bfa6270 */
[--C-:B0-----:R-:W-:Y:S02]  /*15da0*/  SHF.R.U32.HI R85, RZ, 0x6, R74.reuse ;  /* 0x00000006ff557819 */ /* 0x101fe4000001164a */
[----:B-1----:R-:W-:Y:S02]  /*15db0*/  SHF.R.U32.HI R72, RZ, 0x6, R74 ;  /* 0x00000006ff487819 */ /* 0x002fe4000001164a */
[----:B------:R-:W-:Y:S01]  /*15dc0*/  SGXT.U32 R85, R85, 0x1 ;  /* 0x000000015555781a */ /* 0x000fe20000000000 */
[----:B------:R-:W2:Y:S03]  /*15dd0*/  LDL R74, [R1+0x4c] ;  /* 0x00004c00014a7983 */ /* 0x000ea60000100800 */
[----:B------:R-:W-:-:S04]  /*15de0*/  LOP3.LUT R85, R85, 0xa, RZ, 0xfc, !PT ;  /* 0x0000000a55557812 */ /* 0x000fc800078efcff */
[----:B------:R-:W-:Y:S02]  /*15df0*/  ISETP.GE.AND P4, PT, R85, UR4, PT ;  /* 0x0000000455007c0c */ /* 0x000fe4000bf86270 */
[----:B------:R-:W2:Y:S01]  /*15e00*/  LDL R85, [R1+0x48] ;  /* 0x0000480001557983 */ /* 0x000ea20000100800 */
[----:B------:R-:W-:-:S04]  /*15e10*/  SGXT.U32 R72, R72, 0x1 ;  /* 0x000000014848781a */ /* 0x000fc80000000000 */
[----:B------:R-:W-:Y:S01]  /*15e20*/  LOP3.LUT R72, R72, 0xc, RZ, 0xfc, !PT ;  /* 0x0000000c48487812 */ /* 0x000fe200078efcff */
[----:B------:R-:W-:Y:S02]  /*15e30*/  @!P1 IMAD.MOV.U32 R3, RZ, RZ, R71 ;  /* 0x000000ffff039224 */ /* 0x000fe400078e0047 */
[----:B------:R-:W2:Y:S01]  /*15e40*/  LDL R71, [R1+0x54] ;  /* 0x0000540001477983 */ /* 0x000ea20000100800 */
[----:B------:R-:W-:-:S03]  /*15e50*/  ISETP.GE.AND P0, PT, R72, UR4, PT ;  /* 0x0000000448007c0c */ /* 0x000fc6000bf06270 */
[----:B------:R-:W2:Y:S01]  /*15e60*/  LDL R72, [R1+0x50] ;  /* 0x0000500001487983 */ /* 0x000ea20000100800 */
[----:B------:R-:W-:Y:S01]  /*15e70*/  PRMT R42, RZ, 0x7610, R42 ;  /* 0x00007610ff2a7816 */ /* 0x000fe2000000002a */
[----:B------:R-:W-:Y:S01]  /*15e80*/  @!P1 IMAD.MOV.U32 R2, RZ, RZ, R91 ;  /* 0x000000ffff029224 */ /* 0x000fe200078e005b */
[----:B------:R-:W-:-:S04]  /*15e90*/  PRMT R67, RZ, 0x7610, R67 ;  /* 0x00007610ff437816 */ /* 0x000fc80000000043 */
[----:B------:R0:W2:Y:S02]  /*15ea0*/  @!P1 LDG.E.U8 R42, desc[UR22][R2.64] ;  /* 0x00000016022a9981 */ /* 0x0000a4000c1e1100 */
[----:B0-----:R-:W-:Y:S02]  /*15eb0*/  @!P3 IMAD.MOV.U32 R2, RZ, RZ, R87 ;  /* 0x000000ffff02b224 */ /* 0x001fe400078e0057 */
[----:B------:R-:W-:-:S05]  /*15ec0*/  @!P3 IMAD.MOV.U32 R3, RZ, RZ, R89 ;  /* 0x000000ffff03b224 */ /* 0x000fca00078e0059 */
[----:B------:R4:W2:Y:S02]  /*15ed0*/  @!P3 LDG.E.U8 R67, desc[UR22][R2.64] ;  /* 0x000000160243b981 */ /* 0x0008a4000c1e1100 */
[----:B----4-:R-:W-:Y:S02]  /*15ee0*/  @!P5 IMAD.MOV.U32 R2, RZ, RZ, R63 ;  /* 0x000000ffff02d224 */ /* 0x010fe400078e003f */
[----:B------:R-:W4:Y:S01]  /*15ef0*/  LDL R63, [R1+0x5c] ;  /* 0x00005c00013f7983 */ /* 0x000f220000100800 */
[----:B---3--:R-:W-:-:S03]  /*15f00*/  @!P5 IMAD.MOV.U32 R3, RZ, RZ, R69 ;  /* 0x000000ffff03d224 */ /* 0x008fc600078e0045 */
[----:B------:R-:W3:Y:S01]  /*15f10*/  LDL R69, [R1+0x58] ;  /* 0x0000580001457983 */ /* 0x000ee20000100800 */
[----:B------:R-:W0:Y:S01]  /*15f20*/  S2R R91, SR_TID.X ;  /* 0x00000000005b7919 */ /* 0x000e220000002100 */
[----:B------:R-:W-:-:S06]  /*15f30*/  PRMT R15, RZ, 0x7610, R15 ;  /* 0x00007610ff0f7816 */ /* 0x000fcc000000000f */
[----:B------:R2:W3:Y:S01]  /*15f40*/  @!P5 LDG.E.U8 R15, desc[UR22][R2.64] ;  /* 0x00000016020fd981 */ /* 0x0004e2000c1e1100 */
[----:B------:R-:W-:Y:S01]  /*15f50*/  PRMT R47, RZ, 0x7610, R47 ;  /* 0x00007610ff2f7816 */ /* 0x000fe2000000002f */
[----:B--2---:R-:W-:Y:S02]  /*15f60*/  @!P4 IMAD.MOV.U32 R2, RZ, RZ, R74 ;  /* 0x000000ffff02c224 */ /* 0x004fe400078e004a */
[----:B------:R-:W2:Y:S01]  /*15f70*/  LDL R74, [R1+0x64] ;  /* 0x00006400014a7983 */ /* 0x000ea20000100800 */
[----:B------:R-:W-:-:S03]  /*15f80*/  @!P4 IMAD.MOV.U32 R3, RZ, RZ, R85 ;  /* 0x000000ffff03c224 */ /* 0x000fc600078e0055 */
[----:B------:R-:W2:Y:S01]  /*15f90*/  LDL R85, [R1+0x60] ;  /* 0x0000600001557983 */ /* 0x000ea20000100800 */
[----:B0-----:R-:W-:-:S03]  /*15fa0*/  SHF.R.U32.HI R87, RZ, 0x6, R91 ;  /* 0x00000006ff577819 */ /* 0x001fc6000001165b */
[----:B------:R0:W2:Y:S01]  /*15fb0*/  @!P4 LDG.E.U8 R47, desc[UR22][R2.64] ;  /* 0x00000016022fc981 */ /* 0x0000a2000c1e1100 */
[----:B------:R-:W-:Y:S02]  /*15fc0*/  SGXT.U32 R87, R87, 0x1 ;  /* 0x000000015757781a */ /* 0x000fe40000000000 */
[----:B------:R-:W-:Y:S02]  /*15fd0*/  LEA.HI R89, R91, 0xe, RZ, 0x1a ;  /* 0x0000000e5b597811 */ /* 0x000fe400078fd0ff */
[----:B------:R-:W-:Y:S01]  /*15fe0*/  LOP3.LUT R87, R87, 0x10, RZ, 0xfc, !PT ;  /* 0x0000001057577812 */ /* 0x000fe200078efcff */
[----:B0-----:R-:W-:Y:S01]  /*15ff0*/  @!P0 IMAD.MOV.U32 R2, RZ, RZ, R71 ;  /* 0x000000ffff028224 */ /* 0x001fe200078e0047 */
[--C-:B------:R-:W-:Y:S01]  /*16000*/  SHF.R.U32.HI R71, RZ, 0x6, R91.reuse ;  /* 0x00000006ff477819 */ /* 0x100fe2000001165b */
[----:B------:R-:W-:Y:S01]  /*16010*/  @!P0 IMAD.MOV.U32 R3, RZ, RZ, R72 ;  /* 0x000000ffff038224 */ /* 0x000fe200078e0048 */
[----:B------:R-:W-:Y:S02]  /*16020*/  SHF.R.U32.HI R72, RZ, 0x6, R91 ;  /* 0x00000006ff487819 */ /* 0x000fe4000001165b */
[----:B------:R-:W-:-:S02]  /*16030*/  SGXT.U32 R71, R71, 0x1 ;  /* 0x000000014747781a */ /* 0x000fc40000000000 */
[----:B------:R-:W-:Y:S02]  /*16040*/  SGXT.U32 R72, R72, 0x1 ;  /* 0x000000014848781a */ /* 0x000fe40000000000 */
[----:B------:R-:W-:Y:S02]  /*16050*/  ISETP.GE.AND P1, PT, R89, UR4, PT ;  /* 0x0000000459007c0c */ /* 0x000fe4000bf26270 */
[----:B------:R-:W-:Y:S01]  /*16060*/  ISETP.GE.AND P3, PT, R87, UR4, PT ;  /* 0x0000000457007c0c */ /* 0x000fe2000bf66270 */
[----:B------:R-:W2:Y:S01]  /*16070*/  LDL R89, [R1+0x68] ;  /* 0x0000680001597983 */ /* 0x000ea20000100800 */
[----:B------:R-:W-:Y:S02]  /*16080*/  LOP3.LUT R72, R72, 0x12, RZ, 0xfc, !PT ;  /* 0x0000001248487812 */ /* 0x000fe400078efcff */
[----:B------:R-:W-:Y:S01]  /*16090*/  LOP3.LUT R71, R71, 0x14, RZ, 0xfc, !PT ;  /* 0x0000001447477812 */ /* 0x000fe200078efcff */
[----:B------:R-:W2:Y:S01]  /*160a0*/  LDL R87, [R1+0x6c] ;  /* 0x00006c0001577983 */ /* 0x000ea20000100800 */
[----:B------:R-:W-:-:S02]  /*160b0*/  ISETP.GE.AND P5, PT, R72, UR4, PT ;  /* 0x0000000448007c0c */ /* 0x000fc4000bfa6270 */
[----:B------:R-:W-:Y:S01]  /*160c0*/  ISETP.GE.AND P4, PT, R71, UR4, PT ;  /* 0x0000000447007c0c */ /* 0x000fe2000bf86270 */
[----:B------:R-:W2:Y:S01]  /*160d0*/  LDL R72, [R1+0x70] ;  /* 0x0000700001487983 */ /* 0x000ea20000100800 */
[----:B------:R-:W-:-:S03]  /*160e0*/  PRMT R41, RZ, 0x7610, R41 ;  /* 0x00007610ff297816 */ /* 0x000fc60000000029 */
[----:B------:R-:W2:Y:S04]  /*160f0*/  LDL R71, [R1+0x74] ;  /* 0x0000740001477983 */ /* 0x000ea80000100800 */
[----:B------:R4:W2:Y:S02]  /*16100*/  @!P0 LDG.E.U8 R41, desc[UR22][R2.64] ;  /* 0x0000001602298981 */ /* 0x0008a4000c1e1100 */
[----:B----4-:R-:W-:Y:S02]  /*16110*/  @!P1 IMAD.MOV.U32 R2, RZ, RZ, R63 ;  /* 0x000000ffff029224 */ /* 0x010fe400078e003f */
[----:B------:R-:W4:Y:S01]  /*16120*/  LDL R63, [R1+0x7c] ;  /* 0x00007c00013f7983 */ /* 0x000f220000100800 */
[----:B---3--:R-:W-:-:S03]  /*16130*/  @!P1 IMAD.MOV.U32 R3, RZ, RZ, R69 ;  /* 0x000000ffff039224 */ /* 0x008fc600078e0045 */
[----:B------:R-:W3:Y:S01]  /*16140*/  LDL R69, [R1+0x78] ;  /* 0x0000780001457983 */ /* 0x000ee20000100800 */
[----:B------:R-:W-:-:S04]  /*16150*/  SHF.R.U32.HI R91, RZ, 0x6, R91 ;  /* 0x00000006ff5b7819 */ /* 0x000fc8000001165b */
[----:B------:R-:W-:-:S04]  /*16160*/  SGXT.U32 R91, R91, 0x1 ;  /* 0x000000015b5b781a */ /* 0x000fc80000000000 */
[----:B------:R-:W-:-:S04]  /*16170*/  LOP3.LUT R91, R91, 0x16, RZ, 0xfc, !PT ;  /* 0x000000165b5b7812 */ /* 0x000fc800078efcff */
[----:B------:R-:W-:Y:S02]  /*16180*/  ISETP.GE.AND P0, PT, R91, UR4, PT ;  /* 0x000000045b007c0c */ /* 0x000fe4000bf06270 */
[----:B------:R-:W0:Y:S01]  /*16190*/  S2R R91, SR_TID.X ;  /* 0x00000000005b7919 */ /* 0x000e220000002100 */
[----:B------:R-:W-:-:S06]  /*161a0*/  PRMT R66, RZ, 0x7610, R66 ;  /* 0x00007610ff427816 */ /* 0x000fcc0000000042 */
[----:B------:R2:W3:Y:S01]  /*161b0*/  @!P1 LDG.E.U8 R66, desc[UR22][R2.64] ;  /* 0x0000001602429981 */ /* 0x0004e2000c1e1100 */
[----:B------:R-:W-:Y:S01]  /*161c0*/  PRMT R14, RZ, 0x7610, R14 ;  /* 0x00007610ff0e7816 */ /* 0x000fe2000000000e */
[----:B--2---:R-:W-:Y:S01]  /*161d0*/  @!P3 IMAD.MOV.U32 R2, RZ, RZ, R74 ;  /* 0x000000ffff02b224 */ /* 0x004fe200078e004a */
[--C-:B0-----:R-:W-:Y:S02]  /*161e0*/  SHF.R.U32.HI R74, RZ, 0x6, R91.reuse ;  /* 0x00000006ff4a7819 */ /* 0x101fe4000001165b */
[----:B------:R-:W-:Y:S01]  /*161f0*/  SHF.R.U32.HI R91, RZ, 0x6, R91 ;  /* 0x00000006ff5b7819 */ /* 0x000fe2000001165b */
[----:B------:R-:W-:Y:S01]  /*16200*/  @!P3 IMAD.MOV.U32 R3, RZ, RZ, R85 ;  /* 0x000000ffff03b224 */ /* 0x000fe200078e0055 */
[----:B------:R-:W-:Y:S01]  /*16210*/  SGXT.U32 R74, R74, 0x1 ;  /* 0x000000014a4a781a */ /* 0x000fe20000000000 */
[----:B------:R-:W2:Y:S01]  /*16220*/  LDL R85, [R1+0x80] ;  /* 0x0000800001557983 */ /* 0x000ea20000100800 */
[----:B------:R-:W-:-:S03]  /*16230*/  SGXT.U32 R91, R91, 0x1 ;  /* 0x000000015b5b781a */ /* 0x000fc60000000000 */
[----:B------:R0:W2:Y:S01]  /*16240*/  @!P3 LDG.E.U8 R14, desc[UR22][R2.64] ;  /* 0x00000016020eb981 */ /* 0x0000a2000c1e1100 */
[----:B------:R-:W-:-:S04]  /*16250*/  LOP3.LUT R91, R91, 0x1a, RZ, 0xfc, !PT ;  /* 0x0000001a5b5b7812 */ /* 0x000fc800078efcff */
[----:B------:R-:W-:Y:S02]  /*16260*/  ISETP.GE.AND P3, PT, R91, UR4, PT ;  /* 0x000000045b007c0c */ /* 0x000fe4000bf66270 */
[----:B------:R-:W1:Y:S01]  /*16270*/  S2R R91, SR_TID.X ;  /* 0x00000000005b7919 */ /* 0x000e620000002100 */
[----:B------:R-:W-:Y:S02]  /*16280*/  LOP3.LUT R74, R74, 0x18, RZ, 0xfc, !PT ;  /* 0x000000184a4a7812 */ /* 0x000fe400078efcff */
[----:B------:R-:W-:Y:S02]  /*16290*/  PRMT R10, RZ, 0x7610, R10 ;  /* 0x00007610ff0a7816 */ /* 0x000fe4000000000a */
[----:B------:R-:W-:Y:S02]  /*162a0*/  ISETP.GE.AND P1, PT, R74, UR4, PT ;  /* 0x000000044a007c0c */ /* 0x000fe4000bf26270 */
[----:B------:R-:W2:Y:S01]  /*162b0*/  LDL R74, [R1+0x84] ;  /* 0x00008400014a7983 */ /* 0x000ea20000100800 */
[----:B0-----:R-:W-:Y:S01]  /*162c0*/  @!P5 IMAD.MOV.U32 R3, RZ, RZ, R89 ;  /* 0x000000ffff03d224 */ /* 0x001fe200078e0059 */
[----:B------:R-:W-:-:S02]  /*162d0*/  PRMT R40, RZ, 0x7610, R40 ;  /* 0x00007610ff287816 */ /* 0x000fc40000000028 */
[----:B------:R-:W2:Y:S01]  /*162e0*/  LDL R89, [R1+0x98] ;  /* 0x0000980001597983 */ /* 0x000ea20000100800 */
[----:B------:R-:W-:-:S05]  /*162f0*/  @!P5 IMAD.MOV.U32 R2, RZ, RZ, R87 ;  /* 0x000000ffff02d224 */ /* 0x000fca00078e0057 */
[----:B------:R0:W2:Y:S02]  /*16300*/  @!P5 LDG.E.U8 R10, desc[UR22][R2.64] ;  /* 0x00000016020ad981 */ /* 0x0000a4000c1e1100 */
[----:B0-----:R-:W-:Y:S02]  /*16310*/  @!P4 IMAD.MOV.U32 R2, RZ, RZ, R71 ;  /* 0x000000ffff02c224 */ /* 0x001fe400078e0047 */
[----:B------:R-:W-:Y:S01]  /*16320*/  @!P4 IMAD.MOV.U32 R3, RZ, RZ, R72 ;  /* 0x000000ffff03c224 */ /* 0x000fe200078e0048 */
[----:B------:R-:W2:Y:S04]  /*16330*/  LDL R71, [R1+0x8c] ;  /* 0x00008c0001477983 */ /* 0x000ea80000100800 */
[----:B------:R-:W2:Y:S04]  /*16340*/  LDL R72, [R1+0x88] ;  /* 0x0000880001487983 */ /* 0x000ea80000100800 */
[----:B------:R4:W2:Y:S02]  /*16350*/  @!P4 LDG.E.U8 R40, desc[UR22][R2.64] ;  /* 0x000000160228c981 */ /* 0x0008a4000c1e1100 */
[----:B----4-:R-:W-:Y:S01]  /*16360*/  @!P0 IMAD.MOV.U32 R2, RZ, RZ, R63 ;  /* 0x000000ffff028224 */ /* 0x010fe200078e003f */
[----:B-1----:R-:W-:-:S04]  /*16370*/  SHF.R.U32.HI R63, RZ, 0x6, R91 ;  /* 0x00000006ff3f7819 */ /* 0x002fc8000001165b */
[----:B------:R-:W-:-:S04]  /*16380*/  SGXT.U32 R63, R63, 0x1 ;  /* 0x000000013f3f781a */ /* 0x000fc80000000000 */
[----:B------:R-:W-:-:S04]  /*16390*/  LOP3.LUT R63, R63, 0x1c, RZ, 0xfc, !PT ;  /* 0x0000001c3f3f7812 */ /* 0x000fc800078efcff */
[----:B------:R-:W-:Y:S02]  /*163a0*/  ISETP.GE.AND P5, PT, R63, UR4, PT ;  /* 0x000000043f007c0c */ /* 0x000fe4000bfa6270 */
[----:B------:R-:W-:-:S04]  /*163b0*/  LEA.HI R63, R91, 0x1e, RZ, 0x1a ;  /* 0x0000001e5b3f7811 */ /* 0x000fc800078fd0ff */
[----:B------:R-:W-:Y:S02]  /*163c0*/  ISETP.GE.AND P4, PT, R63, UR4, PT ;  /* 0x000000043f007c0c */ /* 0x000fe4000bf86270 */
[----:B------:R-:W4:Y:S01]  /*163d0*/  LDL R63, [R1+0x94] ;  /* 0x00009400013f7983 */ /* 0x000f220000100800 */
[----:B---3--:R-:W-:-:S03]  /*163e0*/  @!P0 IMAD.MOV.U32 R3, RZ, RZ, R69 ;  /* 0x000000ffff038224 */ /* 0x008fc600078e0045 */
[----:B------:R-:W3:Y:S01]  /*163f0*/  LDL R69, [R1+0x90] ;  /* 0x0000900001457983 */ /* 0x000ee20000100800 */
[----:B------:R-:W-:Y:S02]  /*16400*/  PRMT R65, RZ, 0x7610, R65 ;  /* 0x00007610ff417816 */ /* 0x000fe40000000041 */
[----:B------:R-:W-:-:S04]  /*16410*/  PRMT R13, RZ, 0x7610, R13 ;  /* 0x00007610ff0d7816 */ /* 0x000fc8000000000d */
[----:B------:R2:W3:Y:S01]  /*16420*/  @!P0 LDG.E.U8 R65, desc[UR22][R2.64] ;  /* 0x0000001602418981 */ /* 0x0004e2000c1e1100 */
[----:B------:R-:W-:Y:S02]  /*16430*/  PRMT R9, RZ, 0x7610, R9 ;  /* 0x00007610ff097816 */ /* 0x000fe40000000009 */
[----:B------:R-:W-:-:S04]  /*16440*/  SHF.R.U32.HI R87, RZ, 0x6, R91 ;  /* 0x00000006ff577819 */ /* 0x000fc8000001165b */
[----:B------:R-:W-:-:S04]  /*16450*/  SGXT.U32 R87, R87, 0x1 ;  /* 0x000000015757781a */ /* 0x000fc80000000000 */
[----:B------:R-:W-:-:S04]  /*16460*/  LOP3.LUT R87, R87, 0x20, RZ, 0xfc, !PT ;  /* 0x0000002057577812 */ /* 0x000fc800078efcff */
[----:B------:R-:W-:Y:S02]  /*16470*/  ISETP.GE.AND P0, PT, R87, UR4, PT ;  /* 0x0000000457007c0c */ /* 0x000fe4000bf06270 */
[----:B------:R-:W3:Y:S01]  /*16480*/  LDL R87, [R1+0x9c] ;  /* 0x00009c0001577983 */ /* 0x000ee20000100800 */
[----:B--2---:R-:W-:-:S03]  /*16490*/  @!P1 IMAD.MOV.U32 R3, RZ, RZ, R85 ;  /* 0x000000ffff039224 */ /* 0x004fc600078e0055 */
[----:B------:R-:W2:Y:S01]  /*164a0*/  LDL R85, [R1+0xa0] ;  /* 0x0000a00001557983 */ /* 0x000ea20000100800 */
[----:B------:R-:W-:-:S03]  /*164b0*/  @!P1 IMAD.MOV.U32 R2, RZ, RZ, R74 ;  /* 0x000000ffff029224 */ /* 0x000fc600078e004a */
[----:B------:R-:W2:Y:S04]  /*164c0*/  LDL R74, [R1+0xa4] ;  /* 0x0000a400014a7983 */ /* 0x000ea80000100800 */
[----:B------:R0:W2:Y:S02]  /*164d0*/  @!P1 LDG.E.U8 R13, desc[UR22][R2.64] ;  /* 0x00000016020d9981 */ /* 0x0000a4000c1e1100 */
[----:B0-----:R-:W-:Y:S02]  /*164e0*/  @!P3 IMAD.MOV.U32 R2, RZ, RZ, R71 ;  /* 0x000000ffff02b224 */ /* 0x001fe400078e0047 */
[----:B------:R-:W2:Y:S01]  /*164f0*/  LDL R71, [R1+0xac] ;  /* 0x0000ac0001477983 */ /* 0x000ea20000100800 */
[----:B------:R-:W-:-:S03]  /*16500*/  @!P3 IMAD.MOV.U32 R3, RZ, RZ, R72 ;  /* 0x000000ffff03b224 */ /* 0x000fc600078e0048 */
[----:B------:R-:W2:Y:S04]  /*16510*/  LDL R72, [R1+0xa8] ;  /* 0x0000a80001487983 */ /* 0x000ea80000100800 */
[----:B------:R0:W2:Y:S02]  /*16520*/  @!P3 LDG.E.U8 R9, desc[UR22][R2.64] ;  /* 0x000000160209b981 */ /* 0x0000a4000c1e1100 */
[----:B0-----:R-:W0:Y:S02]  /*16530*/  S2R R3, SR_TID.X ;  /* 0x0000000000037919 */ /* 0x001e240000002100 */
[--C-:B0-----:R-:W-:Y:S02]  /*16540*/  SHF.R.U32.HI R91, RZ, 0x6, R3.reuse ;  /* 0x00000006ff5b7819 */ /* 0x101fe40000011603 */
[----:B------:R-:W-:-:S04]  /*16550*/  SHF.R.U32.HI R3, RZ, 0x6, R3 ;  /* 0x00000006ff037819 */ /* 0x000fc80000011603 */
[----:B------:R-:W-:-:S04]  /*16560*/  SGXT.U32 R3, R3, 0x1 ;  /* 0x000000010303781a */ /* 0x000fc80000000000 */
[----:B------:R-:W-:-:S04]  /*16570*/  LOP3.LUT R3, R3, 0x22, RZ, 0xfc, !PT ;  /* 0x0000002203037812 */ /* 0x000fc800078efcff */
[----:B------:R-:W-:Y:S01]  /*16580*/  ISETP.GE.AND P1, PT, R3, UR4, PT ;  /* 0x0000000403007c0c */ /* 0x000fe2000bf26270 */
[----:B----4-:R-:W-:Y:S02]  /*16590*/  @!P5 IMAD.MOV.U32 R2, RZ, RZ, R63 ;  /* 0x000000ffff02d224 */ /* 0x010fe400078e003f */
[----:B------:R-:W4:Y:S01]  /*165a0*/  LDL R63, [R1+0xb4] ;  /* 0x0000b400013f7983 */ /* 0x000f220000100800 */
[----:B---3--:R-:W-:-:S03]  /*165b0*/  @!P5 IMAD.MOV.U32 R3, RZ, RZ, R69 ;  /* 0x000000ffff03d224 */ /* 0x008fc600078e0045 */
[----:B------:R-:W3:Y:S01]  /*165c0*/  LDL R69, [R1+0xb0] ;  /* 0x0000b00001457983 */ /* 0x000ee20000100800 */
[----:B------:R-:W-:Y:S02]  /*165d0*/  SGXT.U32 R91, R91, 0x1 ;  /* 0x000000015b5b781a */ /* 0x000fe40000000000 */
[----:B------:R-:W-:Y:S02]  /*165e0*/  PRMT R39, RZ, 0x7610, R39 ;  /* 0x00007610ff277816 */ /* 0x000fe40000000027 */
[----:B------:R-:W-:Y:S02]  /*165f0*/  LOP3.LUT R91, R91, 0x24, RZ, 0xfc, !PT ;  /* 0x000000245b5b7812 */ /* 0x000fe400078efcff */
[----:B------:R-:W-:Y:S02]  /*16600*/  PRMT R64, RZ, 0x7610, R64 ;  /* 0x00007610ff407816 */ /* 0x000fe40000000040 */
[----:B------:R0:W3:Y:S01]  /*16610*/  @!P5 LDG.E.U8 R39, desc[UR22][R2.64] ;  /* 0x000000160227d981 */ /* 0x0000e2000c1e1100 */
[----:B------:R-:W-:-:S02]  /*16620*/  ISETP.GE.AND P3, PT, R91, UR4, PT ;  /* 0x000000045b007c0c */ /* 0x000fc4000bf66270 */
[----:B------:R-:W1:Y:S01]  /*16630*/  S2R R91, SR_TID.X ;  /* 0x00000000005b7919 */ /* 0x000e620000002100 */
[----:B------:R-:W-:Y:S01]  /*16640*/  PRMT R12, RZ, 0x7610, R12 ;  /* 0x00007610ff0c7816 */ /* 0x000fe2000000000c */
[----:B0-----:R-:W-:Y:S01]  /*16650*/  @!P4 IMAD.MOV.U32 R3, RZ, RZ, R89 ;  /* 0x000000ffff03c224 */ /* 0x001fe200078e0059 */
[----:B------:R-:W-:Y:S01]  /*16660*/  PRMT R8, RZ, 0x7610, R8 ;  /* 0x00007610ff087816 */ /* 0x000fe20000000008 */
[----:B------:R-:W3:Y:S01]  /*16670*/  LDL R89, [R1+0x4c0] ;  /* 0x0004c00001597983 */ /* 0x000ee20000100800 */
[----:B------:R-:W-:-:S05]  /*16680*/  @!P4 IMAD.MOV.U32 R2, RZ, RZ, R87 ;  /* 0x000000ffff02c224 */ /* 0x000fca00078e0057 */
[----:B------:R2:W3:Y:S02]  /*16690*/  @!P4 LDG.E.U8 R64, desc[UR22][R2.64] ;  /* 0x000000160240c981 */ /* 0x0004e4000c1e1100 */
[----:B--2---:R-:W-:Y:S02]  /*166a0*/  @!P0 IMAD.MOV.U32 R3, RZ, RZ, R85 ;  /* 0x000000ffff038224 */ /* 0x004fe400078e0055 */
[----:B------:R-:W-:-:S05]  /*166b0*/  @!P0 IMAD.MOV.U32 R2, RZ, RZ, R74 ;  /* 0x000000ffff028224 */ /* 0x000fca00078e004a */
[----:B------:R0:W2:Y:S02]  /*166c0*/  @!P0 LDG.E.U8 R12, desc[UR22][R2.64] ;  /* 0x00000016020c8981 */ /* 0x0000a4000c1e1100 */
[----:B0-----:R-:W-:Y:S01]  /*166d0*/  @!P1 IMAD.MOV.U32 R2, RZ, RZ, R71 ;  /* 0x000000ffff029224 */ /* 0x001fe200078e0047 */
[--C-:B-1----:R-:W-:Y:S01]  /*166e0*/  SHF.R.U32.HI R87, RZ, 0x6, R91.reuse ;  /* 0x00000006ff577819 */ /* 0x102fe2000001165b */
[----:B------:R-:W2:Y:S01]  /*166f0*/  LDL R71, [R1+0x4d4] ;  /* 0x0004d40001477983 */ /* 0x000ea20000100800 */
[----:B------:R-:W-:Y:S02]  /*16700*/  @!P1 IMAD.MOV.U32 R3, RZ, RZ, R72 ;  /* 0x000000ffff039224 */ /* 0x000fe400078e0048 */
[----:B------:R-:W-:Y:S01]  /*16710*/  SGXT.U32 R87, R87, 0x1 ;  /* 0x000000015757781a */ /* 0x000fe20000000000 */
[----:B------:R-:W2:Y:S04]  /*16720*/  LDL R72, [R1+0x4d0] ;  /* 0x0004d00001487983 */ /* 0x000ea80000100800 */
[----:B------:R4:W2:Y:S01]  /*16730*/  @!P1 LDG.E.U8 R8, desc[UR22][R2.64] ;  /* 0x0000001602089981 */ /* 0x0008a2000c1e1100 */
[----:B------:R-:W-:-:S02]  /*16740*/  SHF.R.U32.HI R74, RZ, 0x6, R91 ;  /* 0x00000006ff4a7819 */ /* 0x000fc4000001165b */
[----:B------:R-:W-:Y:S02]  /*16750*/  SHF.R.U32.HI R85, RZ, 0x6, R91 ;  /* 0x00000006ff557819 */ /* 0x000fe4000001165b */
[----:B------:R-:W-:Y:S01]  /*16760*/  PRMT R38, RZ, 0x7610, R38 ;  /* 0x00007610ff267816 */ /* 0x000fe20000000026 */
[----:B------:R-:W2:Y:S01]  /*16770*/  LDL R91, [R1+0xbc] ;  /* 0x0000bc00015b7983 */ /* 0x000ea20000100800 */
[----:B------:R-:W-:Y:S02]  /*16780*/  LOP3.LUT R87, R87, 0x26, RZ, 0xfc, !PT ;  /* 0x0000002657577812 */ /* 0x000fe400078efcff */
[----:B------:R-:W-:Y:S02]  /*16790*/  SGXT.U32 R74, R74, 0x1 ;  /* 0x000000014a4a781a */ /* 0x000fe40000000000 */
[----:B------:R-:W-:Y:S02]  /*167a0*/  SGXT.U32 R85, R85, 0x1 ;  /* 0x000000015555781a */ /* 0x000fe40000000000 */
[----:B------:R-:W-:-:S02]  /*167b0*/  ISETP.GE.AND P5, PT, R87, UR4, PT ;  /* 0x0000000457007c0c */ /* 0x000fc4000bfa6270 */
[----:B------:R-:W-:Y:S01]  /*167c0*/  LOP3.LUT R85, R85, 0x28, RZ, 0xfc, !PT ;  /* 0x0000002855557812 */ /* 0x000fe200078efcff */
[----:B------:R-:W2:Y:S01]  /*167d0*/  LDL R87, [R1+0x4c4] ;  /* 0x0004c40001577983 */ /* 0x000ea20000100800 */
[----:B------:R-:W-:Y:S02]  /*167e0*/  LOP3.LUT R74, R74, 0x2a, RZ, 0xfc, !PT ;  /* 0x0000002a4a4a7812 */ /* 0x000fe400078efcff */
[----:B------:R-:W-:Y:S02]  /*167f0*/  ISETP.GE.AND P4, PT, R85, UR4, PT ;  /* 0x0000000455007c0c */ /* 0x000fe4000bf86270 */
[----:B------:R-:W-:Y:S01]  /*16800*/  ISETP.GE.AND P0, PT, R74, UR4, PT ;  /* 0x000000044a007c0c */ /* 0x000fe2000bf06270 */
[----:B------:R-:W2:Y:S04]  /*16810*/  LDL R85, [R1+0x4c8] ;  /* 0x0004c80001557983 */ /* 0x000ea80000100800 */
[----:B------:R-:W2:Y:S01]  /*16820*/  LDL R74, [R1+0x4cc] ;  /* 0x0004cc00014a7983 */ /* 0x000ea20000100800 */
[----:B----4-:R-:W-:-:S02]  /*16830*/  @!P3 IMAD.MOV.U32 R2, RZ, RZ, R63 ;  /* 0x000000ffff02b224 */ /* 0x010fc400078e003f */
[----:B------:R-:W0:Y:S01]  /*16840*/  S2R R63, SR_TID.X ;  /* 0x00000000003f7919 */ /* 0x000e220000002100 */
[----:B---3--:R-:W-:-:S05]  /*16850*/  @!P3 IMAD.MOV.U32 R3, RZ, RZ, R69 ;  /* 0x000000ffff03b224 */ /* 0x008fca00078e0045 */
[----:B------:R2:W3:Y:S04]  /*16860*/  @!P3 LDG.E.U8 R38, desc[UR22][R2.64] ;  /* 0x000000160226b981 */ /* 0x0004e8000c1e1100 */
[----:B------:R-:W4:Y:S01]  /*16870*/  LDL R3, [R1+0xb8] ;  /* 0x0000b80001037983 */ /* 0x000f220000100800 */
[----:B0-----:R-:W-:-:S04]  /*16880*/  SHF.R.U32.HI R69, RZ, 0x6, R63 ;  /* 0x00000006ff457819 */ /* 0x001fc8000001163f */
[----:B------:R-:W-:Y:S02]  /*16890*/  SGXT.U32 R69, R69, 0x1 ;  /* 0x000000014545781a */ /* 0x000fe40000000000 */
[----:B------:R-:W-:Y:S02]  /*168a0*/  LEA.HI R63, R63, 0x2e, RZ, 0x1a ;  /* 0x0000002e3f3f7811 */ /* 0x000fe400078fd0ff */
[----:B------:R-:W-:Y:S02]  /*168b0*/  LOP3.LUT R69, R69, 0x2c, RZ, 0xfc, !PT ;  /* 0x0000002c45457812 */ /* 0x000fe400078efcff */
[----:B------:R-:W-:Y:S02]  /*168c0*/  ISETP.GE.AND P3, PT, R63, UR4, PT ;  /* 0x000000043f007c0c */ /* 0x000fe4000bf66270 */
[----:B------:R-:W-:Y:S01]  /*168d0*/  ISETP.GE.AND P1, PT, R69, UR4, PT ;  /* 0x0000000445007c0c */ /* 0x000fe2000bf26270 */
[----:B------:R-:W3:Y:S04]  /*168e0*/  LDL R63, [R1+0x4dc] ;  /* 0x0004dc00013f7983 */ /* 0x000ee80000100800 */
[----:B------:R-:W3:Y:S01]  /*168f0*/  LDL R69, [R1+0x4d8] ;  /* 0x0004d80001457983 */ /* 0x000ee20000100800 */
[----:B------:R-:W-:-:S02]  /*16900*/  PRMT R27, RZ, 0x7610, R27 ;  /* 0x00007610ff1b7816 */ /* 0x000fc4000000001b */
[----:B------:R-:W-:Y:S02]  /*16910*/  PRMT R11, RZ, 0x7610, R11 ;  /* 0x00007610ff0b7816 */ /* 0x000fe4000000000b */
[----:B------:R-:W-:Y:S02]  /*16920*/  PRMT R7, RZ, 0x7610, R7 ;  /* 0x00007610ff077816 */ /* 0x000fe40000000007 */
[----:B------:R-:W-:Y:S02]  /*16930*/  PRMT R37, RZ, 0x7610, R37 ;  /* 0x00007610ff257816 */ /* 0x000fe40000000025 */
[----:B------:R-:W-:Y:S01]  /*16940*/  PRMT R26, RZ, 0x7610, R26 ;  /* 0x00007610ff1a7816 */ /* 0x000fe2000000001a */
[----:B--2---:R-:W-:-:S05]  /*16950*/  @!P5 IMAD.MOV.U32 R2, RZ, RZ, R91 ;  /* 0x000000ffff02d224 */ /* 0x004fca00078e005b */
[----:B----4-:R0:W2:Y:S02]  /*16960*/  @!P5 LDG.E.U8 R27, desc[UR22][R2.64] ;  /* 0x00000016021bd981 */ /* 0x0100a4000c1e1100 */
[----:B0-----:R-:W-:Y:S02]  /*16970*/  @!P4 IMAD.MOV.U32 R2, RZ, RZ, R87 ;  /* 0x000000ffff02c224 */ /* 0x001fe400078e0057 */
[----:B------:R-:W-:-:S05]  /*16980*/  @!P4 IMAD.MOV.U32 R3, RZ, RZ, R89 ;  /* 0x000000ffff03c224 */ /* 0x000fca00078e0059 */
[----:B------:R0:W4:Y:S02]  /*16990*/  @!P4 LDG.E.U8 R11, desc[UR22][R2.64] ;  /* 0x00000016020bc981 */ /* 0x000124000c1e1100 */
[----:B0-----:R-:W-:Y:S02]  /*169a0*/  @!P0 IMAD.MOV.U32 R2, RZ, RZ, R74 ;  /* 0x000000ffff028224 */ /* 0x001fe400078e004a */
[----:B------:R-:W-:-:S05]  /*169b0*/  @!P0 IMAD.MOV.U32 R3, RZ, RZ, R85 ;  /* 0x000000ffff038224 */ /* 0x000fca00078e0055 */
[----:B------:R0:W2:Y:S02]  /*169c0*/  @!P0 LDG.E.U8 R7, desc[UR22][R2.64] ;  /* 0x0000001602078981 */ /* 0x0000a4000c1e1100 */
[----:B0-----:R-:W-:Y:S02]  /*169d0*/  @!P1 IMAD.MOV.U32 R2, RZ, RZ, R71 ;  /* 0x000000ffff029224 */ /* 0x001fe400078e0047 */
[----:B------:R-:W-:Y:S01]  /*169e0*/  @!P1 IMAD.MOV.U32 R3, RZ, RZ, R72 ;  /* 0x000000ffff039224 */ /* 0x000fe200078e0048 */
[----:B------:R-:W0:Y:S04]  /*169f0*/  S2R R91, SR_TID.X ;  /* 0x00000000005b7919 */ /* 0x000e280000002100 */
[----:B------:R3:W2:Y:S01]  /*16a00*/  @!P1 LDG.E.U8 R37, desc[UR22][R2.64] ;  /* 0x0000001602259981 */ /* 0x0006a2000c1e1100 */
[----:B------:R-:W-:-:S03]  /*16a10*/  PRMT R5, RZ, 0x7610, R5 ;  /* 0x00007610ff057816 */ /* 0x000fc60000000005 */
[----:B------:R-:W2:Y:S04]  /*16a20*/  LDL R72, [R1+0x4f8] ;  /* 0x0004f80001487983 */ /* 0x000ea80000100800 */
[----:B------:R-:W2:Y:S01]  /*16a30*/  LDL R71, [R1+0x4fc] ;  /* 0x0004fc0001477983 */ /* 0x000ea20000100800 */
[----:B---3--:R-:W-:Y:S02]  /*16a40*/  @!P3 IMAD.MOV.U32 R2, RZ, RZ, R63 ;  /* 0x000000ffff02b224 */ /* 0x008fe400078e003f */
[----:B------:R-:W-:Y:S01]  /*16a50*/  @!P3 IMAD.MOV.U32 R3, RZ, RZ, R69 ;  /* 0x000000ffff03b224 */ /* 0x000fe200078e0045 */
[----:B------:R-:W3:Y:S04]  /*16a60*/  LDL R63, [R1+0x504] ;  /* 0x00050400013f7983 */ /* 0x000ee80000100800 */
[----:B------:R1:W2:Y:S04]  /*16a70*/  @!P3 LDG.E.U8 R26, desc[UR22][R2.64] ;  /* 0x00000016021ab981 */ /* 0x0002a8000c1e1100 */
[----:B------:R-:W2:Y:S04]  /*16a80*/  LDL R69, [R1+0x500] ;  /* 0x0005000001457983 */ /* 0x000ea80000100800 */
[----:B------:R-:W1:Y:S04]  /*16a90*/  LDL R2, [R1+0x4e0] ;  /* 0x0004e00001027983 */ /* 0x000e680000100800 */
[----:B------:R-:W1:Y:S01]  /*16aa0*/  LDL R3, [R1+0x4e4] ;  /* 0x0004e40001037983 */ /* 0x000e620000100800 */
[----:B0-----:R-:W-:-:S04]  /*16ab0*/  SHF.R.U32.HI R87, RZ, 0x6, R91 ;  /* 0x00000006ff577819 */ /* 0x001fc8000001165b */
[----:B------:R-:W-:-:S04]  /*16ac0*/  SGXT.U32 R87, R87, 0x1 ;  /* 0x000000015757781a */ /* 0x000fc80000000000 */
[----:B------:R-:W-:-:S04]  /*16ad0*/  LOP3.LUT R87, R87, 0x30, RZ, 0xfc, !PT ;  /* 0x0000003057577812 */ /* 0x000fc800078efcff */
[----:B------:R-:W-:Y:S02]  /*16ae0*/  ISETP.GE.AND P5, PT, R87, UR4, PT ;  /* 0x0000000457007c0c */ /* 0x000fe4000bfa6270 */
[--C-:B------:R-:W-:Y:S01]  /*16af0*/  SHF.R.U32.HI R74, RZ, 0x6, R91.reuse ;  /* 0x00000006ff4a7819 */ /* 0x100fe2000001165b */
[----:B------:R-:W2:Y:S01]  /*16b00*/  LDL R87, [R1+0x4f0] ;  /* 0x0004f00001577983 */ /* 0x000ea20000100800 */
[--C-:B------:R-:W-:Y:S02]  /*16b10*/  SHF.R.U32.HI R85, RZ, 0x6, R91.reuse ;  /* 0x00000006ff557819 */ /* 0x100fe4000001165b */
[--C-:B------:R-:W-:Y:S02]  /*16b20*/  SHF.R.U32.HI R89, RZ, 0x6, R91.reuse ;  /* 0x00000006ff597819 */ /* 0x100fe4000001165b */
[----:B------:R-:W-:Y:S02]  /*16b30*/  SHF.R.U32.HI R91, RZ, 0x6, R91 ;  /* 0x00000006ff5b7819 */ /* 0x000fe4000001165b */
[----:B------:R-:W-:-:S02]  /*16b40*/  SGXT.U32 R74, R74, 0x1 ;  /* 0x000000014a4a781a */ /* 0x000fc40000000000 */
[----:B------:R-:W-:Y:S02]  /*16b50*/  SGXT.U32 R85, R85, 0x1 ;  /* 0x000000015555781a */ /* 0x000fe40000000000 */
[----:B------:R-:W-:Y:S02]  /*16b60*/  SGXT.U32 R91, R91, 0x1 ;  /* 0x000000015b5b781a */ /* 0x000fe40000000000 */
[----:B------:R-:W-:Y:S02]  /*16b70*/  LOP3.LUT R74, R74, 0x34, RZ, 0xfc, !PT ;  /* 0x000000344a4a7812 */ /* 0x000fe400078efcff */
[----:B------:R-:W-:Y:S02]  /*16b80*/  SGXT.U32 R89, R89, 0x1 ;  /* 0x000000015959781a */ /* 0x000fe40000000000 */
[----:B------:R-:W-:Y:S02]  /*16b90*/  LOP3.LUT R85, R85, 0x32, RZ, 0xfc, !PT ;  /* 0x0000003255557812 */ /* 0x000fe400078efcff */
[----:B------:R-:W-:-:S02]  /*16ba0*/  LOP3.LUT R91, R91, 0x36, RZ, 0xfc, !PT ;  /* 0x000000365b5b7812 */ /* 0x000fc400078efcff */
[----:B------:R-:W-:Y:S02]  /*16bb0*/  LOP3.LUT R89, R89, 0x38, RZ, 0xfc, !PT ;  /* 0x0000003859597812 */ /* 0x000fe400078efcff */
[----:B------:R-:W-:Y:S02]  /*16bc0*/  ISETP.GE.AND P0, PT, R74, UR4, PT ;  /* 0x000000044a007c0c */ /* 0x000fe4000bf06270 */
[----:B------:R-:W2:Y:S01]  /*16bd0*/  LDL R74, [R1+0x4ec] ;  /* 0x0004ec00014a7983 */ /* 0x000ea20000100800 */
[----:B------:R-:W-:Y:S02]  /*16be0*/  ISETP.GE.AND P4, PT, R85, UR4, PT ;  /* 0x0000000455007c0c */ /* 0x000fe4000bf86270 */
[----:B------:R-:W-:Y:S01]  /*16bf0*/  ISETP.GE.AND P1, PT, R91, UR4, PT ;  /* 0x000000045b007c0c */ /* 0x000fe2000bf26270 */
[----:B------:R-:W3:Y:S01]  /*16c00*/  LDL R85, [R1+0x4f4] ;  /* 0x0004f40001557983 */ /* 0x000ee20000100800 */
[----:B------:R-:W-:-:S03]  /*16c10*/  ISETP.GE.AND P3, PT, R89, UR4, PT ;  /* 0x0000000459007c0c */ /* 0x000fc6000bf66270 */
[----:B------:R-:W3:Y:S04]  /*16c20*/  LDL.LU R91, [R1+0x754] ;  /* 0x00075400015b7983 */ /* 0x000ee80000300800 */
[----:B------:R-:W3:Y:S01]  /*16c30*/  LDL.LU R89, [R1+0x750] ;  /* 0x0007500001597983 */ /* 0x000ee20000300800 */
[----:B-1----:R-:W-:-:S04]  /*16c40*/  @!P5 LOP3.LUT R3, R3, R2, RZ, 0x3c, !PT ;  /* 0x000000020303d212 */ /* 0x002fc800078e3cff */
[----:B------:R-:W-:-:S04]  /*16c50*/  @!P5 LOP3.LUT R2, R3, R2, RZ, 0x3c, !PT ;  /* 0x000000020302d212 */ /* 0x000fc800078e3cff */
[----:B------:R-:W-:-:S05]  /*16c60*/  @!P5 LOP3.LUT R3, R3, R2, RZ, 0x3c, !PT ;  /* 0x000000020303d212 */ /* 0x000fca00078e3cff */
[----:B------:R2:W3:Y:S04]  /*16c70*/  @!P5 LDG.E.U8 R5, desc[UR22][R2.64] ;  /* 0x000000160205d981 */ /* 0x0004e8000c1e1100 */
[----:B------:R-:W3:Y:S01]  /*16c80*/  LDL R3, [R1+0x4e8] ;  /* 0x0004e80001037983 */ /* 0x000ee20000100800 */
[----:B------:R-:W-:Y:S02]  /*16c90*/  PRMT R6, RZ, 0x7610, R6 ;  /* 0x00007610ff067816 */ /* 0x000fe40000000006 */
[----:B------:R-:W-:Y:S02]  /*16ca0*/  PRMT R36, RZ, 0x7610, R36 ;  /* 0x00007610ff247816 */ /* 0x000fe40000000024 */
[----:B------:R-:W-:Y:S01]  /*16cb0*/  PRMT R68, RZ, 0x7610, R68 ;  /* 0x00007610ff447816 */ /* 0x000fe20000000044 */
[----:B--2---:R-:W-:Y:S01]  /*16cc0*/  @!P4 IMAD.MOV.U32 R2, RZ, RZ, R74 ;  /* 0x000000ffff02c224 */ /* 0x004fe200078e004a */
[----:B------:R-:W-:Y:S01]  /*16cd0*/  PRMT R4, RZ, 0x7610, R4 ;  /* 0x00007610ff047816 */ /* 0x000fe20000000004 */
[----:B------:R-:W0:Y:S03]  /*16ce0*/  S2R R74, SR_TID.X ;  /* 0x00000000004a7919 */ /* 0x000e260000002100 */
[----:B---3--:R1:W2:Y:S02]  /*16cf0*/  @!P4 LDG.E.U8 R6, desc[UR22][R2.64] ;  /* 0x000000160206c981 */ /* 0x0082a4000c1e1100 */
[----:B-1----:R-:W-:-:S02]  /*16d00*/  @!P0 IMAD.MOV.U32 R2, RZ, RZ, R85 ;  /* 0x000000ffff028224 */ /* 0x002fc400078e0055 */
[----:B------:R-:W-:-:S05]  /*16d10*/  @!P0 IMAD.MOV.U32 R3, RZ, RZ, R87 ;  /* 0x000000ffff038224 */ /* 0x000fca00078e0057 */
[----:B------:R1:W3:Y:S02]  /*16d20*/  @!P0 LDG.E.U8 R36, desc[UR22][R2.64] ;  /* 0x0000001602248981 */ /* 0x0002e4000c1e1100 */
[----:B-1----:R-:W-:Y:S02]  /*16d30*/  @!P1 IMAD.MOV.U32 R2, RZ, RZ, R71 ;  /* 0x000000ffff029224 */ /* 0x002fe400078e0047 */
[----:B------:R-:W-:Y:S01]  /*16d40*/  @!P1 IMAD.MOV.U32 R3, RZ, RZ, R72 ;  /* 0x000000ffff039224 */ /* 0x000fe200078e0048 */
[--C-:B0-----:R-:W-:Y:S01]  /*16d50*/  SHF.R.U32.HI R87, RZ, 0x6, R74.reuse ;  /* 0x00000006ff577819 */ /* 0x101fe2000001164a */
[----:B------:R-:W2:Y:S04]  /*16d60*/  LDL R71, [R1+0x51c] ;  /* 0x00051c0001477983 */ /* 0x000ea80000100800 */
[----:B------:R0:W2:Y:S01]  /*16d70*/  @!P1 LDG.E.U8 R68, desc[UR22][R2.64] ;  /* 0x0000001602449981 */ /* 0x0000a2000c1e1100 */
[----:B------:R-:W-:-:S02]  /*16d80*/  SHF.R.U32.HI R85, RZ, 0x6, R74 ;  /* 0x00000006ff557819 */ /* 0x000fc4000001164a */
[----:B------:R-:W-:Y:S01]  /*16d90*/  PRMT R46, RZ, 0x7610, R46 ;  /* 0x00007610ff2e7816 */ /* 0x000fe2000000002e */
[----:B------:R-:W2:Y:S01]  /*16da0*/  LDL R72, [R1+0x524] ;  /* 0x0005240001487983 */ /* 0x000ea20000100800 */
[----:B0-----:R-:W-:Y:S02]  /*16db0*/  @!P3 IMAD.MOV.U32 R2, RZ, RZ, R63 ;  /* 0x000000ffff02b224 */ /* 0x001fe400078e003f */
[----:B------:R-:W-:Y:S01]  /*16dc0*/  @!P3 IMAD.MOV.U32 R3, RZ, RZ, R69 ;  /* 0x000000ffff03b224 */ /* 0x000fe200078e0045 */
[----:B------:R-:W-:Y:S01]  /*16dd0*/  SGXT.U32 R87, R87, 0x1 ;  /* 0x000000015757781a */ /* 0x000fe20000000000 */
[----:B------:R-:W2:Y:S04]  /*16de0*/  LDL R69, [R1+0x528] ;  /* 0x0005280001457983 */ /* 0x000ea80000100800 */
[----:B------:R0:W2:Y:S01]  /*16df0*/  @!P3 LDG.E.U8 R4, desc[UR22][R2.64] ;  /* 0x000000160204b981 */ /* 0x0000a2000c1e1100 */
[----:B------:R-:W-:-:S02]  /*16e00*/  SGXT.U32 R85, R85, 0x1 ;  /* 0x000000015555781a */ /* 0x000fc40000000000 */
[----:B------:R-:W-:Y:S01]  /*16e10*/  LEA.HI R74, R74, 0x3e, RZ, 0x1a ;  /* 0x0000003e4a4a7811 */ /* 0x000fe200078fd0ff */
[----:B------:R-:W2:Y:S04]  /*16e20*/  LDL R63, [R1+0x52c] ;  /* 0x00052c00013f7983 */ /* 0x000ea80000100800 */
[----:B------:R-:W0:Y:S04]  /*16e30*/  LDL R2, [R1+0x508] ;  /* 0x0005080001027983 */ /* 0x000e280000100800 */
[----:B------:R-:W0:Y:S01]  /*16e40*/  LDL R3, [R1+0x50c] ;  /* 0x00050c0001037983 */ /* 0x000e220000100800 */
[----:B------:R-:W-:-:S04]  /*16e50*/  LOP3.LUT R87, R87, 0x3a, RZ, 0xfc, !PT ;  /* 0x0000003a57577812 */ /* 0x000fc800078efcff */
[----:B------:R-:W-:Y:S02]  /*16e60*/  ISETP.GE.AND P5, PT, R87, UR4, PT ;  /* 0x0000000457007c0c */ /* 0x000fe4000bfa6270 */
[----:B------:R-:W1:Y:S01]  /*16e70*/  S2R R87, SR_TID.X ;  /* 0x0000000000577919 */ /* 0x000e620000002100 */
[----:B------:R-:W-:-:S04]  /*16e80*/  LOP3.LUT R85, R85, 0x3c, RZ, 0xfc, !PT ;  /* 0x0000003c55557812 */ /* 0x000fc800078efcff */
[----:B------:R-:W-:Y:S02]  /*16e90*/  ISETP.GE.AND P4, PT, R85, UR4, PT ;  /* 0x0000000455007c0c */ /* 0x000fe4000bf86270 */
[----:B------:R-:W-:Y:S02]  /*16ea0*/  ISETP.GE.AND P0, PT, R74, UR4, PT ;  /* 0x000000044a007c0c */ /* 0x000fe4000bf06270 */
[----:B------:R-:W2:Y:S01]  /*16eb0*/  LDL R74, [R1+0x520] ;  /* 0x00052000014a7983 */ /* 0x000ea20000100800 */
[--C-:B-1----:R-:W-:Y:S02]  /*16ec0*/  SHF.R.U32.HI R85, RZ, 0x6, R87.reuse ;  /* 0x00000006ff557819 */ /* 0x102fe40000011657 */
[----:B------:R-:W-:Y:S02]  /*16ed0*/  SHF.R.U32.HI R87, RZ, 0x6, R87 ;  /* 0x00000006ff577819 */ /* 0x000fe40000011657 */
[----:B------:R-:W-:Y:S02]  /*16ee0*/  SGXT.U32 R85, R85, 0x1 ;  /* 0x000000015555781a */ /* 0x000fe40000000000 */
[----:B------:R-:W-:-:S02]  /*16ef0*/  SGXT.U32 R87, R87, 0x1 ;  /* 0x000000015757781a */ /* 0x000fc40000000000 */
[----:B------:R-:W-:Y:S02]  /*16f00*/  LOP3.LUT R85, R85, 0x42, RZ, 0xfc, !PT ;  /* 0x0000004255557812 */ /* 0x000fe400078efcff */
[----:B------:R-:W-:Y:S02]  /*16f10*/  LOP3.LUT R87, R87, 0x40, RZ, 0xfc, !PT ;  /* 0x0000004057577812 */ /* 0x000fe400078efcff */
[----:B------:R-:W-:Y:S02]  /*16f20*/  ISETP.GE.AND P3, PT, R85, UR4, PT ;  /* 0x0000000455007c0c */ /* 0x000fe4000bf66270 */
[----:B------:R-:W-:Y:S02]  /*16f30*/  ISETP.GE.AND P1, PT, R87, UR4, PT ;  /* 0x0000000457007c0c */ /* 0x000fe4000bf26270 */
[----:B------:R-:W2:Y:S04]  /*16f40*/  LDL.LU R87, [R1+0x74c] ;  /* 0x00074c0001577983 */ /* 0x000ea80000300800 */
[----:B------:R-:W2:Y:S01]  /*16f50*/  LDL.LU R85, [R1+0x748] ;  /* 0x0007480001557983 */ /* 0x000ea20000300800 */
[----:B0-----:R-:W-:-:S04]  /*16f60*/  @!P5 LOP3.LUT R3, R3, R2, RZ, 0x3c, !PT ;  /* 0x000000020303d212 */ /* 0x001fc800078e3cff */
[----:B------:R-:W-:-:S04]  /*16f70*/  @!P5 LOP3.LUT R2, R3, R2, RZ, 0x3c, !PT ;  /* 0x000000020302d212 */ /* 0x000fc800078e3cff */
[----:B------:R-:W-:-:S05]  /*16f80*/  @!P5 LOP3.LUT R3, R3, R2, RZ, 0x3c, !PT ;  /* 0x000000020303d212 */ /* 0x000fca00078e3cff */
[----:B------:R0:W2:Y:S04]  /*16f90*/  @!P5 LDG.E.U8 R46, desc[UR22][R2.64] ;  /* 0x00000016022ed981 */ /* 0x0000a8000c1e1100 */
[----:B------:R-:W0:Y:S04]  /*16fa0*/  LDL R2, [R1+0x510] ;  /* 0x0005100001027983 */ /* 0x000e280000100800 */
[----:B------:R-:W0:Y:S01]  /*16fb0*/  LDL R3, [R1+0x514] ;  /* 0x0005140001037983 */ /* 0x000e220000100800 */
[----:B------:R-:W-:Y:S02]  /*16fc0*/  PRMT R35, RZ, 0x7610, R35 ;  /* 0x00007610ff237816 */ /* 0x000fe40000000023 */
[----:B0-----:R-:W-:-:S04]  /*16fd0*/  @!P4 LOP3.LUT R3, R3, R2, RZ, 0x3c, !PT ;  /* 0x000000020303c212 */ /* 0x001fc800078e3cff */
[----:B------:R-:W-:-:S04]  /*16fe0*/  @!P4 LOP3.LUT R2, R3, R2, RZ, 0x3c, !PT ;  /* 0x000000020302c212 */ /* 0x000fc800078e3cff */
[----:B------:R-:W-:-:S05]  /*16ff0*/  @!P4 LOP3.LUT R3, R3, R2, RZ, 0x3c, !PT ;  /* 0x000000020303c212 */ /* 0x000fca00078e3cff */
[----:B------:R2:W3:Y:S04]  /*17000*/  @!P4 LDG.E.U8 R35, desc[UR22][R2.64] ;  /* 0x000000160223c981 */ /* 0x0004e8000c1e1100 */
[----:B------:R-:W3:Y:S01]  /*17010*/  LDL R3, [R1+0x518] ;  /* 0x0005180001037983 */ /* 0x000ee20000100800 */
[----:B------:R-:W-:Y:S01]  /*17020*/  PRMT R83, RZ, 0x7610, R83 ;  /* 0x00007610ff537816 */ /* 0x000fe20000000053 */
[----:B--2---:R-:W-:Y:S02]  /*17030*/  @!P0 IMAD.MOV.U32 R2, RZ, RZ, R71 ;  /* 0x000000ffff028224 */ /* 0x004fe400078e0047 */
[----:B------:R-:W0:Y:S01]  /*17040*/  S2R R71, SR_TID.X ;  /* 0x0000000000477919 */ /* 0x000e220000002100 */
[----:B------:R-:W-:Y:S02]  /*17050*/  PRMT R61, RZ, 0x7610, R61 ;  /* 0x00007610ff3d7816 */ /* 0x000fe4000000003d */
[----:B---3--:R1:W2:Y:S02]  /*17060*/  @!P0 LDG.E.U8 R83, desc[UR22][R2.64] ;  /* 0x0000001602538981 */ /* 0x0082a4000c1e1100 */
[----:B-1----:R-:W1:Y:S01]  /*17070*/  S2R R3, SR_TID.X ;  /* 0x0000000000037919 */ /* 0x002e620000002100 */
[----:B0-----:R-:W-:-:S04]  /*17080*/  SHF.R.U32.HI R2, RZ, 0x6, R71 ;  /* 0x00000006ff027819 */ /* 0x001fc80000011647 */
[----:B------:R-:W-:-:S04]  /*17090*/  SGXT.U32 R2, R2, 0x1 ;  /* 0x000000010202781a */ /* 0x000fc80000000000 */
[----:B------:R-:W-:Y:S02]  /*170a0*/  LOP3.LUT R2, R2, 0x46, RZ, 0xfc, !PT ;  /* 0x0000004602027812 */ /* 0x000fe400078efcff */
[----:B-1----:R-:W-:-:S04]  /*170b0*/  SHF.R.U32.HI R3, RZ, 0x6, R3 ;  /* 0x00000006ff037819 */ /* 0x002fc80000011603 */
[----:B------:R-:W-:-:S04]  /*170c0*/  SGXT.U32 R3, R3, 0x1 ;  /* 0x000000010303781a */ /* 0x000fc80000000000 */
[----:B------:R-:W-:-:S04]  /*170d0*/  LOP3.LUT R3, R3, 0x44, RZ, 0xfc, !PT ;  /* 0x0000004403037812 */ /* 0x000fc800078efcff */
[----:B------:R-:W-:Y:S02]  /*170e0*/  ISETP.GE.AND P5, PT, R3, UR4, PT ;  /* 0x0000000403007c0c */ /* 0x000fe4000bfa6270 */
[----:B------:R-:W-:-:S04]  /*170f0*/  SHF.R.U32.HI R3, RZ, 0x6, R71 ;  /* 0x00000006ff037819 */ /* 0x000fc80000011647 */
[----:B------:R-:W-:-:S04]  /*17100*/  SGXT.U32 R3, R3, 0x1 ;  /* 0x000000010303781a */ /* 0x000fc80000000000 */
[----:B------:R-:W-:Y:S02]  /*17110*/  LOP3.LUT R3, R3, 0x48, RZ, 0xfc, !PT ;  /* 0x0000004803037812 */ /* 0x000fe400078efcff */
[----:B------:R-:W-:Y:S01]  /*17120*/  ISETP.GE.AND P4, PT, R2, UR4, PT ;  /* 0x0000000402007c0c */ /* 0x000fe2000bf86270 */
[----:B------:R-:W-:Y:S01]  /*17130*/  @!P1 IMAD.MOV.U32 R2, RZ, RZ, R72 ;  /* 0x000000ffff029224 */ /* 0x000fe200078e0048 */
[----:B------:R-:W-:Y:S01]  /*17140*/  ISETP.GE.AND P0, PT, R3, UR4, PT ;  /* 0x0000000403007c0c */ /* 0x000fe2000bf06270 */
[----:B------:R-:W-:Y:S01]  /*17150*/  @!P1 IMAD.MOV.U32 R3, RZ, RZ, R74 ;  /* 0x000000ffff039224 */ /* 0x000fe200078e004a */
[----:B------:R-:W-:-:S04]  /*17160*/  PRMT R52, RZ, 0x7610, R52 ;  /* 0x00007610ff347816 */ /* 0x000fc80000000034 */
[----:B------:R0:W3:Y:S02]  /*17170*/  @!P1 LDG.E.U8 R61, desc[UR22][R2.64] ;  /* 0x00000016023d9981 */ /* 0x0000e4000c1e1100 */
[----:B0-----:R-:W-:Y:S02]  /*17180*/  @!P3 IMAD.MOV.U32 R2, RZ, RZ, R63 ;  /* 0x000000ffff02b224 */ /* 0x001fe400078e003f */
[----:B------:R-:W-:-:S05]  /*17190*/  @!P3 IMAD.MOV.U32 R3, RZ, RZ, R69 ;  /* 0x000000ffff03b224 */ /* 0x000fca00078e0045 */
[----:B------:R0:W3:Y:S04]  /*171a0*/  @!P3 LDG.E.U8 R52, desc[UR22][R2.64] ;  /* 0x000000160234b981 */ /* 0x0000e8000c1e1100 */
[----:B--2---:R1:W-:Y:S04]  /*171b0*/  STL [R1], R83 ;  /* 0x0000005301007387 */ /* 0x0043e80000100800 */
[----:B-1----:R-:W2:Y:S04]  /*171c0*/  LDL.LU R83, [R1+0x744] ;  /* 0x0007440001537983 */ /* 0x002ea80000300800 */
[----:B------:R-:W0:Y:S04]  /*171d0*/  LDL R71, [R1+0x534] ;  /* 0x0005340001477983 */ /* 0x000e280000100800 */
[----:B------:R-:W2:Y:S01]  /*171e0*/  LDL R3, [R1+0x530] ;  /* 0x0005300001037983 */ /* 0x000ea20000100800 */
[----:B------:R-:W-:-:S02]  /*171f0*/  PRMT R34, RZ, 0x7610, R34 ;  /* 0x00007610ff227816 */ /* 0x000fc40000000022 */
[----:B------:R-:W-:Y:S01]  /*17200*/  PRMT R81, RZ, 0x7610, R81 ;  /* 0x00007610ff517816 */ /* 0x000fe20000000051 */
[----:B------:R-:W1:Y:S01]  /*17210*/  S2R R69, SR_TID.X ;  /* 0x0000000000457919 */ /* 0x000e620000002100 */
[----:B------:R-:W3:Y:S04]  /*17220*/  LDL R72, [R1+0x564] ;  /* 0x0005640001487983 */ /* 0x000ee80000100800 */
[----:B------:R-:W3:Y:S01]  /*17230*/  LDL R74, [R1+0x58c] ;  /* 0x00058c00014a7983 */ /* 0x000ee20000100800 */
[----:B0-----:R-:W-:-:S05]  /*17240*/  @!P5 IMAD.MOV.U32 R2, RZ, RZ, R71 ;  /* 0x000000ffff02d224 */ /* 0x001fca00078e0047 */
[----:B--2---:R0:W2:Y:S04]  /*17250*/  @!P5 LDG.E.U8 R34, desc[UR22][R2.64] ;  /* 0x000000160222d981 */ /* 0x0040a8000c1e1100 */
[----:B------:R-:W0:Y:S04]  /*17260*/  LDL R2, [R1+0x538] ;  /* 0x0005380001027983 */ /* 0x000e280000100800 */
[----:B------:R-:W0:Y:S01]  /*17270*/  LDL R3, [R1+0x53c] ;  /* 0x00053c0001037983 */ /* 0x000e220000100800 */
[----:B-1----:R-:W-:Y:S02]  /*17280*/  SHF.R.U32.HI R63, RZ, 0x6, R69 ;  /* 0x00000006ff3f7819 */ /* 0x002fe40000011645 */
[----:B0-----:R-:W-:-:S04]  /*17290*/  @!P4 LOP3.LUT R3, R3, R2, RZ, 0x3c, !PT ;  /* 0x000000020303c212 */ /* 0x001fc800078e3cff */
[----:B------:R-:W-:-:S04]  /*172a0*/  @!P4 LOP3.LUT R2, R3, R2, RZ, 0x3c, !PT ;  /* 0x000000020302c212 */ /* 0x000fc800078e3cff */
[----:B------:R-:W-:-:S05]  /*172b0*/  @!P4 LOP3.LUT R3, R3, R2, RZ, 0x3c, !PT ;  /* 0x000000020303c212 */ /* 0x000fca00078e3cff */
[----:B------:R-:W2:Y:S01]  /*172c0*/  @!P4 LDG.E.U8 R81, desc[UR22][R2.64] ;  /* 0x000000160251c981 */ /* 0x000ea2000c1e1100 */
[----:B------:R-:W-:Y:S02]  /*172d0*/  SHF.R.U32.HI R69, RZ, 0x6, R69 ;  /* 0x00000006ff457819 */ /* 0x000fe40000011645 */
[----:B------:R-:W-:Y:S02]  /*172e0*/  SGXT.U32 R63, R63, 0x1 ;  /* 0x000000013f3f781a */ /* 0x000fe40000000000 */
[----:B------:R-:W-:Y:S02]  /*172f0*/  SGXT.U32 R69, R69, 0x1 ;  /* 0x000000014545781a */ /* 0x000fe40000000000 */
[----:B------:R-:W-:Y:S02]  /*17300*/  LOP3.LUT R63, R63, 0x58, RZ, 0xfc, !PT ;  /* 0x000000583f3f7812 */ /* 0x000fe400078efcff */
[----:B------:R-:W-:Y:S02]  /*17310*/  LOP3.LUT R69, R69, 0x50, RZ, 0xfc, !PT ;  /* 0x0000005045457812 */ /* 0x000fe400078efcff */
[----:B------:R-:W-:-:S02]  /*17320*/  ISETP.GE.AND P3, PT, R63, UR4, PT ;  /* 0x000000043f007c0c */ /* 0x000fc4000bf66270 */
[----:B------:R-:W-:Y:S01]  /*17330*/  ISETP.GE.AND P1, PT, R69, UR4, PT ;  /* 0x0000000445007c0c */ /* 0x000fe2000bf26270 */
[----:B------:R-:W3:Y:S04]  /*17340*/  LDL R63, [R1+0x5bc] ;  /* 0x0005bc00013f7983 */ /* 0x000ee80000100800 */
[----:B------:R-:W3:Y:S04]  /*17350*/  LDL R69, [R1+0x5a8] ;  /* 0x0005a80001457983 */ /* 0x000ee80000100800 */
[----:B--2---:R0:W-:Y:S04]  /*17360*/  STL [R1+0xc], R81 ;  /* 0x00000c5101007387 */ /* 0x0041e80000100800 */
[----:B0-----:R-:W2:Y:S04]  /*17370*/  LDL.LU R81, [R1+0x740] ;  /* 0x0007400001517983 */ /* 0x001ea80000300800 */
[----:B------:R-:W2:Y:S04]  /*17380*/  LDL R2, [R1+0x540] ;  /* 0x0005400001027983 */ /* 0x000ea80000100800 */
[----:B------:R-:W2:Y:S01]  /*17390*/  LDL R3, [R1+0x544] ;  /* 0x0005440001037983 */ /* 0x000ea20000100800 */
[----:B------:R-:W-:-:S02]  /*173a0*/  PRMT R60, RZ, 0x7610, R60 ;  /* 0x00007610ff3c7816 */ /* 0x000fc4000000003c */
[----:B--2---:R-:W-:-:S04]  /*173b0*/  @!P0 LOP3.LUT R3, R3, R2, RZ, 0x3c, !PT ;  /* 0x0000000203038212 */ /* 0x004fc800078e3cff */
[----:B------:R-:W-:-:S04]  /*173c0*/  @!P0 LOP3.LUT R2, R3, R2, RZ, 0x3c, !PT ;  /* 0x0000000203028212 */ /* 0x000fc800078e3cff */
[----:B------:R-:W-:-:S05]  /*173d0*/  @!P0 LOP3.LUT R3, R3, R2, RZ, 0x3c, !PT ;  /* 0x0000000203038212 */ /* 0x000fca00078e3cff */
[----:B------:R3:W2:Y:S04]  /*173e0*/  @!P0 LDG.E.U8 R60, desc[UR22][R2.64] ;  /* 0x00000016023c8981 */ /* 0x0006a8000c1e1100 */
[----:B------:R-:W2:Y:S01]  /*173f0*/  LDL R3, [R1+0x560] ;  /* 0x0005600001037983 */ /* 0x000ea20000100800 */
[----:B------:R-:W-:Y:S01]  /*17400*/  PRMT R59, RZ, 0x7610, R59 ;  /* 0x00007610ff3b7816 */ /* 0x000fe2000000003b */
[----:B---3--:R-:W-:Y:S01]  /*17410*/  @!P1 IMAD.MOV.U32 R2, RZ, RZ, R72 ;  /* 0x000000ffff029224 */ /* 0x008fe200078e0048 */
[----:B------:R-:W0:Y:S01]  /*17420*/  S2R R71, SR_TID.X ;  /* 0x0000000000477919 */ /* 0x000e220000002100 */
[----:B------:R-:W-:Y:S02]  /*17430*/  PRMT R58, RZ, 0x7610, R58 ;  /* 0x00007610ff3a7816 */ /* 0x000fe4000000003a */
[----:B------:R-:W-:Y:S01]  /*17440*/  PRMT R57, RZ, 0x7610, R57 ;  /* 0x00007610ff397816 */ /* 0x000fe20000000039 */
[----:B------:R-:W3:Y:S04]  /*17450*/  LDL R72, [R1+0x5f4] ;  /* 0x0005f40001487983 */ /* 0x000ee80000100800 */
[----:B--2---:R1:W2:Y:S04]  /*17460*/  @!P1 LDG.E.U8 R59, desc[UR22][R2.64] ;  /* 0x00000016023b9981 */ /* 0x0042a8000c1e1100 */
[----:B------:R-:W2:Y:S01]  /*17470*/  LDL R3, [R1+0x588] ;  /* 0x0005880001037983 */ /* 0x000ea20000100800 */
[----:B0-----:R-:W-:-:S04]  /*17480*/  SHF.R.U32.HI R71, RZ, 0x6, R71 ;  /* 0x00000006ff477819 */ /* 0x001fc80000011647 */
[----:B------:R-:W-:-:S04]  /*17490*/  SGXT.U32 R71, R71, 0x1 ;  /* 0x000000014747781a */ /* 0x000fc80000000000 */
[----:B------:R-:W-:-:S04]  /*174a0*/  LOP3.LUT R71, R71, 0x60, RZ, 0xfc, !PT ;  /* 0x0000006047477812 */ /* 0x000fc800078efcff */
[----:B------:R-:W-:Y:S01]  /*174b0*/  ISETP.GE.AND P0, PT, R71, UR4, PT ;  /* 0x0000000447007c0c */ /* 0x000fe2000bf06270 */
[----:B-1----:R-:W-:Y:S01]  /*174c0*/  @!P3 IMAD.MOV.U32 R2, RZ, RZ, R74 ;  /* 0x000000ffff02b224 */ /* 0x002fe200078e004a */
[----:B------:R-:W0:Y:S01]  /*174d0*/  S2R R71, SR_TID.X ;  /* 0x0000000000477919 */ /* 0x000e220000002100 */
[----:B------:R-:W-:Y:S02]  /*174e0*/  PRMT R56, RZ, 0x7610, R56 ;  /* 0x00007610ff387816 */ /* 0x000fe40000000038 */
[----:B------:R-:W-:Y:S01]  /*174f0*/  PRMT R55, RZ, 0x7610, R55 ;  /* 0x00007610ff377816 */ /* 0x000fe20000000037 */
[----:B------:R-:W3:Y:S04]  /*17500*/  LDL R74, [R1+0x60c] ;  /* 0x00060c00014a7983 */ /* 0x000ee80000100800 */
[----:B--2---:R1:W2:Y:S03]  /*17510*/  @!P3 LDG.E.U8 R58, desc[UR22][R2.64] ;  /* 0x00000016023ab981 */ /* 0x0042a6000c1e1100 */
[----:B-1----:R-:W-:-:S02]  /*17520*/  @!P0 IMAD.MOV.U32 R2, RZ, RZ, R63 ;  /* 0x000000ffff028224 */ /* 0x002fc400078e003f */
[----:B------:R-:W-:Y:S01]  /*17530*/  @!P0 IMAD.MOV.U32 R3, RZ, RZ, R69 ;  /* 0x000000ffff038224 */ /* 0x000fe200078e0045 */
[----:B0-----:R-:W-:Y:S01]  /*17540*/  SHF.R.U32.HI R71, RZ, 0x6, R71 ;  /* 0x00000006ff477819 */ /* 0x001fe20000011647 */
[----:B------:R-:W2:Y:S04]  /*17550*/  LDL R69, [R1+0x548] ;  /* 0x0005480001457983 */ /* 0x000ea80000100800 */
[----:B------:R0:W2:Y:S04]  /*17560*/  @!P0 LDG.E.U8 R57, desc[UR22][R2.64] ;  /* 0x0000001602398981 */ /* 0x0000a8000c1e1100 */
[----:B------:R-:W2:Y:S04]  /*17570*/  LDL R63, [R1+0x54c] ;  /* 0x00054c00013f7983 */ /* 0x000ea80000100800 */
[----:B------:R-:W0:Y:S04]  /*17580*/  LDL R2, [R1+0x5d8] ;  /* 0x0005d80001027983 */ /* 0x000e280000100800 */
[----:B------:R-:W0:Y:S01]  /*17590*/  LDL R3, [R1+0x5dc] ;  /* 0x0005dc0001037983 */ /* 0x000e220000100800 */
[----:B------:R-:W-:-:S04]  /*175a0*/  SGXT.U32 R71, R71, 0x1 ;  /* 0x000000014747781a */ /* 0x000fc80000000000 */
[----:B------:R-:W-:-:S04]  /*175b0*/  LOP3.LUT R71, R71, 0x68, RZ, 0xfc, !PT ;  /* 0x0000006847477812 */ /* 0x000fc800078efcff */
[----:B------:R-:W-:Y:S02]  /*175c0*/  ISETP.GE.AND P1, PT, R71, UR4, PT ;  /* 0x0000000447007c0c */ /* 0x000fe4000bf26270 */
[----:B------:R-:W1:Y:S02]  /*175d0*/  S2R R71, SR_TID.X ;  /* 0x0000000000477919 */ /* 0x000e640000002100 */
[----:B-1----:R-:W-:-:S09]  /*175e0*/  SHF.R.U32.HI R71, RZ, 0x6, R71 ;  /* 0x00000006ff477819 */ /* 0x002fd20000011647 */
[----:B0-----:R-:W-:-:S04]  /*175f0*/  @!P1 LOP3.LUT R3, R3, R2, RZ, 0x3c, !PT ;  /* 0x0000000203039212 */ /* 0x001fc800078e3cff */
[----:B------:R-:W-:-:S04]  /*17600*/  @!P1 LOP3.LUT R2, R3, R2, RZ, 0x3c, !PT ;  /* 0x0000000203029212 */ /* 0x000fc800078e3cff */
[----:B------:R-:W-:-:S05]  /*17610*/  @!P1 LOP3.LUT R3, R3, R2, RZ, 0x3c, !PT ;  /* 0x0000000203039212 */ /* 0x000fca00078e3cff */
[----:B------:R0:W2:Y:S04]  /*17620*/  @!P1 LDG.E.U8 R56, desc[UR22][R2.64] ;  /* 0x0000001602389981 */ /* 0x0000a8000c1e1100 */
[----:B------:R-:W2:Y:S01]  /*17630*/  LDL R3, [R1+0x5f0] ;  /* 0x0005f00001037983 */ /* 0x000ea20000100800 */
[----:B------:R-:W-:-:S04]  /*17640*/  SGXT.U32 R71, R71, 0x1 ;  /* 0x000000014747781a */ /* 0x000fc80000000000 */
[----:B------:R-:W-:-:S04]  /*17650*/  LOP3.LUT R71, R71, 0x70, RZ, 0xfc, !PT ;  /* 0x0000007047477812 */ /* 0x000fc800078efcff */
[----:B------:R-:W-:Y:S02]  /*17660*/  ISETP.GE.AND P0, PT, R71, UR4, PT ;  /* 0x0000000447007c0c */ /* 0x000fe4000bf06270 */
[----:B------:R-:W0:Y:S02]  /*17670*/  S2R R71, SR_TID.X ;  /* 0x0000000000477919 */ /* 0x000e240000002100 */
[----:B0-----:R-:W-:-:S04]  /*17680*/  SHF.R.U32.HI R2, RZ, 0x6, R71 ;  /* 0x00000006ff027819 */ /* 0x001fc80000011647 */
[----:B------:R-:W-:-:S04]  /*17690*/  SGXT.U32 R2, R2, 0x1 ;  /* 0x000000010202781a */ /* 0x000fc80000000000 */
[----:B------:R-:W-:-:S04]  /*176a0*/  LOP3.LUT R2, R2, 0x78, RZ, 0xfc, !PT ;  /* 0x0000007802027812 */ /* 0x000fc800078efcff */
[----:B------:R-:W-:Y:S01]  /*176b0*/  ISETP.GE.AND P1, PT, R2, UR4, PT ;  /* 0x0000000402007c0c */ /* 0x000fe2000bf26270 */
[----:B---3--:R-:W-:-:S05]  /*176c0*/  @!P0 IMAD.MOV.U32 R2, RZ, RZ, R72 ;  /* 0x000000ffff028224 */ /* 0x008fca00078e0048 */
[----:B--2---:R0:W2:Y:S04]  /*176d0*/  @!P0 LDG.E.U8 R55, desc[UR22][R2.64] ;  /* 0x0000001602378981 */ /* 0x0040a8000c1e1100 */
[----:B------:R-:W3:Y:S01]  /*176e0*/  LDL R3, [R1+0x608] ;  /* 0x0006080001037983 */ /* 0x000ee20000100800 */
[----:B------:R-:W-:-:S04]  /*176f0*/  SHF.R.U32.HI R71, RZ, 0x6, R71 ;  /* 0x00000006ff477819 */ /* 0x000fc80000011647 */
[----:B------:R-:W-:-:S04]  /*17700*/  SGXT.U32 R71, R71, 0x1 ;  /* 0x000000014747781a */ /* 0x000fc80000000000 */
[----:B------:R-:W-:-:S04]  /*17710*/  LOP3.LUT R71, R71, 0x4a, RZ, 0xfc, !PT ;  /* 0x0000004a47477812 */ /* 0x000fc800078efcff */
[----:B------:R-:W-:Y:S01]  /*17720*/  ISETP.GE.AND P0, PT, R71, UR4, PT ;  /* 0x0000000447007c0c */ /* 0x000fe2000bf06270 */
[----:B0-----:R-:W-:Y:S01]  /*17730*/  @!P1 IMAD.MOV.U32 R2, RZ, RZ, R74 ;  /* 0x000000ffff029224 */ /* 0x001fe200078e004a */
[----:B------:R-:W-:Y:S02]  /*17740*/  PRMT R54, RZ, 0x7610, R54 ;  /* 0x00007610ff367816 */ /* 0x000fe40000000036 */
[----:B------:R-:W-:Y:S01]  /*17750*/  PRMT R51, RZ, 0x7610, R51 ;  /* 0x00007610ff337816 */ /* 0x000fe20000000033 */
[----:B------:R-:W0:Y:S01]  /*17760*/  S2R R72, SR_TID.X ;  /* 0x0000000000487919 */ /* 0x000e220000002100 */
[----:B------:R-:W-:Y:S01]  /*17770*/  PRMT R33, RZ, 0x7610, R33 ;  /* 0x00007610ff217816 */ /* 0x000fe20000000021 */
[----:B------:R-:W2:Y:S04]  /*17780*/  LDL R71, [R1+0x55c] ;  /* 0x00055c0001477983 */ /* 0x000ea80000100800 */
[----:B------:R-:W2:Y:S04]  /*17790*/  LDL R74, [R1+0x578] ;  /* 0x00057800014a7983 */ /* 0x000ea80000100800 */
[----:B---3--:R1:W3:Y:S02]  /*177a0*/  @!P1 LDG.E.U8 R54, desc[UR22][R2.64] ;  /* 0x0000001602369981 */ /* 0x0082e4000c1e1100 */
[----:B-1----:R-:W-:-:S02]  /*177b0*/  @!P0 IMAD.MOV.U32 R2, RZ, RZ, R63 ;  /* 0x000000ffff028224 */ /* 0x002fc400078e003f */
[----:B------:R-:W-:-:S05]  /*177c0*/  @!P0 IMAD.MOV.U32 R3, RZ, RZ, R69 ;  /* 0x000000ffff038224 */ /* 0x000fca00078e0045 */
[----:B------:R1:W2:Y:S04]  /*177d0*/  @!P0 LDG.E.U8 R51, desc[UR22][R2.64] ;  /* 0x0000001602338981 */ /* 0x0002a8000c1e1100 */
[----:B------:R-:W1:Y:S04]  /*177e0*/  LDL R2, [R1+0x550] ;  /* 0x0005500001027983 */ /* 0x000e680000100800 */
[----:B------:R-:W1:Y:S01]  /*177f0*/  LDL R3, [R1+0x554] ;  /* 0x0005540001037983 */ /* 0x000e620000100800 */
[----:B0-----:R-:W-:Y:S01]  /*17800*/  SHF.R.U32.HI R72, RZ, 0x6, R72 ;  /* 0x00000006ff487819 */ /* 0x001fe20000011648 */
[----:B------:R-:W0:Y:S03]  /*17810*/  S2R R63, SR_TID.X ;  /* 0x00000000003f7919 */ /* 0x000e260000002100 */
[----:B------:R-:W-:-:S04]  /*17820*/  SGXT.U32 R72, R72, 0x1 ;  /* 0x000000014848781a */ /* 0x000fc80000000000 */
[----:B------:R-:W-:-:S04]  /*17830*/  LOP3.LUT R72, R72, 0x4c, RZ, 0xfc, !PT ;  /* 0x0000004c48487812 */ /* 0x000fc800078efcff */
[----:B------:R-:W-:Y:S02]  /*17840*/  ISETP.GE.AND P1, PT, R72, UR4, PT ;  /* 0x0000000448007c0c */ /* 0x000fe4000bf26270 */
[----:B------:R-:W2:Y:S01]  /*17850*/  LDL R72, [R1+0x57c] ;  /* 0x00057c0001487983 */ /* 0x000ea20000100800 */
[----:B0-----:R-:W-:-:S04]  /*17860*/  LEA.HI R63, R63, 0x4e, RZ, 0x1a ;  /* 0x0000004e3f3f7811 */ /* 0x001fc800078fd0ff */
[----:B------:R-:W-:Y:S02]  /*17870*/  ISETP.GE.AND P0, PT, R63, UR4, PT ;  /* 0x000000043f007c0c */ /* 0x000fe4000bf06270 */
[----:B------:R-:W3:Y:S04]  /*17880*/  LDL.LU R63, [R1+0x73c] ;  /* 0x00073c00013f7983 */ /* 0x000ee80000300800 */
[----:B-1----:R-:W-:-:S04]  /*17890*/  @!P1 LOP3.LUT R3, R3, R2, RZ, 0x3c, !PT ;  /* 0x0000000203039212 */ /* 0x002fc800078e3cff */
[----:B------:R-:W-:-:S04]  /*178a0*/  @!P1 LOP3.LUT R2, R3, R2, RZ, 0x3c, !PT ;  /* 0x0000000203029212 */ /* 0x000fc800078e3cff */
[----:B------:R-:W-:-:S05]  /*178b0*/  @!P1 LOP3.LUT R3, R3, R2, RZ, 0x3c, !PT ;  /* 0x0000000203039212 */ /* 0x000fca00078e3cff */
[----:B------:R2:W3:Y:S04]  /*178c0*/  @!P1 LDG.E.U8 R33, desc[UR22][R2.64] ;  /* 0x0000001602219981 */ /* 0x0004e8000c1e1100 */
[----:B------:R-:W3:Y:S01]  /*178d0*/  LDL R3, [R1+0x558] ;  /* 0x0005580001037983 */ /* 0x000ee20000100800 */
[----:B------:R-:W-:Y:S01]  /*178e0*/  PRMT R70, RZ, 0x7610, R70 ;  /* 0x00007610ff467816 */ /* 0x000fe20000000046 */
[----:B--2---:R-:W-:Y:S01]  /*178f0*/  @!P0 IMAD.MOV.U32 R2, RZ, RZ, R71 ;  /* 0x000000ffff028224 */ /* 0x004fe200078e0047 */
[----:B------:R-:W0:Y:S02]  /*17900*/  S2R R69, SR_TID.X ;  /* 0x0000000000457919 */ /* 0x000e240000002100 */
[----:B0-----:R-:W-:-:S04]  /*17910*/  SHF.R.U32.HI R69, RZ, 0x6, R69 ;  /* 0x00000006ff457819 */ /* 0x001fc80000011645 */
[----:B------:R-:W-:-:S04]  /*17920*/  SGXT.U32 R69, R69, 0x1 ;  /* 0x000000014545781a */ /* 0x000fc80000000000 */
[----:B------:R-:W-:Y:S01]  /*17930*/  LOP3.LUT R69, R69, 0x52, RZ, 0xfc, !PT ;  /* 0x0000005245457812 */ /* 0x000fe200078efcff */
[----:B---3--:R0:W2:Y:S04]  /*17940*/  @!P0 LDG.E.U8 R70, desc[UR22][R2.64] ;  /* 0x0000001602468981 */ /* 0x0080a8000c1e1100 */
[----:B------:R-:W0:Y:S04]  /*17950*/  LDL R2, [R1+0x568] ;  /* 0x0005680001027983 */ /* 0x000e280000100800 */
[----:B------:R-:W0:Y:S01]  /*17960*/  LDL R3, [R1+0x574] ;  /* 0x0005740001037983 */ /* 0x000e220000100800 */
[----:B------:R-:W-:-:S02]  /*17970*/  ISETP.GE.AND P1, PT, R69, UR4, PT ;  /* 0x0000000445007c0c */ /* 0x000fc4000bf26270 */
[----:B------:R-:W1:Y:S01]  /*17980*/  S2R R69, SR_TID.X ;  /* 0x0000000000457919 */ /* 0x000e620000002100 */
[----:B------:R-:W-:Y:S02]  /*17990*/  PRMT R50, RZ, 0x7610, R50 ;  /* 0x00007610ff327816 */ /* 0x000fe40000000032 */
[----:B------:R-:W-:Y:S02]  /*179a0*/  PRMT R32, RZ, 0x7610, R32 ;  /* 0x00007610ff207816 */ /* 0x000fe40000000020 */
[----:B-1----:R-:W-:-:S04]  /*179b0*/  SHF.R.U32.HI R69, RZ, 0x6, R69 ;  /* 0x00000006ff457819 */ /* 0x002fc80000011645 */
[----:B------:R-:W-:-:S04]  /*179c0*/  SGXT.U32 R69, R69, 0x1 ;  /* 0x000000014545781a */ /* 0x000fc80000000000 */
[----:B------:R-:W-:-:S04]  /*179d0*/  LOP3.LUT R69, R69, 0x54, RZ, 0xfc, !PT ;  /* 0x0000005445457812 */ /* 0x000fc800078efcff */
[----:B------:R-:W-:Y:S02]  /*179e0*/  ISETP.GE.AND P0, PT, R69, UR4, PT ;  /* 0x0000000445007c0c */ /* 0x000fe4000bf06270 */
[----:B0-----:R-:W-:-:S04]  /*179f0*/  @!P1 LOP3.LUT R3, R3, R2, RZ, 0x3c, !PT ;  /* 0x0000000203039212 */ /* 0x001fc800078e3cff */
[----:B------:R-:W-:-:S04]  /*17a00*/  @!P1 LOP3.LUT R2, R3, R2, RZ, 0x3c, !PT ;  /* 0x0000000203029212 */ /* 0x000fc800078e3cff */
[----:B------:R-:W-:Y:S01]  /*17a10*/  @!P1 LOP3.LUT R3, R3, R2, RZ, 0x3c, !PT ;  /* 0x0000000203039212 */ /* 0x000fe200078e3cff */
[----:B--2---:R0:W-:Y:S04]  /*17a20*/  STL [R1+0x10], R70 ;  /* 0x0000104601007387 */ /* 0x0041e80000100800 */
[----:B------:R1:W2:Y:S04]  /*17a30*/  @!P1 LDG.E.U8 R50, desc[UR22][R2.64] ;  /* 0x0000001602329981 */ /* 0x0002a8000c1e1100 */
[----:B0-----:R-:W3:Y:S01]  /*17a40*/  LDL R70, [R1+0x594] ;  /* 0x0005940001467983 */ /* 0x001ee20000100800 */
[----:B-1----:R-:W-:-:S03]  /*17a50*/  @!P0 IMAD.MOV.U32 R2, RZ, RZ, R72 ;  /* 0x000000ffff028224 */ /* 0x002fc600078e0048 */
[----:B------:R-:W2:Y:S01]  /*17a60*/  LDL.LU R69, [R1+0x738] ;  /* 0x0007380001457983 */ /* 0x000ea20000300800 */
[----:B------:R-:W-:Y:S01]  /*17a70*/  @!P0 IMAD.MOV.U32 R3, RZ, RZ, R74 ;  /* 0x000000ffff038224 */ /* 0x000fe200078e004a */
[----:B------:R-:W0:Y:S04]  /*17a80*/  S2R R71, SR_TID.X ;  /* 0x0000000000477919 */ /* 0x000e280000002100 */
[----:B------:R1:W2:Y:S01]  /*17a90*/  @!P0 LDG.E.U8 R32, desc[UR22][R2.64] ;  /* 0x0000001602208981 */ /* 0x0002a2000c1e1100 */
[----:B------:R-:W-:-:S03]  /*17aa0*/  PRMT R73, RZ, 0x7610, R73 ;  /* 0x00007610ff497816 */ /* 0x000fc60000000049 */
[----:B------:R-:W2:Y:S04]  /*17ab0*/  LDL R72, [R1+0x5a4] ;  /* 0x0005a40001487983 */ /* 0x000ea80000100800 */
[----:B------:R-:W1:Y:S04]  /*17ac0*/  LDL R2, [R1+0x580] ;  /* 0x0005800001027983 */ /* 0x000e680000100800 */
[----:B------:R-:W1:Y:S01]  /*17ad0*/  LDL R3, [R1+0x584] ;  /* 0x0005840001037983 */ /* 0x000e620000100800 */
[----:B0-----:R-:W-:-:S04]  /*17ae0*/  SHF.R.U32.HI R71, RZ, 0x6, R71 ;  /* 0x00000006ff477819 */ /* 0x001fc80000011647 */
[----:B------:R-:W-:-:S04]  /*17af0*/  SGXT.U32 R71, R71, 0x1 ;  /* 0x000000014747781a */ /* 0x000fc80000000000 */
[----:B------:R-:W-:-:S04]  /*17b00*/  LOP3.LUT R71, R71, 0x56, RZ, 0xfc, !PT ;  /* 0x0000005647477812 */ /* 0x000fc800078efcff */
[----:B------:R-:W-:Y:S02]  /*17b10*/  ISETP.GE.AND P1, PT, R71, UR4, PT ;  /* 0x0000000447007c0c */ /* 0x000fe4000bf26270 */
[----:B------:R-:W0:Y:S11]  /*17b20*/  S2R R71, SR_TID.X ;  /* 0x0000000000477919 */ /* 0x000e360000002100 */
[----:B-1----:R-:W-:-:S04]  /*17b30*/  @!P1 LOP3.LUT R3, R3, R2, RZ, 0x3c, !PT ;  /* 0x0000000203039212 */ /* 0x002fc800078e3cff */
[----:B------:R-:W-:-:S04]  /*17b40*/  @!P1 LOP3.LUT R2, R3, R2, RZ, 0x3c, !PT ;  /* 0x0000000203029212 */ /* 0x000fc800078e3cff */
[----:B------:R-:W-:-:S05]  /*17b50*/  @!P1 LOP3.LUT R3, R3, R2, RZ, 0x3c, !PT ;  /* 0x0000000203039212 */ /* 0x000fca00078e3cff */
[----:B------:R-:W2:Y:S01]  /*17b60*/  @!P1 LDG.E.U8 R73, desc[UR22][R2.64] ;  /* 0x0000001602499981 */ /* 0x000ea2000c1e1100 */
[----:B0-----:R-:W-:-:S04]  /*17b70*/  SHF.R.U32.HI R71, RZ, 0x6, R71 ;  /* 0x00000006ff477819 */ /* 0x001fc80000011647 */
[----:B------:R-:W-:-:S04]  /*17b80*/  SGXT.U32 R71, R71, 0x1 ;  /* 0x000000014747781a */ /* 0x000fc80000000000 */
[----:B------:R-:W-:-:S04]  /*17b90*/  LOP3.LUT R71, R71, 0x5a, RZ, 0xfc, !PT ;  /* 0x0000005a47477812 */ /* 0x000fc800078efcff */
[----:B------:R-:W-:Y:S02]  /*17ba0*/  ISETP.GE.AND P0, PT, R71, UR4, PT ;  /* 0x0000000447007c0c */ /* 0x000fe4000bf06270 */
[----:B------:R-:W3:Y:S04]  /*17bb0*/  LDL.LU R71, [R1+0x734] ;  /* 0x0007340001477983 */ /* 0x000ee80000300800 */
[----:B--2---:R0:W-:Y:S04]  /*17bc0*/  STL [R1+0x8], R73 ;  /* 0x0000084901007387 */ /* 0x0041e80000100800 */
[----:B0-----:R-:W2:Y:S04]  /*17bd0*/  LDL.LU R73, [R1+0x730] ;  /* 0x0007300001497983 */ /* 0x001ea80000300800 */
[----:B------:R-:W2:Y:S01]  /*17be0*/  LDL R3, [R1+0x590] ;  /* 0x0005900001037983 */ /* 0x000ea20000100800 */
[----:B------:R-:W-:Y:S01]  /*17bf0*/  PRMT R49, RZ, 0x7610, R49 ;  /* 0x00007610ff317816 */ /* 0x000fe20000000031 */
[----:B---3--:R-:W-:Y:S01]  /*17c00*/  @!P0 IMAD.MOV.U32 R2, RZ, RZ, R70 ;  /* 0x000000ffff028224 */ /* 0x008fe200078e0046 */
[----:B------:R-:W0:Y:S01]  /*17c10*/  S2R R74, SR_TID.X ;  /* 0x00000000004a7919 */ /* 0x000e220000002100 */
[----:B------:R-:W-:-:S02]  /*17c20*/  PRMT R31, RZ, 0x7610, R31 ;  /* 0x00007610ff1f7816 */ /* 0x000fc4000000001f */
[----:B------:R-:W-:Y:S01]  /*17c30*/  PRMT R0, RZ, 0x7610, R0 ;  /* 0x00007610ff007816 */ /* 0x000fe20000000000 */
[----:B------:R-:W3:Y:S04]  /*17c40*/  LDL R70, [R1+0x5cc] ;  /* 0x0005cc0001467983 */ /* 0x000ee80000100800 */
[----:B--2---:R1:W2:Y:S04]  /*17c50*/  @!P0 LDG.E.U8 R49, desc[UR22][R2.64] ;  /* 0x0000001602318981 */ /* 0x0042a8000c1e1100 */
        /* <DEDUP_REMOVED lines=10> */
[----:B------:R1:W2:Y:S04]  /*17d00*/  @!P1 LDG.E.U8 R31, desc[UR22][R2.64] ;  /* 0x00000016021f9981 */ /* 0x0002a8000c1e1100 */
[----:B------:R-:W2:Y:S01]  /*17d10*/  LDL R3, [R1+0x5a0] ;  /* 0x0005a00001037983 */ /* 0x000ea20000100800 */
[----:B0-----:R-:W-:-:S04]  /*17d20*/  LEA.HI R74, R74, 0x5e, RZ, 0x1a ;  /* 0x0000005e4a4a7811 */ /* 0x001fc800078fd0ff */
[----:B------:R-:W-:Y:S02]  /*17d30*/  ISETP.GE.AND P0, PT, R74, UR4, PT ;  /* 0x000000044a007c0c */ /* 0x000fe4000bf06270 */
[----:B------:R-:W1:Y:S02]  /*17d40*/  S2R R74, SR_TID.X ;  /* 0x00000000004a7919 */ /* 0x000e640000002100 */
[----:B-1----:R-:W-:-:S04]  /*17d50*/  SHF.R.U32.HI R2, RZ, 0x6, R74 ;  /* 0x00000006ff027819 */ /* 0x002fc8000001164a */
[----:B------:R-:W-:-:S04]  /*17d60*/  SGXT.U32 R2, R2, 0x1 ;  /* 0x000000010202781a */ /* 0x000fc80000000000 */
[----:B------:R-:W-:-:S04]  /*17d70*/  LOP3.LUT R2, R2, 0x62, RZ, 0xfc, !PT ;  /* 0x0000006202027812 */ /* 0x000fc800078efcff */
[----:B------:R-:W-:Y:S01]  /*17d80*/  ISETP.GE.AND P1, PT, R2, UR4, PT ;  /* 0x0000000402007c0c */ /* 0x000fe2000bf26270 */
[----:B------:R-:W-:-:S05]  /*17d90*/  @!P0 IMAD.MOV.U32 R2, RZ, RZ, R72 ;  /* 0x000000ffff028224 */ /* 0x000fca00078e0048 */
[----:B--2---:R0:W2:Y:S04]  /*17da0*/  @!P0 LDG.E.U8 R0, desc[UR22][R2.64] ;  /* 0x0000001602008981 */ /* 0x0040a8000c1e1100 */
[----:B------:R-:W0:Y:S04]  /*17db0*/  LDL R2, [R1+0x5c0] ;  /* 0x0005c00001027983 */ /* 0x000e280000100800 */
[----:B------:R-:W0:Y:S01]  /*17dc0*/  LDL R3, [R1+0x5c4] ;  /* 0x0005c40001037983 */ /* 0x000e220000100800 */
[----:B------:R-:W-:Y:S02]  /*17dd0*/  PRMT R48, RZ, 0x7610, R48 ;  /* 0x00007610ff307816 */ /* 0x000fe40000000030 */
[----:B------:R-:W-:-:S04]  /*17de0*/  SHF.R.U32.HI R72, RZ, 0x6, R74 ;  /* 0x00000006ff487819 */ /* 0x000fc8000001164a */
[----:B------:R-:W-:Y:S02]  /*17df0*/  SGXT.U32 R72, R72, 0x1 ;  /* 0x000000014848781a */ /* 0x000fe40000000000 */
[----:B0-----:R-:W-:-:S04]  /*17e00*/  @!P1 LOP3.LUT R3, R3, R2, RZ, 0x3c, !PT ;  /* 0x0000000203039212 */ /* 0x001fc800078e3cff */
[----:B------:R-:W-:-:S04]  /*17e10*/  @!P1 LOP3.LUT R2, R3, R2, RZ, 0x3c, !PT ;  /* 0x0000000203029212 */ /* 0x000fc800078e3cff */
[----:B------:R-:W-:-:S05]  /*17e20*/  @!P1 LOP3.LUT R3, R3, R2, RZ, 0x3c, !PT ;  /* 0x0000000203039212 */ /* 0x000fca00078e3cff */
[----:B------:R0:W2:Y:S04]  /*17e30*/  @!P1 LDG.E.U8 R48, desc[UR22][R2.64] ;  /* 0x0000001602309981 */ /* 0x0000a8000c1e1100 */
[----:B------:R-:W2:Y:S01]  /*17e40*/  LDL R3, [R1+0x5c8] ;  /* 0x0005c80001037983 */ /* 0x000ea20000100800 */
[----:B------:R-:W-:Y:S02]  /*17e50*/  LOP3.LUT R72, R72, 0x64, RZ, 0xfc, !PT ;  /* 0x0000006448487812 */ /* 0x000fe400078efcff */
[----:B0-----:R-:W-:Y:S02]  /*17e60*/  SHF.R.U32.HI R2, RZ, 0x6, R74 ;  /* 0x00000006ff027819 */ /* 0x001fe4000001164a */
[----:B------:R-:W-:Y:S02]  /*17e70*/  ISETP.GE.AND P0, PT, R72, UR4, PT ;  /* 0x0000000448007c0c */ /* 0x000fe4000bf06270 */
[----:B------:R-:W-:Y:S01]  /*17e80*/  SGXT.U32 R2, R2, 0x1 ;  /* 0x000000010202781a */ /* 0x000fe20000000000 */
[----:B------:R-:W4:Y:S03]  /*17e90*/  LDL R72, [R1+0x5e4] ;  /* 0x0005e40001487983 */ /* 0x000f260000100800 */
[----:B------:R-:W-:-:S02]  /*17ea0*/  LOP3.LUT R2, R2, 0x66, RZ, 0xfc, !PT ;  /* 0x0000006602027812 */ /* 0x000fc400078efcff */
[----:B------:R-:W-:Y:S02]  /*17eb0*/  PRMT R30, RZ, 0x7610, R30 ;  /* 0x00007610ff1e7816 */ /* 0x000fe4000000001e */
[----:B------:R-:W-:-:S03]  /*17ec0*/  ISETP.GE.AND P1, PT, R2, UR4, PT ;  /* 0x0000000402007c0c */ /* 0x000fc6000bf26270 */
[----:B---3--:R-:W-:-:S05]  /*17ed0*/  @!P0 IMAD.MOV.U32 R2, RZ, RZ, R70 ;  /* 0x000000ffff028224 */ /* 0x008fca00078e0046 */
        /* <DEDUP_REMOVED lines=9> */
[----:B------:R4:W3:Y:S04]  /*17f70*/  @!P1 LDG.E.U8 R93, desc[UR22][R2.64] ;  /* 0x00000016025d9981 */ /* 0x0008e8000c1e1100 */
[----:B------:R-:W2:Y:S01]  /*17f80*/  LDL R3, [R1+0x5e0] ;  /* 0x0005e00001037983 */ /* 0x000ea20000100800 */
[----:B------:R-:W-:-:S04]  /*17f90*/  LOP3.LUT R70, R70, 0x6a, RZ, 0xfc, !PT ;  /* 0x0000006a46467812 */ /* 0x000fc800078efcff */
[----:B------:R-:W-:Y:S02]  /*17fa0*/  ISETP.GE.AND P0, PT, R70, UR4, PT ;  /* 0x0000000446007c0c */ /* 0x000fe4000bf06270 */
[----:B------:R-:W2:Y:S01]  /*17fb0*/  LDL R70, [R1+0x614] ;  /* 0x0006140001467983 */ /* 0x000ea20000100800 */
[----:B------:R-:W-:-:S10]  /*17fc0*/  PRMT R45, RZ, 0x7610, R45 ;  /* 0x00007610ff2d7816 */ /* 0x000fd4000000002d */
[----:B----4-:R-:W-:Y:S01]  /*17fd0*/  @!P0 IMAD.MOV.U32 R2, RZ, RZ, R72 ;  /* 0x000000ffff028224 */ /* 0x010fe200078e0048 */
[----:B------:R-:W-:-:S04]  /*17fe0*/  SHF.R.U32.HI R74, RZ, 0x6, R74 ;  /* 0x00000006ff4a7819 */ /* 0x000fc8000001164a */
[----:B------:R-:W-:-:S04]  /*17ff0*/  SGXT.U32 R74, R74, 0x1 ;  /* 0x000000014a4a781a */ /* 0x000fc80000000000 */
[----:B------:R-:W-:-:S04]  /*18000*/  LOP3.LUT R74, R74, 0x72, RZ, 0xfc, !PT ;  /* 0x000000724a4a7812 */ /* 0x000fc800078efcff */
[----:B------:R-:W-:Y:S02]  /*18010*/  ISETP.GE.AND P1, PT, R74, UR4, PT ;  /* 0x000000044a007c0c */ /* 0x000fe4000bf26270 */
[----:B------:R-:W0:Y:S01]  /*18020*/  S2R R74, SR_TID.X ;  /* 0x00000000004a7919 */ /* 0x000e220000002100 */
[----:B---3--:R1:W-:Y:S01]  /*18030*/  STL [R1+0x720], R93 ;  /* 0x0007205d01007387 */ /* 0x0083e20000100800 */
[----:B------:R-:W-:Y:S02]  /*18040*/  PRMT R44, RZ, 0x7610, R44 ;  /* 0x00007610ff2c7816 */ /* 0x000fe4000000002c */
[----:B------:R-:W-:Y:S01]  /*18050*/  PRMT R43, RZ, 0x7610, R43 ;  /* 0x00007610ff2b7816 */ /* 0x000fe2000000002b */
[----:B------:R-:W3:Y:S04]  /*18060*/  LDL R72, [R1+0x5b0] ;  /* 0x0005b00001487983 */ /* 0x000ee80000100800 */
[----:B-1----:R-:W4:Y:S04]  /*18070*/  LDL R93, [R1+0x5fc] ;  /* 0x0005fc00015d7983 */ /* 0x002f280000100800 */
[----:B--2---:R0:W2:Y:S04]  /*18080*/  @!P0 LDG.E.U8 R45, desc[UR22][R2.64] ;  /* 0x00000016022d8981 */ /* 0x0040a8000c1e1100 */
[----:B------:R-:W2:Y:S01]  /*18090*/  LDL R3, [R1+0x5f8] ;  /* 0x0005f80001037983 */ /* 0x000ea20000100800 */
[----:B0-----:R-:W-:-:S04]  /*180a0*/  SHF.R.U32.HI R2, RZ, 0x6, R74 ;  /* 0x00000006ff027819 */ /* 0x001fc8000001164a */
[----:B------:R-:W-:-:S04]  /*180b0*/  SGXT.U32 R2, R2, 0x1 ;  /* 0x000000010202781a */ /* 0x000fc80000000000 */
[----:B------:R-:W-:-:S04]  /*180c0*/  LOP3.LUT R2, R2, 0x7a, RZ, 0xfc, !PT ;  /* 0x0000007a02027812 */ /* 0x000fc800078efcff */
[----:B------:R-:W-:Y:S01]  /*180d0*/  ISETP.GE.AND P3, PT, R2, UR4, PT ;  /* 0x0000000402007c0c */ /* 0x000fe2000bf66270 */
[----:B----4-:R-:W-:Y:S01]  /*180e0*/  @!P1 IMAD.MOV.U32 R2, RZ, RZ, R93 ;  /* 0x000000ffff029224 */ /* 0x010fe200078e005d */
[----:B------:R-:W-:Y:S01]  /*180f0*/  SHF.R.U32.HI R74, RZ, 0x6, R74 ;  /* 0x00000006ff4a7819 */ /* 0x000fe2000001164a */
[----:B------:R-:W4:Y:S04]  /*18100*/  LDL R93, [R1+0x604] ;  /* 0x00060400015d7983 */ /* 0x000f280000100800 */
[----:B--2---:R0:W2:Y:S04]  /*18110*/  @!P1 LDG.E.U8 R44, desc[UR22][R2.64] ;  /* 0x00000016022c9981 */ /* 0x0040a8000c1e1100 */
[----:B------:R-:W2:Y:S02]  /*18120*/  LDL R3, [R1+0x610] ;  /* 0x0006100001037983 */ /* 0x000ea40000100800 */
[----:B0-----:R-:W-:Y:S01]  /*18130*/  @!P3 IMAD.MOV.U32 R2, RZ, RZ, R70 ;  /* 0x000000ffff02b224 */ /* 0x001fe200078e0046 */
[----:B------:R-:W-:-:S04]  /*18140*/  SGXT.U32 R74, R74, 0x1 ;  /* 0x000000014a4a781a */ /* 0x000fc80000000000 */
[----:B------:R-:W-:-:S04]  /*18150*/  LOP3.LUT R74, R74, 0x6c, RZ, 0xfc, !PT ;  /* 0x0000006c4a4a7812 */ /* 0x000fc800078efcff */
[----:B------:R-:W-:Y:S02]  /*18160*/  ISETP.GE.AND P0, PT, R74, UR4, PT ;  /* 0x000000044a007c0c */ /* 0x000fe4000bf06270 */
[----:B------:R-:W0:Y:S01]  /*18170*/  S2R R74, SR_TID.X ;  /* 0x00000000004a7919 */ /* 0x000e220000002100 */
[----:B--2---:R1:W2:Y:S04]  /*18180*/  @!P3 LDG.E.U8 R43, desc[UR22][R2.64] ;  /* 0x00000016022bb981 */ /* 0x0042a8000c1e1100 */
[----:B------:R-:W1:Y:S04]  /*18190*/  LDL R2, [R1+0x5e8] ;  /* 0x0005e80001027983 */ /* 0x000e680000100800 */
[----:B------:R-:W1:Y:S01]  /*181a0*/  LDL R3, [R1+0x5ec] ;  /* 0x0005ec0001037983 */ /* 0x000e620000100800 */
[----:B0-----:R-:W-:-:S02]  /*181b0*/  LEA.HI R74, R74, 0x6e, RZ, 0x1a ;  /* 0x0000006e4a4a7811 */ /* 0x001fc400078fd0ff */
[----:B------:R-:W-:Y:S02]  /*181c0*/  PRMT R29, RZ, 0x7610, R29 ;  /* 0x00007610ff1d7816 */ /* 0x000fe4000000001d */
[----:B------:R-:W-:Y:S02]  /*181d0*/  ISETP.GE.AND P1, PT, R74, UR4, PT ;  /* 0x000000044a007c0c */ /* 0x000fe4000bf26270 */
[----:B------:R-:W2:Y:S01]  /*181e0*/  LDL.LU R74, [R1+0x72c] ;  /* 0x00072c00014a7983 */ /* 0x000ea20000300800 */
[----:B-1----:R-:W-:-:S04]  /*181f0*/  @!P0 LOP3.LUT R3, R3, R2, RZ, 0x3c, !PT ;  /* 0x0000000203038212 */ /* 0x002fc800078e3cff */
        /* <DEDUP_REMOVED lines=9> */
[----:B------:R-:W3:Y:S01]  /*18290*/  LDL R72, [R1+0x570] ;  /* 0x0005700001487983 */ /* 0x000ee20000100800 */
[----:B0-----:R-:W-:-:S04]  /*182a0*/  SHF.R.U32.HI R70, RZ, 0x6, R70 ;  /* 0x00000006ff467819 */ /* 0x001fc80000011646 */
[----:B------:R-:W-:-:S04]  /*182b0*/  SGXT.U32 R70, R70, 0x1 ;  /* 0x000000014646781a */ /* 0x000fc80000000000 */
[----:B------:R-:W-:-:S04]  /*182c0*/  LOP3.LUT R70, R70, 0x74, RZ, 0xfc, !PT ;  /* 0x0000007446467812 */ /* 0x000fc800078efcff */
[----:B------:R-:W-:Y:S01]  /*182d0*/  ISETP.GE.AND P0, PT, R70, UR4, PT ;  /* 0x0000000446007c0c */ /* 0x000fe2000bf06270 */
[----:B--2---:R0:W2:Y:S04]  /*182e0*/  @!P1 LDG.E.U8 R24, desc[UR22][R2.64] ;  /* 0x0000001602189981 */ /* 0x0040a8000c1e1100 */
[----:B------:R-:W2:Y:S01]  /*182f0*/  LDL R3, [R1+0x600] ;  /* 0x0006000001037983 */ /* 0x000ea20000100800 */
[----:B------:R-:W0:Y:S02]  /*18300*/  S2R R70, SR_TID.X ;  /* 0x0000000000467919 */ /* 0x000e240000002100 */
[----:B0-----:R-:W-:-:S04]  /*18310*/  SHF.R.U32.HI R2, RZ, 0x6, R70 ;  /* 0x00000006ff027819 */ /* 0x001fc80000011646 */
[----:B------:R-:W-:-:S04]  /*18320*/  SGXT.U32 R2, R2, 0x1 ;  /* 0x000000010202781a */ /* 0x000fc80000000000 */
[----:B------:R-:W-:-:S04]  /*18330*/  LOP3.LUT R2, R2, 0x76, RZ, 0xfc, !PT ;  /* 0x0000007602027812 */ /* 0x000fc800078efcff */
[----:B------:R-:W-:Y:S01]  /*18340*/  ISETP.GE.AND P1, PT, R2, UR4, PT ;  /* 0x0000000402007c0c */ /* 0x000fe2000bf26270 */
[----:B----4-:R-:W-:-:S05]  /*18350*/  @!P0 IMAD.MOV.U32 R2, RZ, RZ, R93 ;  /* 0x000000ffff028224 */ /* 0x010fca00078e005d */
[----:B--2---:R0:W2:Y:S04]  /*18360*/  @!P0 LDG.E.U8 R28, desc[UR22][R2.64] ;  /* 0x00000016021c8981 */ /* 0x0040a8000c1e1100 */
[----:B------:R-:W0:Y:S04]  /*18370*/  LDL R2, [R1+0x5b4] ;  /* 0x0005b40001027983 */ /* 0x000e280000100800 */
[----:B------:R-:W0:Y:S01]  /*18380*/  LDL R3, [R1+0x5b8] ;  /* 0x0005b80001037983 */ /* 0x000e220000100800 */
[----:B------:R-:W-:-:S04]  /*18390*/  SHF.R.U32.HI R70, RZ, 0x6, R70 ;  /* 0x00000006ff467819 */ /* 0x000fc80000011646 */
[----:B------:R-:W-:Y:S02]  /*183a0*/  SGXT.U32 R70, R70, 0x1 ;  /* 0x000000014646781a */ /* 0x000fe40000000000 */
[----:B0-----:R-:W-:-:S04]  /*183b0*/  @!P1 LOP3.LUT R3, R3, R2, RZ, 0x3c, !PT ;  /* 0x0000000203039212 */ /* 0x001fc800078e3cff */
[----:B------:R-:W-:-:S04]  /*183c0*/  @!P1 LOP3.LUT R2, R3, R2, RZ, 0x3c, !PT ;  /* 0x0000000203029212 */ /* 0x000fc800078e3cff */
[----:B------:R-:W-:-:S05]  /*183d0*/  @!P1 LOP3.LUT R3, R3, R2, RZ, 0x3c, !PT ;  /* 0x0000000203039212 */ /* 0x000fca00078e3cff */
[----:B------:R0:W4:Y:S04]  /*183e0*/  @!P1 LDG.E.U8 R23, desc[UR22][R2.64] ;  /* 0x0000001602179981 */ /* 0x000128000c1e1100 */
[----:B------:R-:W0:Y:S04]  /*183f0*/  LDL R2, [R1+0x618] ;  /* 0x0006180001027983 */ /* 0x000e280000100800 */
[----:B------:R-:W0:Y:S01]  /*18400*/  LDL R3, [R1+0x61c] ;  /* 0x00061c0001037983 */ /* 0x000e220000100800 */
[----:B------:R-:W-:-:S04]  /*18410*/  LOP3.LUT R70, R70, 0x7c, RZ, 0xfc, !PT ;  /* 0x0000007c46467812 */ /* 0x000fc800078efcff */
[----:B------:R-:W-:Y:S02]  /*18420*/  ISETP.GE.AND P0, PT, R70, UR4, PT ;  /* 0x0000000446007c0c */ /* 0x000fe4000bf06270 */
[----:B------:R-:W-:Y:S01]  /*18430*/  PRMT R25, RZ, 0x7610, R25 ;  /* 0x00007610ff197816 */ /* 0x000fe20000000019 */
[----:B------:R-:W1:Y:S10]  /*18440*/  S2R R93, SR_TID.X ;  /* 0x00000000005d7919 */ /* 0x000e740000002100 */
[----:B0-----:R-:W-:-:S04]  /*18450*/  @!P0 LOP3.LUT R3, R3, R2, RZ, 0x3c, !PT ;  /* 0x0000000203038212 */ /* 0x001fc800078e3cff */
[----:B------:R-:W-:-:S04]  /*18460*/  @!P0 LOP3.LUT R2, R3, R2, RZ, 0x3c, !PT ;  /* 0x0000000203028212 */ /* 0x000fc800078e3cff */
[----:B------:R-:W-:-:S05]  /*18470*/  @!P0 LOP3.LUT R3, R3, R2, RZ, 0x3c, !PT ;  /* 0x0000000203038212 */ /* 0x000fca00078e3cff */
[----:B------:R3:W2:Y:S04]  /*18480*/  @!P0 LDG.E.U8 R25, desc[UR22][R2.64] ;  /* 0x0000001602198981 */ /* 0x0006a8000c1e1100 */
[----:B------:R-:W2:Y:S01]  /*18490*/  LDL R3, [R1+0x56c] ;  /* 0x00056c0001037983 */ /* 0x000ea20000100800 */
[----:B-1----:R-:W-:-:S04]  /*184a0*/  LEA.HI R93, R93, 0x7e, RZ, 0x1a ;  /* 0x0000007e5d5d7811 */ /* 0x002fc800078fd0ff */
[----:B------:R-:W-:Y:S02]  /*184b0*/  ISETP.GE.AND P1, PT, R93, UR4, PT ;  /* 0x000000045d007c0c */ /* 0x000fe4000bf26270 */
[----:B------:R-:W-:-:S11]  /*184c0*/  PRMT R22, RZ, 0x7610, R22 ;  /* 0x00007610ff167816 */ /* 0x000fd60000000016 */
[----:B---3--:R-:W-:Y:S01]  /*184d0*/  @!P1 IMAD.MOV.U32 R2, RZ, RZ, R72 ;  /* 0x000000ffff029224 */ /* 0x008fe200078e0048 */
[----:B------:R-:W0:Y:S01]  /*184e0*/  S2R R70, SR_TID.X ;  /* 0x0000000000467919 */ /* 0x000e220000002100 */
[----:B------:R-:W-:Y:S02]  /*184f0*/  PRMT R21, RZ, 0x7610, R21 ;  /* 0x00007610ff157816 */ /* 0x000fe40000000015 */
[----:B------:R-:W-:Y:S01]  /*18500*/  PRMT R20, RZ, 0x7610, R20 ;  /* 0x00007610ff147816 */ /* 0x000fe20000000014 */
[----:B------:R-:W3:Y:S04]  /*18510*/  LDL R72, [R1+0x20c] ;  /* 0x00020c0001487983 */ /* 0x000ee80000100800 */
[----:B--2---:R1:W2:Y:S04]  /*18520*/  @!P1 LDG.E.U8 R22, desc[UR22][R2.64] ;  /* 0x0000001602169981 */ /* 0x0042a8000c1e1100 */
[----:B------:R-:W1:Y:S04]  /*18530*/  LDL R2, [R1+0xc0] ;  /* 0x0000c00001027983 */ /* 0x000e680000100800 */
[----:B------:R-:W1:Y:S01]  /*18540*/  LDL R3, [R1+0xc4] ;  /* 0x0000c40001037983 */ /* 0x000e620000100800 */
[----:B0-----:R-:W-:Y:S01]  /*18550*/  LOP3.LUT R93, R70, 0x7f, RZ, 0xc0, !PT ;  /* 0x0000007f465d7812 */ /* 0x001fe200078ec0ff */
[----:B------:R-:W-:Y:S03]  /*18560*/  BAR.SYNC.DEFER_BLOCKING 0x0 ;  /* 0x0000000000007b1d */ /* 0x000fe60000010000 */
[----:B------:R-:W-:-:S13]  /*18570*/  ISETP.GE.AND P0, PT, R93, UR4, PT ;  /* 0x000000045d007c0c */ /* 0x000fda000bf06270 */
[----:B-1----:R-:W-:-:S04]  /*18580*/  @!P0 LOP3.LUT R3, R3, R2, RZ, 0x3c, !PT ;  /* 0x0000000203038212 */ /* 0x002fc800078e3cff */
[----:B------:R-:W-:-:S04]  /*18590*/  @!P0 LOP3.LUT R2, R3, R2, RZ, 0x3c, !PT ;  /* 0x0000000203028212 */ /* 0x000fc800078e3cff */
[----:B------:R-:W-:-:S05]  /*185a0*/  @!P0 LOP3.LUT R3, R3, R2, RZ, 0x3c, !PT ;  /* 0x0000000203038212 */ /* 0x000fca00078e3cff */
[----:B------:R0:W2:Y:S04]  /*185b0*/  @!P0 LDG.E.U8 R21, desc[UR22][R2.64] ;  /* 0x0000001602158981 */ /* 0x0000a8000c1e1100 */
[----:B------:R-:W0:Y:S04]  /*185c0*/  LDL R2, [R1+0x100] ;  /* 0x0001000001027983 */ /* 0x000e280000100800 */
[----:B------:R-:W0:Y:S02]  /*185d0*/  LDL R3, [R1+0x104] ;  /* 0x0001040001037983 */ /* 0x000e240000100800 */
        /* <DEDUP_REMOVED lines=25> */
[----:B------:R-:W2:Y:S01]  /*18770*/  LDL R3, [R1+0x208] ;  /* 0x0002080001037983 */ /* 0x000ea20000100800 */
[----:B------:R-:W-:Y:S01]  /*18780*/  PRMT R16, RZ, 0x7610, R16 ;  /* 0x00007610ff107816 */ /* 0x000fe20000000010 */
[----:B---3--:R-:W-:Y:S01]  /*18790*/  @!P0 IMAD.MOV.U32 R2, RZ, RZ, R72 ;  /* 0x000000ffff028224 */ /* 0x008fe200078e0048 */
[----:B------:R-:W-:Y:S02]  /*187a0*/  PRMT R80, RZ, 0x7610, R80 ;  /* 0x00007610ff507816 */ /* 0x000fe40000000050 */
[----:B------:R-:W-:Y:S02]  /*187b0*/  PRMT R78, RZ, 0x7610, R78 ;  /* 0x00007610ff4e7816 */ /* 0x000fe4000000004e */
[----:B------:R-:W-:Y:S01]  /*187c0*/  PRMT R76, RZ, 0x7610, R76 ;  /* 0x00007610ff4c7816 */ /* 0x000fe2000000004c */
[----:B------:R-:W-:Y:S04]  /*187d0*/  STS.U8 [R93+UR10+0xa000], R62 ;  /* 0x00a0003e5d007988 */ /* 0x000fe8000800000a */
[----:B------:R-:W3:Y:S04]  /*187e0*/  LDL R72, [R1+0x34c] ;  /* 0x00034c0001487983 */ /* 0x000ee80000100800 */
[----:B--2---:R0:W2:Y:S04]  /*187f0*/  @!P0 LDG.E.U8 R16, desc[UR22][R2.64] ;  /* 0x0000001602108981 */ /* 0x0040a8000c1e1100 */
[----:B------:R-:W0:Y:S04]  /*18800*/  LDL R2, [R1+0x248] ;  /* 0x0002480001027983 */ /* 0x000e280000100800 */
[----:B------:R-:W0:Y:S02]  /*18810*/  LDL R3, [R1+0x24c] ;  /* 0x00024c0001037983 */ /* 0x000e240000100800 */
[----:B0-----:R-:W-:-:S04]  /*18820*/  @!P0 LOP3.LUT R3, R3, R2, RZ, 0x3c, !PT ;  /* 0x0000000203038212 */ /* 0x001fc800078e3cff */
        /* <DEDUP_REMOVED lines=16> */
[----:B------:R-:W0:Y:S04]  /*18930*/  LDL R3, [R1+0x30c] ;  /* 0x00030c0001037983 */ /* 0x000e280000100800 */
[----:B------:R1:W-:Y:S02]  /*18940*/  STS.U8 [R93+UR10+0xa200], R15 ;  /* 0x00a2000f5d007988 */ /* 0x0003e4000800000a */
[----:B-1----:R-:W-:-:S02]  /*18950*/  PRMT R15, RZ, 0x7610, R15 ;  /* 0x00007610ff0f7816 */ /* 0x002fc4000000000f */
[----:B0-----:R-:W-:-:S04]  /*18960*/  @!P0 LOP3.LUT R3, R3, R2, RZ, 0x3c, !PT ;  /* 0x0000000203038212 */ /* 0x001fc800078e3cff */
[----:B------:R-:W-:-:S04]  /*18970*/  @!P0 LOP3.LUT R2, R3, R2, RZ, 0x3c, !PT ;  /* 0x0000000203028212 */ /* 0x000fc800078e3cff */
[----:B------:R-:W-:-:S05]  /*18980*/  @!P0 LOP3.LUT R3, R3, R2, RZ, 0x3c, !PT ;  /* 0x0000000203038212 */ /* 0x000fca00078e3cff */
[----:B------:R3:W2:Y:S04]  /*18990*/  @!P0 LDG.E.U8 R15, desc[UR22][R2.64] ;  /* 0x00000016020f8981 */ /* 0x0006a8000c1e1100 */
[----:B------:R-:W2:Y:S01]  /*189a0*/  LDL R3, [R1+0x348] ;  /* 0x0003480001037983 */ /* 0x000ea20000100800 */
[----:B---3--:R-:W-:-:S03]  /*189b0*/  @!P0 IMAD.MOV.U32 R2, RZ, RZ, R72 ;  /* 0x000000ffff028224 */ /* 0x008fc600078e0048 */
[----:B------:R0:W-:Y:S04]  /*189c0*/  STS.U8 [R93+UR10+0xa400], R14 ;  /* 0x00a4000e5d007988 */ /* 0x0001e8000800000a */
[----:B------:R-:W3:Y:S01]  /*189d0*/  LDL R72, [R1+0x4b4] ;  /* 0x0004b40001487983 */ /* 0x000ee20000100800 */
[----:B0-----:R-:W-:-:S06]  /*189e0*/  PRMT R14, RZ, 0x7610, R14 ;  /* 0x00007610ff0e7816 */ /* 0x001fcc000000000e */
[----:B--2---:R0:W2:Y:S04]  /*189f0*/  @!P0 LDG.E.U8 R14, desc[UR22][R2.64] ;  /* 0x00000016020e8981 */ /* 0x0040a8000c1e1100 */
        /* <DEDUP_REMOVED lines=12> */
[----:B------:R-:W-:Y:S04]  /*18ac0*/  STS.U8 [R93+UR10+0xaa00], R11 ;  /* 0x00aa000b5d007988 */ /* 0x000fe8000800000a */
[----:B------:R1:W-:Y:S04]  /*18ad0*/  STS.U8 [R93+UR10+0xac00], R5 ;  /* 0x00ac00055d007988 */ /* 0x0003e8000800000a */
[----:B------:R3:W-:Y:S04]  /*18ae0*/  STS.U8 [R93+UR10+0xae00], R4 ;  /* 0x00ae00045d007988 */ /* 0x0007e8000800000a */
[----:B-1----:R-:W2:Y:S04]  /*18af0*/  LDL R5, [R1+0x4a4] ;  /* 0x0004a40001057983 */ /* 0x002ea80000100800 */
[----:B---3--:R-:W2:Y:S01]  /*18b00*/  LDL R4, [R1+0x4a0] ;  /* 0x0004a00001047983 */ /* 0x008ea20000100800 */
[----:B0-----:R-:W-:-:S04]  /*18b10*/  @!P0 LOP3.LUT R3, R3, R2, RZ, 0x3c, !PT ;  /* 0x0000000203038212 */ /* 0x001fc800078e3cff */
[----:B------:R-:W-:-:S04]  /*18b20*/  @!P0 LOP3.LUT R2, R3, R2, RZ, 0x3c, !PT ;  /* 0x0000000203028212 */ /* 0x000fc800078e3cff */
[----:B------:R-:W-:-:S05]  /*18b30*/  @!P0 LOP3.LUT R3, R3, R2, RZ, 0x3c, !PT ;  /* 0x0000000203038212 */ /* 0x000fca00078e3cff */
[----:B------:R0:W3:Y:S04]  /*18b40*/  @!P0 LDG.E.U8 R12, desc[UR22][R2.64] ;  /* 0x00000016020c8981 */ /* 0x0000e8000c1e1100 */
[----:B------:R-:W0:Y:S04]  /*18b50*/  LDL R2, [R1+0x490] ;  /* 0x0004900001027983 */ /* 0x000e280000100800 */
[----:B------:R-:W0:Y:S01]  /*18b60*/  LDL R3, [R1+0x494] ;  /* 0x0004940001037983 */ /* 0x000e220000100800 */
[----:B------:R-:W-:Y:S02]  /*18b70*/  PRMT R11, RZ, 0x7610, R11 ;  /* 0x00007610ff0b7816 */ /* 0x000fe4000000000b */
[----:B--2---:R-:W-:-:S04]  /*18b80*/  @!P0 LOP3.LUT R5, R5, R4, RZ, 0x3c, !PT ;  /* 0x0000000405058212 */ /* 0x004fc800078e3cff */
[----:B------:R-:W-:-:S04]  /*18b90*/  @!P0 LOP3.LUT R4, R5, R4, RZ, 0x3c, !PT ;  /* 0x0000000405048212 */ /* 0x000fc800078e3cff */
[----:B------:R-:W-:Y:S02]  /*18ba0*/  @!P0 LOP3.LUT R5, R5, R4, RZ, 0x3c, !PT ;  /* 0x0000000405058212 */ /* 0x000fe400078e3cff */
[----:B0-----:R-:W-:-:S04]  /*18bb0*/  @!P0 LOP3.LUT R3, R3, R2, RZ, 0x3c, !PT ;  /* 0x0000000203038212 */ /* 0x001fc800078e3cff */
[----:B------:R-:W-:-:S04]  /*18bc0*/  @!P0 LOP3.LUT R2, R3, R2, RZ, 0x3c, !PT ;  /* 0x0000000203028212 */ /* 0x000fc800078e3cff */
[----:B------:R-:W-:-:S05]  /*18bd0*/  @!P0 LOP3.LUT R3, R3, R2, RZ, 0x3c, !PT ;  /* 0x0000000203038212 */ /* 0x000fca00078e3cff */
[----:B------:R0:W2:Y:S02]  /*18be0*/  @!P0 LDG.E.U8 R11, desc[UR22][R2.64] ;  /* 0x00000016020b8981 */ /* 0x0000a4000c1e1100 */
[----:B0-----:R-:W-:-:S06]  /*18bf0*/  PRMT R3, RZ, 0x7610, R3 ;  /* 0x00007610ff037816 */ /* 0x001fcc0000000003 */
[----:B------:R0:W2:Y:S04]  /*18c00*/  @!P0 LDG.E.U8 R3, desc[UR22][R4.64] ;  /* 0x0000001604038981 */ /* 0x0000a8000c1e1100 */
[----:B------:R-:W2:Y:S01]  /*18c10*/  LDL R5, [R1+0x4b0] ;  /* 0x0004b00001057983 */ /* 0x000ea20000100800 */
[----:B------:R-:W-:Y:S01]  /*18c20*/  PRMT R2, RZ, 0x7610, R2 ;  /* 0x00007610ff027816 */ /* 0x000fe20000000002 */
[----:B0-----:R-:W-:Y:S01]  /*18c30*/  @!P0 IMAD.MOV.U32 R4, RZ, RZ, R72 ;  /* 0x000000ffff048224 */ /* 0x001fe200078e0048 */
[----:B------:R-:W-:Y:S01]  /*18c40*/  PRMT R92, RZ, 0x7610, R92 ;  /* 0x00007610ff5c7816 */ /* 0x000fe2000000005c */
        /* <DEDUP_REMOVED lines=31> */
[----:B---3--:R-:W-:-:S05]  /*18e40*/  @!P0 IMAD.MOV.U32 R4, RZ, RZ, R72 ;  /* 0x000000ffff048224 */ /* 0x008fca00078e0048 */
[----:B--2---:R0:W2:Y:S04]  /*18e50*/  @!P0 LDG.E.U8 R84, desc[UR22][R4.64] ;  /* 0x0000001604548981 */ /* 0x0040a8000c1e1100 */
[----:B------:R-:W0:Y:S04]  /*18e60*/  LDL R4, [R1+0x210] ;  /* 0x0002100001047983 */ /* 0x000e280000100800 */
[----:B------:R-:W0:Y:S01]  /*18e70*/  LDL R5, [R1+0x214] ;  /* 0x0002140001057983 */ /* 0x000e220000100800 */
[----:B------:R-:W-:Y:S02]  /*18e80*/  PRMT R82, RZ, 0x7610, R82 ;  /* 0x00007610ff527816 */ /* 0x000fe40000000052 */
[----:B0-----:R-:W-:-:S04]  /*18e90*/  @!P0 LOP3.LUT R5, R5, R4, RZ, 0x3c, !PT ;  /* 0x0000000405058212 */ /* 0x001fc800078e3cff */
[----:B------:R-:W-:-:S04]  /*18ea0*/  @!P0 LOP3.LUT R4, R5, R4, RZ, 0x3c, !PT ;  /* 0x0000000405048212 */ /* 0x000fc800078e3cff */
[----:B------:R-:W-:-:S05]  /*18eb0*/  @!P0 LOP3.LUT R5, R5, R4, RZ, 0x3c, !PT ;  /* 0x0000000405058212 */ /* 0x000fca00078e3cff */
[----:B------:R0:W3:Y:S04]  /*18ec0*/  @!P0 LDG.E.U8 R82, desc[UR22][R4.64] ;  /* 0x0000001604528981 */ /* 0x0000e8000c1e1100 */
        /* <DEDUP_REMOVED lines=9> */
[----:B------:R-:W-:Y:S01]  /*18f60*/  PRMT R77, RZ, 0x7610, R77 ;  /* 0x00007610ff4d7816 */ /* 0x000fe2000000004d */
[----:B------:R-:W1:Y:S01]  /*18f70*/  S2R R72, SR_TID.X ;  /* 0x0000000000487919 */ /* 0x000e620000002100 */
[----:B0-----:R-:W-:-:S04]  /*18f80*/  @!P0 LOP3.LUT R5, R5, R4, RZ, 0x3c, !PT ;  /* 0x0000000405058212 */ /* 0x001fc800078e3cff */
[----:B------:R-:W-:-:S04]  /*18f90*/  @!P0 LOP3.LUT R4, R5, R4, RZ, 0x3c, !PT ;  /* 0x0000000405048212 */ /* 0x000fc800078e3cff */
[----:B------:R-:W-:-:S05]  /*18fa0*/  @!P0 LOP3.LUT R5, R5, R4, RZ, 0x3c, !PT ;  /* 0x0000000405058212 */ /* 0x000fca00078e3cff */
[----:B------:R0:W2:Y:S04]  /*18fb0*/  @!P0 LDG.E.U8 R77, desc[UR22][R4.64] ;  /* 0x00000016044d8981 */ /* 0x0000a8000c1e1100 */
[----:B------:R-:W0:Y:S04]  /*18fc0*/  LDL R4, [R1+0x2d0] ;  /* 0x0002d00001047983 */ /* 0x000e280000100800 */
[----:B------:R-:W0:Y:S01]  /*18fd0*/  LDL R5, [R1+0x2d4] ;  /* 0x0002d40001057983 */ /* 0x000e220000100800 */
[----:B-1----:R-:W-:-:S03]  /*18fe0*/  LOP3.LUT R72, R72, 0x7f, RZ, 0xc0, !PT ;  /* 0x0000007f48487812 */ /* 0x002fc600078ec0ff */
[----:B------:R-:W-:Y:S01]  /*18ff0*/  STS.U8 [R93+UR10+0xb000], R61 ;  /* 0x00b0003d5d007988 */ /* 0x000fe2000800000a */
[----:B------:R-:W-:-:S03]  /*19000*/  LOP3.LUT R72, R72, 0x10, RZ, 0x3c, !PT ;  /* 0x0000001048487812 */ /* 0x000fc600078e3cff */
[----:B------:R-:W-:Y:S04]  /*19010*/  STS.U8 [R93+UR10+0xb200], R60 ;  /* 0x00b2003c5d007988 */ /* 0x000fe8000800000a */
        /* <DEDUP_REMOVED lines=8> */
[----:B------:R1:W-:Y:S04]  /*190a0*/  STS.U8 [R72+UR10+0xa280], R47 ;  /* 0x00a2802f48007988 */ /* 0x0003e8000800000a */
[----:B-1----:R-:W2:Y:S01]  /*190b0*/  LDL R47, [R1+0x314] ;  /* 0x00031400012f7983 */ /* 0x002ea20000100800 */
[----:B0-----:R-:W-:-:S04]  /*190c0*/  @!P0 LOP3.LUT R5, R5, R4, RZ, 0x3c, !PT ;  /* 0x0000000405058212 */ /* 0x001fc800078e3cff */
[----:B------:R-:W-:-:S04]  /*190d0*/  @!P0 LOP3.LUT R4, R5, R4, RZ, 0x3c, !PT ;  /* 0x0000000405048212 */ /* 0x000fc800078e3cff */
[----:B------:R-:W-:-:S05]  /*190e0*/  @!P0 LOP3.LUT R5, R5, R4, RZ, 0x3c, !PT ;  /* 0x0000000405058212 */ /* 0x000fca00078e3cff */
[----:B------:R2:W3:Y:S04]  /*190f0*/  @!P0 LDG.E.U8 R75, desc[UR22][R4.64] ;  /* 0x00000016044b8981 */ /* 0x0004e8000c1e1100 */
[----:B------:R-:W3:Y:S04]  /*19100*/  LDL R5, [R1+0x310] ;  /* 0x0003100001057983 */ /* 0x000ee80000100800 */
[----:B------:R0:W-:Y:S02]  /*19110*/  STS.U8 [R72+UR10+0xa480], R10 ;  /* 0x00a4800a48007988 */ /* 0x0001e4000800000a */
[----:B0-----:R-:W-:Y:S01]  /*19120*/  PRMT R10, RZ, 0x7610, R10 ;  /* 0x00007610ff0a7816 */ /* 0x001fe2000000000a */
[----:B--2---:R-:W-:Y:S01]  /*19130*/  @!P0 IMAD.MOV.U32 R4, RZ, RZ, R47 ;  /* 0x000000ffff048224 */ /* 0x004fe200078e002f */
[----:B------:R0:W-:Y:S04]  /*19140*/  STS.U8 [R72+UR10+0xa680], R9 ;  /* 0x00a6800948007988 */ /* 0x0001e8000800000a */
[----:B------:R-:W2:Y:S04]  /*19150*/  LDL R47, [R1+0x4ac] ;  /* 0x0004ac00012f7983 */ /* 0x000ea80000100800 */
[----:B---3--:R1:W3:Y:S04]  /*19160*/  @!P0 LDG.E.U8 R10, desc[UR22][R4.64] ;  /* 0x00000016040a8981 */ /* 0x0082e8000c1e1100 */
[----:B------:R-:W1:Y:S04]  /*19170*/  LDL R4, [R1+0x350] ;  /* 0x0003500001047983 */ /* 0x000e680000100800 */
[----:B------:R-:W1:Y:S01]  /*19180*/  LDL R5, [R1+0x354] ;  /* 0x0003540001057983 */ /* 0x000e620000100800 */
[----:B0-----:R-:W-:-:S02]  /*19190*/  PRMT R9, RZ, 0x7610, R9 ;  /* 0x00007610ff097816 */ /* 0x001fc40000000009 */
[----:B-1----:R-:W-:-:S04]  /*191a0*/  @!P0 LOP3.LUT R5, R5, R4, RZ, 0x3c, !PT ;  /* 0x0000000405058212 */ /* 0x002fc800078e3cff */
        /* <DEDUP_REMOVED lines=17> */
[----:B-1----:R-:W2:Y:S01]  /*192c0*/  LDL R46, [R1+0x4a8] ;  /* 0x0004a800012e7983 */ /* 0x002ea20000100800 */
        /* <DEDUP_REMOVED lines=39> */
[----:B------:R-:W-:-:S03]  /*19540*/  PRMT R87, RZ, 0x7610, R87 ;  /* 0x00007610ff577816 */ /* 0x000fc60000000057 */
[----:B------:R-:W-:Y:S04]  /*19550*/  STS.U8 [R72+UR10+0xb080], R52 ;  /* 0x00b0803448007988 */ /* 0x000fe8000800000a */
[----:B------:R-:W-:Y:S04]  /*19560*/  STS.U8 [R72+UR10+0xb280], R51 ;  /* 0x00b2803348007988 */ /* 0x000fe8000800000a */
[----:B------:R-:W-:Y:S04]  /*19570*/  STS.U8 [R72+UR10+0xb480], R50 ;  /* 0x00b4803248007988 */ /* 0x000fe8000800000a */
[----:B------:R-:W-:Y:S04]  /*19580*/  STS.U8 [R72+UR10+0xb680], R49 ;  /* 0x00b6803148007988 */ /* 0x000fe8000800000a */
        /* <DEDUP_REMOVED lines=12> */
[----:B------:R-:W-:-:S02]  /*19650*/  PRMT R81, RZ, 0x7610, R81 ;  /* 0x00007610ff517816 */ /* 0x000fc40000000051 */
[----:B--2---:R-:W-:-:S04]  /*19660*/  @!P0 LOP3.LUT R45, R45, R44, RZ, 0x3c, !PT ;  /* 0x0000002c2d2d8212 */ /* 0x004fc800078e3cff */
[----:B------:R-:W-:-:S04]  /*19670*/  @!P0 LOP3.LUT R44, R45, R44, RZ, 0x3c, !PT ;  /* 0x0000002c2d2c8212 */ /* 0x000fc800078e3cff */
[----:B------:R-:W-:-:S05]  /*19680*/  @!P0 LOP3.LUT R45, R45, R44, RZ, 0x3c, !PT ;  /* 0x0000002c2d2d8212 */ /* 0x000fca00078e3cff */
[----:B------:R1:W2:Y:S04]  /*19690*/  @!P0 LDG.E.U8 R81, desc[UR22][R44.64] ;  /* 0x000000162c518981 */ /* 0x0002a8000c1e1100 */
[----:B------:R-:W1:Y:S04]  /*196a0*/  LDL R44, [R1+0x258] ;  /* 0x00025800012c7983 */ /* 0x000e680000100800 */
[----:B------:R-:W1:Y:S01]  /*196b0*/  LDL R45, [R1+0x25c] ;  /* 0x00025c00012d7983 */ /* 0x000e620000100800 */
[----:B0-----:R-:W-:-:S04]  /*196c0*/  @!P0 LOP3.LUT R47, R47, R46, RZ, 0x3c, !PT ;  /* 0x0000002e2f2f8212 */ /* 0x001fc800078e3cff */
[----:B------:R-:W-:-:S04]  /*196d0*/  @!P0 LOP3.LUT R46, R47, R46, RZ, 0x3c, !PT ;  /* 0x0000002e2f2e8212 */ /* 0x000fc800078e3cff */
[----:B------:R-:W-:-:S05]  /*196e0*/  @!P0 LOP3.LUT R47, R47, R46, RZ, 0x3c, !PT ;  /* 0x0000002e2f2f8212 */ /* 0x000fca00078e3cff */
[----:B------:R0:W2:Y:S04]  /*196f0*/  @!P0 LDG.E.U8 R85, desc[UR22][R46.64] ;  /* 0x000000162e558981 */ /* 0x0000a8000c1e1100 */
[----:B------:R-:W0:Y:S04]  /*19700*/  LDL R46, [R1+0x1d8] ;  /* 0x0001d800012e7983 */ /* 0x000e280000100800 */
[----:B------:R-:W0:Y:S01]  /*19710*/  LDL R47, [R1+0x1dc] ;  /* 0x0001dc00012f7983 */ /* 0x000e220000100800 */
[----:B------:R-:W-:Y:S02]  /*19720*/  PRMT R83, RZ, 0x7610, R83 ;  /* 0x00007610ff537816 */ /* 0x000fe40000000053 */
[----:B------:R-:W-:-:S02]  /*19730*/  PRMT R48, RZ, 0x7610, R48 ;  /* 0x00007610ff307816 */ /* 0x000fc40000000030 */
[----:B-1----:R-:W-:-:S04]  /*19740*/  @!P0 LOP3.LUT R45, R45, R44, RZ, 0x3c, !PT ;  /* 0x0000002c2d2d8212 */ /* 0x002fc800078e3cff */
[C---:B------:R-:W-:Y:S01]  /*19750*/  @!P0 LOP3.LUT R44, R45.reuse, R44, RZ, 0x3c, !PT ;  /* 0x0000002c2d2c8212 */ /* 0x040fe200078e3cff */
[----:B------:R1:W-:Y:S03]  /*19760*/  STS.U8 [R72+UR10+0xbe80], R43 ;  /* 0x00be802b48007988 */ /* 0x0003e6000800000a */
[----:B------:R-:W-:-:S05]  /*19770*/  @!P0 LOP3.LUT R45, R45, R44, RZ, 0x3c, !PT ;  /* 0x0000002c2d2d8212 */ /* 0x000fca00078e3cff */
[----:B------:R-:W2:Y:S01]  /*19780*/  @!P0 LDG.E.U8 R48, desc[UR22][R44.64] ;  /* 0x000000162c308981 */ /* 0x000ea2000c1e1100 */
[----:B0-----:R-:W-:-:S04]  /*19790*/  @!P0 LOP3.LUT R47, R47, R46, RZ, 0x3c, !PT ;  /* 0x0000002e2f2f8212 */ /* 0x001fc800078e3cff */
[----:B------:R-:W-:-:S04]  /*197a0*/  @!P0 LOP3.LUT R46, R47, R46, RZ, 0x3c, !PT ;  /* 0x0000002e2f2e8212 */ /* 0x000fc800078e3cff */
[----:B------:R-:W-:-:S05]  /*197b0*/  @!P0 LOP3.LUT R47, R47, R46, RZ, 0x3c, !PT ;  /* 0x0000002e2f2f8212 */ /* 0x000fca00078e3cff */
[----:B------:R-:W2:Y:S04]  /*197c0*/  @!P0 LDG.E.U8 R83, desc[UR22][R46.64] ;  /* 0x000000162e538981 */ /* 0x000ea8000c1e1100 */
[----:B------:R-:W2:Y:S04]  /*197d0*/  LDL R47, [R1+0x29c] ;  /* 0x00029c00012f7983 */ /* 0x000ea80000100800 */
[----:B------:R-:W3:Y:S04]  /*197e0*/  LDL R46, [R1+0x2dc] ;  /* 0x0002dc00012e7983 */ /* 0x000ee80000100800 */
[----:B-1----:R-:W3:Y:S04]  /*197f0*/  LDL.LU R72, [R1+0x728] ;  /* 0x0007280001487983 */ /* 0x002ee80000300800 */
[----:B------:R-:W3:Y:S04]  /*19800*/  LDL R43, [R1+0x298] ;  /* 0x00029800012b7983 */ /* 0x000ee80000100800 */
[----:B------:R-:W4:Y:S01]  /*19810*/  LDL R44, [R1+0x2d8] ;  /* 0x0002d800012c7983 */ /* 0x000f220000100800 */
[----:B------:R-:W-:-:S02]  /*19820*/  LOP3.LUT R70, R70, 0x7f, RZ, 0xc0, !PT ;  /* 0x0000007f46467812 */ /* 0x000fc400078ec0ff */
[----:B------:R-:W-:Y:S01]  /*19830*/  PRMT R49, RZ, 0x7610, R49 ;  /* 0x00007610ff317816 */ /* 0x000fe20000000031 */
[----:B------:R-:W4:Y:S01]  /*19840*/  LDL R45, [R1+0x398] ;  /* 0x00039800012d7983 */ /* 0x000f220000100800 */
[----:B------:R-:W-:-:S05]  /*19850*/  LOP3.LUT R70, R70, 0x20, RZ, 0x3c, !PT ;  /* 0x0000002046467812 */ /* 0x000fca00078e3cff */
[----:B------:R2:W-:Y:S02]  /*19860*/  STS.U8 [R70+UR10+0xa100], R42 ;  /* 0x00a1002a46007988 */ /* 0x0005e4000800000a */
[----:B--2---:R-:W-:Y:S02]  /*19870*/  @!P0 IMAD.MOV.U32 R42, RZ, RZ, R47 ;  /* 0x000000ffff2a8224 */ /* 0x004fe400078e002f */
[----:B------:R-:W2:Y:S04]  /*19880*/  LDL R47, [R1+0x394] ;  /* 0x00039400012f7983 */ /* 0x000ea80000100800 */
[----:B---3--:R4:W3:Y:S02]  /*19890*/  @!P0 LDG.E.U8 R49, desc[UR22][R42.64] ;  /* 0x000000162a318981 */ /* 0x0088e4000c1e1100 */
[----:B----4-:R-:W-:-:S02]  /*198a0*/  @!P0 IMAD.MOV.U32 R43, RZ, RZ, R44 ;  /* 0x000000ffff2b8224 */ /* 0x010fc400078e002c */
[----:B------:R-:W4:Y:S01]  /*198b0*/  LDL R44, [R1+0x3c8] ;  /* 0x0003c800012c7983 */ /* 0x000f220000100800 */
[----:B------:R-:W-:-:S03]  /*198c0*/  PRMT R61, RZ, 0x7610, R61 ;  /* 0x00007610ff3d7816 */ /* 0x000fc6000000003d */
[----:B------:R0:W-:Y:S04]  /*198d0*/  STS.U8 [R70+UR10+0xa300], R41 ;  /* 0x00a3002946007988 */ /* 0x0001e8000800000a */
[----:B------:R-:W-:Y:S04]  /*198e0*/  STS.U8 [R70+UR10+0xa500], R40 ;  /* 0x00a5002846007988 */ /* 0x000fe8000800000a */
[----:B------:R-:W-:Y:S01]  /*198f0*/  STS.U8 [R70+UR10+0xa700], R39 ;  /* 0x00a7002746007988 */ /* 0x000fe2000800000a */
[----:B------:R-:W-:-:S03]  /*19900*/  @!P0 IMAD.MOV.U32 R42, RZ, RZ, R46 ;  /* 0x000000ffff2a8224 */ /* 0x000fc600078e002e */
[----:B------:R1:W-:Y:S04]  /*19910*/  STS.U8 [R70+UR10+0xa900], R38 ;  /* 0x00a9002646007988 */ /* 0x0003e8000800000a */
[----:B------:R-:W3:Y:S01]  /*19920*/  LDL R46, [R1+0x3c4] ;  /* 0x0003c400012e7983 */ /* 0x000ee20000100800 */
[----:B------:R-:W-:Y:S02]  /*19930*/  PRMT R57, RZ, 0x7610, R57 ;  /* 0x00007610ff397816 */ /* 0x000fe40000000039 */
[----:B------:R-:W-:Y:S01]  /*19940*/  PRMT R51, RZ, 0x7610, R51 ;  /* 0x00007610ff337816 */ /* 0x000fe20000000033 */
[----:B0-----:R-:W3:Y:S01]  /*19950*/  LDL R41, [R1+0x31c] ;  /* 0x00031c0001297983 */ /* 0x001ee20000100800 */
[----:B-1----:R-:W-:-:S03]  /*19960*/  @!P0 IMAD.MOV.U32 R38, RZ, RZ, R45 ;  /* 0x000000ffff268224 */ /* 0x002fc600078e002d */
[----:B------:R-:W3:Y:S04]  /*19970*/  LDL R45, [R1+0x450] ;  /* 0x00045000012d7983 */ /* 0x000ee80000100800 */
[----:B------:R-:W3:Y:S01]  /*19980*/  LDL R40, [R1+0x318] ;  /* 0x0003180001287983 */ /* 0x000ee20000100800 */
[----:B--2---:R-:W-:-:S03]  /*19990*/  @!P0 IMAD.MOV.U32 R39, RZ, RZ, R47 ;  /* 0x000000ffff278224 */ /* 0x004fc600078e002f */
[----:B------:R-:W2:Y:S04]  /*199a0*/  LDL R47, [R1+0x44c] ;  /* 0x00044c00012f7983 */ /* 0x000ea80000100800 */
[----:B------:R4:W2:Y:S02]  /*199b0*/  @!P0 LDG.E.U8 R61, desc[UR22][R38.64] ;  /* 0x00000016263d8981 */ /* 0x0008a4000c1e1100 */
[----:B----4-:R-:W-:Y:S02]  /*199c0*/  @!P0 IMAD.MOV.U32 R38, RZ, RZ, R44 ;  /* 0x000000ffff268224 */ /* 0x010fe400078e002c */
[----:B------:R-:W4:Y:S04]  /*199d0*/  LDL R44, [R1+0xdc] ;  /* 0x0000dc00012c7983 */ /* 0x000f280000100800 */
[----:B------:R-:W-:Y:S04]  /*199e0*/  STS.U8 [R70+UR10+0xab00], R37 ;  /* 0x00ab002546007988 */ /* 0x000fe8000800000a */
[----:B------:R-:W-:Y:S04]  /*199f0*/  STS.U8 [R70+UR10+0xad00], R36 ;  /* 0x00ad002446007988 */ /* 0x000fe8000800000a */
[----:B------:R-:W-:Y:S04]  /*19a00*/  STS.U8 [R70+UR10+0xaf00], R35 ;  /* 0x00af002346007988 */ /* 0x000fe8000800000a */
[----:B------:R3:W-:Y:S04]  /*19a10*/  STS.U8 [R70+UR10+0xb100], R34 ;  /* 0x00b1002246007988 */ /* 0x0007e8000800000a */
[----:B------:R-:W-:Y:S04]  /*19a20*/  STS.U8 [R70+UR10+0xb300], R33 ;  /* 0x00b3002146007988 */ /* 0x000fe8000800000a */
[----:B------:R-:W-:Y:S04]  /*19a30*/  STS.U8 [R70+UR10+0xb500], R32 ;  /* 0x00b5002046007988 */ /* 0x000fe8000800000a */
[----:B------:R-:W-:Y:S04]  /*19a40*/  STS.U8 [R70+UR10+0xb700], R31 ;  /* 0x00b7001f46007988 */ /* 0x000fe8000800000a */
[----:B------:R-:W-:Y:S04]  /*19a50*/  STS.U8 [R70+UR10+0xb900], R30 ;  /* 0x00b9001e46007988 */ /* 0x000fe8000800000a */
[----:B------:R0:W-:Y:S04]  /*19a60*/  STS.U8 [R70+UR10+0xbb00], R29 ;  /* 0x00bb001d46007988 */ /* 0x0001e8000800000a */
[----:B------:R1:W-:Y:S01]  /*19a70*/  STS.U8 [R70+UR10+0xbd00], R28 ;  /* 0x00bd001c46007988 */ /* 0x0003e2000800000a */
[----:B---3--:R-:W-:-:S02]  /*19a80*/  @!P0 IMAD.MOV.U32 R34, RZ, RZ, R45 ;  /* 0x000000ffff228224 */ /* 0x008fc400078e002d */
[----:B------:R-:W-:Y:S01]  /*19a90*/  @!P0 IMAD.MOV.U32 R39, RZ, RZ, R46 ;  /* 0x000000ffff278224 */ /* 0x000fe200078e002e */
[----:B------:R-:W3:Y:S04]  /*19aa0*/  LDL R45, [R1+0x1a4] ;  /* 0x0001a400012d7983 */ /* 0x000ee80000100800 */
[----:B0-----:R-:W3:Y:S04]  /*19ab0*/  LDL R29, [R1+0x224] ;  /* 0x00022400011d7983 */ /* 0x001ee80000100800 */
[----:B-1----:R-:W3:Y:S04]  /*19ac0*/  LDL R28, [R1+0x220] ;  /* 0x00022000011c7983 */ /* 0x002ee80000100800 */
[----:B------:R-:W3:Y:S04]  /*19ad0*/  LDL R46, [R1+0xd8] ;  /* 0x0000d800012e7983 */ /* 0x000ee80000100800 */
[----:B------:R-:W3:Y:S04]  /*19ae0*/  LDL R37, [R1+0x3f8] ;  /* 0x0003f80001257983 */ /* 0x000ee80000100800 */
[----:B------:R-:W3:Y:S04]  /*19af0*/  LDL R36, [R1+0x3f4] ;  /* 0x0003f40001247983 */ /* 0x000ee80000100800 */
[----:B------:R-:W3:Y:S04]  /*19b00*/  LDL R33, [R1+0x11c] ;  /* 0x00011c0001217983 */ /* 0x000ee80000100800 */
[----:B------:R-:W3:Y:S01]  /*19b10*/  LDL R32, [R1+0x118] ;  /* 0x0001180001207983 */ /* 0x000ee20000100800 */
[----:B--2---:R-:W-:-:S03]  /*19b20*/  @!P0 IMAD.MOV.U32 R35, RZ, RZ, R47 ;  /* 0x000000ffff238224 */ /* 0x004fc600078e002f */
[----:B------:R-:W2:Y:S04]  /*19b30*/  LDL R47, [R1+0x1a0] ;  /* 0x0001a000012f7983 */ /* 0x000ea80000100800 */
[----:B------:R4:W2:Y:S02]  /*19b40*/  @!P0 LDG.E.U8 R57, desc[UR22][R34.64] ;  /* 0x0000001622398981 */ /* 0x0008a4000c1e1100 */
[----:B----4-:R-:W-:Y:S02]  /*19b50*/  @!P0 IMAD.MOV.U32 R34, RZ, RZ, R44 ;  /* 0x000000ffff228224 */ /* 0x010fe400078e002c */
[----:B------:R-:W4:Y:S01]  /*19b60*/  LDL R44, [R1+0x1e4] ;  /* 0x0001e400012c7983 */ /* 0x000f220000100800 */
[----:B------:R-:W-:Y:S02]  /*19b70*/  PRMT R53, RZ, 0x7610, R53 ;  /* 0x00007610ff357816 */ /* 0x000fe40000000035 */
[----:B---3--:R-:W-:-:S04]  /*19b80*/  @!P0 LOP3.LUT R29, R29, R28, RZ, 0x3c, !PT ;  /* 0x0000001c1d1d8212 */ /* 0x008fc800078e3cff */
[----:B------:R-:W-:-:S04]  /*19b90*/  @!P0 LOP3.LUT R28, R29, R28, RZ, 0x3c, !PT ;  /* 0x0000001c1d1c8212 */ /* 0x000fc800078e3cff */
[----:B------:R-:W-:-:S05]  /*19ba0*/  @!P0 LOP3.LUT R29, R29, R28, RZ, 0x3c, !PT ;  /* 0x0000001c1d1d8212 */ /* 0x000fca00078e3cff */
[----:B------:R-:W3:Y:S04]  /*19bb0*/  @!P0 LDG.E.U8 R51, desc[UR22][R28.64] ;  /* 0x000000161c338981 */ /* 0x000ee8000c1e1100 */
[----:B------:R-:W3:Y:S04]  /*19bc0*/  LDL R28, [R1+0x260] ;  /* 0x00026000011c7983 */ /* 0x000ee80000100800 */
[----:B------:R-:W3:Y:S01]  /*19bd0*/  LDL R29, [R1+0x264] ;  /* 0x00026400011d7983 */ /* 0x000ee20000100800 */
[----:B------:R-:W-:Y:S02]  /*19be0*/  @!P0 IMAD.MOV.U32 R30, RZ, RZ, R45 ;  /* 0x000000ffff1e8224 */ /* 0x000fe400078e002d */
[----:B------:R-:W-:Y:S01]  /*19bf0*/  @!P0 IMAD.MOV.U32 R35, RZ, RZ, R46 ;  /* 0x000000ffff238224 */ /* 0x000fe200078e002e */
[----:B------:R-:W3:Y:S04]  /*19c00*/  LDL R45, [R1+0x2a4] ;  /* 0x0002a400012d7983 */ /* 0x000ee80000100800 */
[----:B------:R-:W3:Y:S01]  /*19c10*/  LDL R46, [R1+0x1e0] ;  /* 0x0001e000012e7983 */ /* 0x000ee20000100800 */
[----:B--2---:R-:W-:-:S03]  /*19c20*/  @!P0 IMAD.MOV.U32 R31, RZ, RZ, R47 ;  /* 0x000000ffff1f8224 */ /* 0x004fc600078e002f */
[----:B------:R-:W2:Y:S04]  /*19c30*/  LDL R47, [R1+0x2a0] ;  /* 0x0002a000012f7983 */ /* 0x000ea80000100800 */
[----:B------:R4:W2:Y:S02]  /*19c40*/  @!P0 LDG.E.U8 R53, desc[UR22][R30.64] ;  /* 0x000000161e358981 */ /* 0x0008a4000c1e1100 */
[----:B----4-:R-:W-:Y:S02]  /*19c50*/  @!P0 IMAD.MOV.U32 R30, RZ, RZ, R44 ;  /* 0x000000ffff1e8224 */ /* 0x010fe400078e002c */
[----:B------:R-:W4:Y:S01]  /*19c60*/  LDL R44, [R1+0x2e4] ;  /* 0x0002e400012c7983 */ /* 0x000f220000100800 */
[----:B------:R-:W-:Y:S02]  /*19c70*/  @!P0 LOP3.LUT R41, R41, R40, RZ, 0x3c, !PT ;  /* 0x0000002829298212 */ /* 0x000fe400078e3cff */
[----:B------:R-:W-:-:S02]  /*19c80*/  @!P0 LOP3.LUT R37, R37, R36, RZ, 0x3c, !PT ;  /* 0x0000002425258212 */ /* 0x000fc400078e3cff */
[----:B------:R-:W-:Y:S02]  /*19c90*/  @!P0 LOP3.LUT R33, R33, R32, RZ, 0x3c, !PT ;  /* 0x0000002021218212 */ /* 0x000fe400078e3cff */
[----:B------:R-:W-:Y:S02]  /*19ca0*/  @!P0 LOP3.LUT R40, R41, R40, RZ, 0x3c, !PT ;  /* 0x0000002829288212 */ /* 0x000fe400078e3cff */
[----:B------:R-:W-:Y:S02]  /*19cb0*/  @!P0 LOP3.LUT R36, R37, R36, RZ, 0x3c, !PT ;  /* 0x0000002425248212 */ /* 0x000fe400078e3cff */
[----:B------:R-:W-:Y:S02]  /*19cc0*/  @!P0 LOP3.LUT R32, R33, R32, RZ, 0x3c, !PT ;  /* 0x0000002021208212 */ /* 0x000fe400078e3cff */
[----:B------:R-:W-:Y:S02]  /*19cd0*/  PRMT R69, RZ, 0x7610, R69 ;  /* 0x00007610ff457816 */ /* 0x000fe40000000045 */
[----:B------:R-:W-:-:S02]  /*19ce0*/  PRMT R63, RZ, 0x7610, R63 ;  /* 0x00007610ff3f7816 */ /* 0x000fc4000000003f */
[----:B------:R-:W-:Y:S02]  /*19cf0*/  PRMT R59, RZ, 0x7610, R59 ;  /* 0x00007610ff3b7816 */ /* 0x000fe4000000003b */
[----:B------:R-:W-:Y:S02]  /*19d00*/  PRMT R55, RZ, 0x7610, R55 ;  /* 0x00007610ff377816 */ /* 0x000fe40000000037 */
[----:B------:R-:W-:Y:S02]  /*19d10*/  @!P0 LOP3.LUT R41, R41, R40, RZ, 0x3c, !PT ;  /* 0x0000002829298212 */ /* 0x000fe400078e3cff */
[----:B------:R-:W-:Y:S02]  /*19d20*/  @!P0 LOP3.LUT R37, R37, R36, RZ, 0x3c, !PT ;  /* 0x0000002425258212 */ /* 0x000fe400078e3cff */
[----:B------:R-:W-:Y:S01]  /*19d30*/  @!P0 LOP3.LUT R33, R33, R32, RZ, 0x3c, !PT ;  /* 0x0000002021218212 */ /* 0x000fe200078e3cff */
[----:B------:R-:W4:Y:S01]  /*19d40*/  @!P0 LDG.E.U8 R63, desc[UR22][R40.64] ;  /* 0x00000016283f8981 */ /* 0x000f22000c1e1100 */
[----:B------:R-:W-:-:S03]  /*19d50*/  PRMT R71, RZ, 0x7610, R71 ;  /* 0x00007610ff477816 */ /* 0x000fc60000000047 */
[----:B------:R-:W4:Y:S04]  /*19d60*/  @!P0 LDG.E.U8 R59, desc[UR22][R36.64] ;  /* 0x00000016243b8981 */ /* 0x000f28000c1e1100 */
[----:B------:R-:W4:Y:S04]  /*19d70*/  @!P0 LDG.E.U8 R55, desc[UR22][R32.64] ;  /* 0x0000001620378981 */ /* 0x000f28000c1e1100 */
[----:B------:R-:W4:Y:S04]  /*19d80*/  LDL R40, [R1+0x358] ;  /* 0x0003580001287983 */ /* 0x000f280000100800 */
[----:B------:R-:W4:Y:S04]  /*19d90*/  LDL R41, [R1+0x35c] ;  /* 0x00035c0001297983 */ /* 0x000f280000100800 */
[----:B------:R-:W4:Y:S04]  /*19da0*/  LDL R36, [R1+0x424] ;  /* 0x0004240001247983 */ /* 0x000f280000100800 */
[----:B------:R-:W4:Y:S04]  /*19db0*/  LDL R37, [R1+0x428] ;  /* 0x0004280001257983 */ /* 0x000f280000100800 */
[----:B------:R-:W4:Y:S04]  /*19dc0*/  LDL R32, [R1+0x158] ;  /* 0x0001580001207983 */ /* 0x000f280000100800 */
[----:B------:R-:W4:Y:S01]  /*19dd0*/  LDL R33, [R1+0x15c] ;  /* 0x00015c0001217983 */ /* 0x000f220000100800 */
[----:B---3--:R-:W-:-:S04]  /*19de0*/  @!P0 LOP3.LUT R29, R29, R28, RZ, 0x3c, !PT ;  /* 0x0000001c1d1d8212 */ /* 0x008fc800078e3cff */
[----:B------:R-:W-:-:S04]  /*19df0*/  @!P0 LOP3.LUT R28, R29, R28, RZ, 0x3c, !PT ;  /* 0x0000001c1d1c8212 */ /* 0x000fc800078e3cff */
[----:B------:R-:W-:Y:S01]  /*19e00*/  @!P0 LOP3.LUT R29, R29, R28, RZ, 0x3c, !PT ;  /* 0x0000001c1d1d8212 */ /* 0x000fe200078e3cff */
[----:B------:R-:W-:Y:S01]  /*19e10*/  @!P0 IMAD.MOV.U32 R31, RZ, RZ, R46 ;  /* 0x000000ffff1f8224 */ /* 0x000fe200078e002e */
[----:B------:R0:W-:Y:S04]  /*19e20*/  STS.U8 [R70+UR10+0xbf00], R25 ;  /* 0x00bf001946007988 */ /* 0x0001e8000800000a */
[----:B------:R1:W3:Y:S04]  /*19e30*/  @!P0 LDG.E.U8 R69, desc[UR22][R28.64] ;  /* 0x000000161c458981 */ /* 0x0002e8000c1e1100 */
[----:B------:R-:W3:Y:S04]  /*19e40*/  LDL R46, [R1+0x2e0] ;  /* 0x0002e000012e7983 */ /* 0x000ee80000100800 */
[----:B0-----:R-:W3:Y:S01]  /*19e50*/  LDL.LU R70, [R1+0x724] ;  /* 0x0007240001467983 */ /* 0x001ee20000300800 */
[----:B-1----:R-:W-:-:S03]  /*19e60*/  @!P0 IMAD.MOV.U32 R28, RZ, RZ, R45 ;  /* 0x000000ffff1c8224 */ /* 0x002fc600078e002d */
[----:B------:R-:W3:Y:S01]  /*19e70*/  LDL R45, [R1+0x3a0] ;  /* 0x0003a000012d7983 */ /* 0x000ee20000100800 */
[----:B--2---:R-:W-:-:S03]  /*19e80*/  @!P0 IMAD.MOV.U32 R29, RZ, RZ, R47 ;  /* 0x000000ffff1d8224 */ /* 0x004fc600078e002f */
[----:B------:R-:W2:Y:S04]  /*19e90*/  LDL.LU R47, [R1] ;  /* 0x00000000012f7983 */ /* 0x000ea80000300800 */
[----:B------:R4:W2:Y:S04]  /*19ea0*/  @!P0 LDG.E.U8 R71, desc[UR22][R28.64] ;  /* 0x000000161c478981 */ /* 0x0008a8000c1e1100 */
[----:B------:R-:W2:Y:S01]  /*19eb0*/  LDL R25, [R1+0x3d0] ;  /* 0x0003d00001197983 */ /* 0x000ea20000100800 */
[----:B----4-:R-:W-:-:S03]  /*19ec0*/  @!P0 IMAD.MOV.U32 R28, RZ, RZ, R44 ;  /* 0x000000ffff1c8224 */ /* 0x010fc600078e002c */
[----:B------:R-:W4:Y:S01]  /*19ed0*/  LDL R44, [R1+0x3cc] ;  /* 0x0003cc00012c7983 */ /* 0x000f220000100800 */
[----:B------:R-:W-:Y:S02]  /*19ee0*/  LOP3.LUT R93, R93, 0x30, RZ, 0x3c, !PT ;  /* 0x000000305d5d7812 */ /* 0x000fe400078e3cff */
[----:B------:R-:W-:-:S03]  /*19ef0*/  PRMT R50, RZ, 0x7610, R50 ;  /* 0x00007610ff327816 */ /* 0x000fc60000000032 */
[----:B------:R-:W-:Y:S01]  /*19f00*/  STS.U8 [R93+UR10+0xa180], R67 ;  /* 0x00a180435d007988 */ /* 0x000fe2000800000a */
[----:B------:R-:W-:-:S03]  /*19f10*/  PRMT R73, RZ, 0x7610, R73 ;  /* 0x00007610ff497816 */ /* 0x000fc60000000049 */
[----:B------:R-:W-:Y:S04]  /*19f20*/  STS.U8 [R93+UR10+0xa380], R66 ;  /* 0x00a380425d007988 */ /* 0x000fe8000800000a */
[----:B------:R-:W-:Y:S04]  /*19f30*/  STS.U8 [R93+UR10+0xa580], R65 ;  /* 0x00a580415d007988 */ /* 0x000fe8000800000a */
[----:B------:R-:W-:Y:S04]  /*19f40*/  STS.U8 [R93+UR10+0xa780], R64 ;  /* 0x00a780405d007988 */ /* 0x000fe8000800000a */
[----:B------:R0:W4:Y:S04]  /*19f50*/  @!P0 LDG.E.U8 R50, desc[UR22][R42.64] ;  /* 0x000000162a328981 */ /* 0x000128000c1e1100 */
[----:B------:R-:W-:Y:S04]  /*19f60*/  STS.U8 [R93+UR10+0xa980], R27 ;  /* 0x00a9801b5d007988 */ /* 0x000fe8000800000a */
[----:B------:R2:W-:Y:S01]  /*19f70*/  STS.U8 [R93+UR10+0xab80], R26 ;  /* 0x00ab801a5d007988 */ /* 0x0005e2000800000a */
[----:B0-----:R-:W-:Y:S01]  /*19f80*/  PRMT R43, RZ, 0x7610, R43 ;  /* 0x00007610ff2b7816 */ /* 0x001fe2000000002b */
[----:B---3--:R-:W-:-:S02]  /*19f90*/  @!P0 IMAD.MOV.U32 R29, RZ, RZ, R46 ;  /* 0x000000ffff1d8224 */ /* 0x008fc400078e002e */
[----:B------:R-:W3:Y:S04]  /*19fa0*/  LDL.LU R46, [R1+0x10] ;  /* 0x00001000012e7983 */ /* 0x000ee80000300800 */
[----:B------:R0:W3:Y:S04]  /*19fb0*/  @!P0 LDG.E.U8 R73, desc[UR22][R28.64] ;  /* 0x000000161c498981 */ /* 0x0000e8000c1e1100 */
[----:B------:R-:W0:Y:S04]  /*19fc0*/  LDL R28, [R1+0x320] ;  /* 0x00032000011c7983 */ /* 0x000e280000100800 */
[----:B------:R-:W0:Y:S01]  /*19fd0*/  LDL R29, [R1+0x324] ;  /* 0x00032400011d7983 */ /* 0x000e220000100800 */
[----:B--2---:R-:W-:-:S02]  /*19fe0*/  @!P0 IMAD.MOV.U32 R26, RZ, RZ, R25 ;  /* 0x000000ffff1a8224 */ /* 0x004fc400078e0019 */
[----:B----4-:R-:W-:Y:S01]  /*19ff0*/  @!P0 IMAD.MOV.U32 R27, RZ, RZ, R44 ;  /* 0x000000ffff1b8224 */ /* 0x010fe200078e002c */
[----:B------:R-:W-:Y:S02]  /*1a000*/  PRMT R74, RZ, 0x7610, R74 ;  /* 0x00007610ff4a7816 */ /* 0x000fe4000000004a */
[----:B------:R-:W-:Y:S02]  /*1a010*/  PRMT R42, RZ, 0x7610, R42 ;  /* 0x00007610ff2a7816 */ /* 0x000fe4000000002a */
[----:B------:R-:W-:Y:S01]  /*1a020*/  @!P0 LOP3.LUT R41, R41, R40, RZ, 0x3c, !PT ;  /* 0x0000002829298212 */ /* 0x000fe200078e3cff */
[----:B------:R1:W2:Y:S01]  /*1a030*/  @!P0 LDG.E.U8 R43, desc[UR22][R26.64] ;  /* 0x000000161a2b8981 */ /* 0x0002a2000c1e1100 */
[----:B------:R-:W-:Y:S02]  /*1a040*/  PRMT R62, RZ, 0x7610, R62 ;  /* 0x00007610ff3e7816 */ /* 0x000fe4000000003e */
[----:B------:R-:W-:Y:S01]  /*1a050*/  PRMT R72, RZ, 0x7610, R72 ;  /* 0x00007610ff487816 */ /* 0x000fe20000000048 */
[----:B------:R-:W-:Y:S04]  /*1a060*/  STS.U8 [R93+UR10+0xad80], R68 ;  /* 0x00ad80445d007988 */ /* 0x000fe8000800000a */
[----:B------:R-:W4:Y:S04]  /*1a070*/  LDL R44, [R1+0xe0] ;  /* 0x0000e000012c7983 */ /* 0x000f280000100800 */
[----:B------:R-:W1:Y:S04]  /*1a080*/  LDL R26, [R1+0x3fc] ;  /* 0x0003fc00011a7983 */ /* 0x000e680000100800 */
[----:B------:R-:W1:Y:S04]  /*1a090*/  LDL R27, [R1+0x400] ;  /* 0x00040000011b7983 */ /* 0x000e680000100800 */
[----:B------:R-:W2:Y:S01]  /*1a0a0*/  LDL R25, [R1+0xe4] ;  /* 0x0000e40001197983 */ /* 0x000ea20000100800 */
[----:B0-----:R-:W-:-:S04]  /*1a0b0*/  @!P0 LOP3.LUT R29, R29, R28, RZ, 0x3c, !PT ;  /* 0x0000001c1d1d8212 */ /* 0x001fc800078e3cff */
[----:B------:R-:W-:-:S04]  /*1a0c0*/  @!P0 LOP3.LUT R28, R29, R28, RZ, 0x3c, !PT ;  /* 0x0000001c1d1c8212 */ /* 0x000fc800078e3cff */
[----:B------:R-:W-:-:S05]  /*1a0d0*/  @!P0 LOP3.LUT R29, R29, R28, RZ, 0x3c, !PT ;  /* 0x0000001c1d1d8212 */ /* 0x000fca00078e3cff */
[----:B------:R-:W2:Y:S04]  /*1a0e0*/  @!P0 LDG.E.U8 R74, desc[UR22][R28.64] ;  /* 0x000000161c4a8981 */ /* 0x000ea8000c1e1100 */
[----:B------:R-:W2:Y:S04]  /*1a0f0*/  LDL R28, [R1+0x360] ;  /* 0x00036000011c7983 */ /* 0x000ea80000100800 */
[----:B------:R-:W2:Y:S01]  /*1a100*/  LDL R29, [R1+0x364] ;  /* 0x00036400011d7983 */ /* 0x000ea20000100800 */
[----:B-1----:R-:W-:-:S04]  /*1a110*/  @!P0 LOP3.LUT R27, R27, R26, RZ, 0x3c, !PT ;  /* 0x0000001a1b1b8212 */ /* 0x002fc800078e3cff */
[----:B------:R-:W-:-:S04]  /*1a120*/  @!P0 LOP3.LUT R26, R27, R26, RZ, 0x3c, !PT ;  /* 0x0000001a1b1a8212 */ /* 0x000fc800078e3cff */
[----:B------:R-:W-:-:S05]  /*1a130*/  @!P0 LOP3.LUT R27, R27, R26, RZ, 0x3c, !PT ;  /* 0x0000001a1b1b8212 */ /* 0x000fca00078e3cff */
[----:B------:R-:W3:Y:S04]  /*1a140*/  @!P0 LDG.E.U8 R42, desc[UR22][R26.64] ;  /* 0x000000161a2a8981 */ /* 0x000ee8000c1e1100 */
[----:B------:R-:W3:Y:S04]  /*1a150*/  LDL R26, [R1+0x42c] ;  /* 0x00042c00011a7983 */ /* 0x000ee80000100800 */
[----:B------:R-:W3:Y:S01]  /*1a160*/  LDL R27, [R1+0x430] ;  /* 0x00043000011b7983 */ /* 0x000ee20000100800 */
[----:B------:R-:W-:-:S04]  /*1a170*/  @!P0 LOP3.LUT R40, R41, R40, RZ, 0x3c, !PT ;  /* 0x0000002829288212 */ /* 0x000fc800078e3cff */
[----:B------:R-:W-:-:S05]  /*1a180*/  @!P0 LOP3.LUT R41, R41, R40, RZ, 0x3c, !PT ;  /* 0x0000002829298212 */ /* 0x000fca00078e3cff */
[----:B------:R0:W4:Y:S04]  /*1a190*/  @!P0 LDG.E.U8 R62, desc[UR22][R40.64] ;  /* 0x00000016283e8981 */ /* 0x000128000c1e1100 */
[----:B------:R1:W-:Y:S01]  /*1a1a0*/  STS.U8 [R93+UR10+0xaf80], R47 ;  /* 0x00af802f5d007988 */ /* 0x0003e2000800000a */
[----:B0-----:R-:W-:-:S03]  /*1a1b0*/  PRMT R41, RZ, 0x7610, R41 ;  /* 0x00007610ff297816 */ /* 0x001fc60000000029 */
[----:B-1----:R-:W4:Y:S01]  /*1a1c0*/  LDL R47, [R1+0x124] ;  /* 0x00012400012f7983 */ /* 0x002f220000100800 */
[----:B--2---:R-:W-:-:S04]  /*1a1d0*/  @!P0 LOP3.LUT R29, R29, R28, RZ, 0x3c, !PT ;  /* 0x0000001c1d1d8212 */ /* 0x004fc800078e3cff */
[----:B------:R-:W-:-:S04]  /*1a1e0*/  @!P0 LOP3.LUT R28, R29, R28, RZ, 0x3c, !PT ;  /* 0x0000001c1d1c8212 */ /* 0x000fc800078e3cff */
[----:B------:R-:W-:-:S05]  /*1a1f0*/  @!P0 LOP3.LUT R29, R29, R28, RZ, 0x3c, !PT ;  /* 0x0000001c1d1d8212 */ /* 0x000fca00078e3cff */
[----:B------:R0:W2:Y:S02]  /*1a200*/  @!P0 LDG.E.U8 R72, desc[UR22][R28.64] ;  /* 0x000000161c488981 */ /* 0x0000a4000c1e1100 */
[----:B0-----:R-:W-:Y:S02]  /*1a210*/  @!P0 IMAD.MOV.U32 R28, RZ, RZ, R45 ;  /* 0x000000ffff1c8224 */ /* 0x001fe400078e002d */
[----:B------:R-:W2:Y:S04]  /*1a220*/  LDL R29, [R1+0x39c] ;  /* 0x00039c00011d7983 */ /* 0x000ea80000100800 */
[----:B------:R-:W2:Y:S01]  /*1a230*/  LDL R45, [R1+0x458] ;  /* 0x00045800012d7983 */ /* 0x000ea20000100800 */
[----:B---3--:R-:W-:-:S04]  /*1a240*/  @!P0 LOP3.LUT R27, R27, R26, RZ, 0x3c, !PT ;  /* 0x0000001a1b1b8212 */ /* 0x008fc800078e3cff */
[----:B------:R-:W-:-:S04]  /*1a250*/  @!P0 LOP3.LUT R26, R27, R26, RZ, 0x3c, !PT ;  /* 0x0000001a1b1a8212 */ /* 0x000fc800078e3cff */
[----:B------:R-:W-:-:S05]  /*1a260*/  @!P0 LOP3.LUT R27, R27, R26, RZ, 0x3c, !PT ;  /* 0x0000001a1b1b8212 */ /* 0x000fca00078e3cff */
[----:B------:R2:W3:Y:S04]  /*1a270*/  @!P0 LDG.E.U8 R41, desc[UR22][R26.64] ;  /* 0x000000161a298981 */ /* 0x0004e8000c1e1100 */
[----:B------:R-:W2:Y:S04]  /*1a280*/  LDL.LU R26, [R1+0xc] ;  /* 0x00000c00011a7983 */ /* 0x000ea80000300800 */
[----:B------:R-:W3:Y:S01]  /*1a290*/  LDL R27, [R1+0x454] ;  /* 0x00045400011b7983 */ /* 0x000ee20000100800 */
[----:B------:R-:W-:Y:S02]  /*1a2a0*/  PRMT R40, RZ, 0x7610, R40 ;  /* 0x00007610ff287816 */ /* 0x000fe40000000028 */
[----:B------:R-:W-:Y:S01]  /*1a2b0*/  PRMT R68, RZ, 0x7610, R68 ;  /* 0x00007610ff447816 */ /* 0x000fe20000000044 */
[----:B--2---:R0:W-:Y:S02]  /*1a2c0*/  STS.U8 [R93+UR10+0xb180], R26 ;  /* 0x00b1801a5d007988 */ /* 0x0041e4000800000a */
[----:B0-----:R-:W-:-:S02]  /*1a2d0*/  @!P0 IMAD.MOV.U32 R26, RZ, RZ, R45 ;  /* 0x000000ffff1a8224 */ /* 0x001fc400078e002d */
[----:B------:R0:W-:Y:S04]  /*1a2e0*/  STS.U8 [R93+UR10+0xb380], R46 ;  /* 0x00b3802e5d007988 */ /* 0x0001e8000800000a */
[----:B---3--:R1:W2:Y:S04]  /*1a2f0*/  @!P0 LDG.E.U8 R40, desc[UR22][R26.64] ;  /* 0x000000161a288981 */ /* 0x0082a8000c1e1100 */
[----:B------:R-:W3:Y:S04]  /*1a300*/  LDL R45, [R1+0x1ac] ;  /* 0x0001ac00012d7983 */ /* 0x000ee80000100800 */
[----:B0-----:R-:W2:Y:S01]  /*1a310*/  LDL R46, [R1+0x1a8] ;  /* 0x0001a800012e7983 */ /* 0x001ea20000100800 */
[----:B-1----:R-:W-:-:S02]  /*1a320*/  @!P0 IMAD.MOV.U32 R26, RZ, RZ, R25 ;  /* 0x000000ffff1a8224 */ /* 0x002fc400078e0019 */
[----:B----4-:R-:W-:Y:S01]  /*1a330*/  @!P0 IMAD.MOV.U32 R27, RZ, RZ, R44 ;  /* 0x000000ffff1b8224 */ /* 0x010fe200078e002c */
[----:B------:R-:W4:Y:S04]  /*1a340*/  LDL R25, [R1+0x1ec] ;  /* 0x0001ec0001197983 */ /* 0x000f280000100800 */
[----:B------:R-:W2:Y:S04]  /*1a350*/  LDL R44, [R1+0x1e8] ;  /* 0x0001e800012c7983 */ /* 0x000ea80000100800 */
[----:B------:R0:W2:Y:S04]  /*1a360*/  @!P0 LDG.E.U8 R68, desc[UR22][R26.64] ;  /* 0x000000161a448981 */ /* 0x0000a8000c1e1100 */
[----:B------:R-:W2:Y:S04]  /*1a370*/  LDL.LU R26, [R1+0x8] ;  /* 0x00000800011a7983 */ /* 0x000ea80000300800 */
[----:B------:R-:W3:Y:S01]  /*1a380*/  LDL R27, [R1+0x120] ;  /* 0x00012000011b7983 */ /* 0x000ee20000100800 */
[----:B------:R-:W-:-:S03]  /*1a390*/  PRMT R67, RZ, 0x7610, R67 ;  /* 0x00007610ff437816 */ /* 0x000fc60000000043 */
[----:B--2---:R0:W-:Y:S02]  /*1a3a0*/  STS.U8 [R93+UR10+0xb580], R26 ;  /* 0x00b5801a5d007988 */ /* 0x0041e4000800000a */
[----:B0-----:R-:W-:-:S05]  /*1a3b0*/  @!P0 IMAD.MOV.U32 R26, RZ, RZ, R47 ;  /* 0x000000ffff1a8224 */ /* 0x001fca00078e002f */
[----:B---3--:R0:W2:Y:S04]  /*1a3c0*/  @!P0 LDG.E.U8 R67, desc[UR22][R26.64] ;  /* 0x000000161a438981 */ /* 0x0080a8000c1e1100 */
[----:B------:R-:W0:Y:S04]  /*1a3d0*/  LDL R26, [R1+0x160] ;  /* 0x00016000011a7983 */ /* 0x000e280000100800 */
[----:B------:R-:W0:Y:S04]  /*1a3e0*/  LDL R27, [R1+0x164] ;  /* 0x00016400011b7983 */ /* 0x000e280000100800 */
[----:B------:R1:W-:Y:S04]  /*1a3f0*/  STS.U8 [R93+UR10+0xb780], R0 ;  /* 0x00b780005d007988 */ /* 0x0003e8000800000a */
[----:B-1----:R-:W3:Y:S01]  /*1a400*/  LDL.LU R93, [R1+0x720] ;  /* 0x00072000015d7983 */ /* 0x002ee20000300800 */
[----:B------:R-:W-:-:S03]  /*1a410*/  PRMT R66, RZ, 0x7610, R66 ;  /* 0x00007610ff427816 */ /* 0x000fc60000000042 */
[----:B------:R-:W5:Y:S01]  /*1a420*/  LDL.LU R0, [R1+0x71c] ;  /* 0x00071c0001007983 */ /* 0x000f620000300800 */
[----:B------:R-:W1:Y:S01]  /*1a430*/  S2R R47, SR_TID.X ;  /* 0x00000000002f7919 */ /* 0x000e620000002100 */
[----:B0-----:R-:W-:-:S04]  /*1a440*/  @!P0 LOP3.LUT R27, R27, R26, RZ, 0x3c, !PT ;  /* 0x0000001a1b1b8212 */ /* 0x001fc800078e3cff */
[----:B------:R-:W-:-:S04]  /*1a450*/  @!P0 LOP3.LUT R26, R27, R26, RZ, 0x3c, !PT ;  /* 0x0000001a1b1a8212 */ /* 0x000fc800078e3cff */
[----:B------:R-:W-:-:S05]  /*1a460*/  @!P0 LOP3.LUT R27, R27, R26, RZ, 0x3c, !PT ;  /* 0x0000001a1b1b8212 */ /* 0x000fca00078e3cff */
[----:B------:R0:W2:Y:S02]  /*1a470*/  @!P0 LDG.E.U8 R66, desc[UR22][R26.64] ;  /* 0x000000161a428981 */ /* 0x0000a4000c1e1100 */
[----:B0-----:R-:W0:Y:S01]  /*1a480*/  S2R R27, SR_TID.X ;  /* 0x00000000001b7919 */ /* 0x001e220000002100 */
[----:B------:R-:W-:Y:S02]  /*1a490*/  @!P0 IMAD.MOV.U32 R26, RZ, RZ, R45 ;  /* 0x000000ffff1a8224 */ /* 0x000fe400078e002d */
[----:B------:R-:W2:Y:S01]  /*1a4a0*/  LDL R45, [R1+0x2ec] ;  /* 0x0002ec00012d7983 */ /* 0x000ea20000100800 */
[----:B0-----:R-:W-:-:S04]  /*1a4b0*/  LOP3.LUT R27, R27, 0x7f, RZ, 0xc0, !PT ;  /* 0x0000007f1b1b7812 */ /* 0x001fc800078ec0ff */
[----:B------:R-:W-:-:S05]  /*1a4c0*/  LOP3.LUT R27, R27, 0x30, RZ, 0x3c, !PT ;  /* 0x000000301b1b7812 */ /* 0x000fca00078e3cff */
[----:B---3--:R0:W-:Y:S02]  /*1a4d0*/  STS.U8 [R27+UR10+0xb980], R93 ;  /* 0x00b9805d1b007988 */ /* 0x0081e4000800000a */
[----:B0-----:R-:W-:Y:S02]  /*1a4e0*/  @!P0 IMAD.MOV.U32 R27, RZ, RZ, R46 ;  /* 0x000000ffff1b8224 */ /* 0x001fe400078e002e */
[----:B------:R-:W3:Y:S01]  /*1a4f0*/  LDL R46, [R1+0x2e8] ;  /* 0x0002e800012e7983 */ /* 0x000ee20000100800 */
[----:B-1----:R-:W-:-:S04]  /*1a500*/  LOP3.LUT R47, R47, 0x7f, RZ, 0xc0, !PT ;  /* 0x0000007f2f2f7812 */ /* 0x002fc800078ec0ff */
[----:B------:R-:W-:Y:S02]  /*1a510*/  LOP3.LUT R93, R47, 0x30, RZ, 0x3c, !PT ;  /* 0x000000302f5d7812 */ /* 0x000fe400078e3cff */
[----:B------:R-:W3:Y:S04]  /*1a520*/  LDL R47, [R1+0x2ac] ;  /* 0x0002ac00012f7983 */ /* 0x000ee80000100800 */
[----:B------:R4:W-:Y:S02]  /*1a530*/  STS.U8 [R93+UR10+0xbb80], R24 ;  /* 0x00bb80185d007988 */ /* 0x0009e4000800000a */
[----:B----4-:R-:W-:Y:S02]  /*1a540*/  @!P0 IMAD.MOV.U32 R24, RZ, RZ, R25 ;  /* 0x000000ffff188224 */ /* 0x010fe400078e0019 */
[----:B------:R-:W-:-:S02]  /*1a550*/  @!P0 IMAD.MOV.U32 R25, RZ, RZ, R44 ;  /* 0x000000ffff198224 */ /* 0x000fc400078e002c */
[----:B------:R-:W0:Y:S01]  /*1a560*/  S2R R44, SR_TID.X ;  /* 0x00000000002c7919 */ /* 0x000e220000002100 */
[----:B------:R1:W-:Y:S04]  /*1a570*/  STS.U8 [R93+UR10+0xbd80], R23 ;  /* 0x00bd80175d007988 */ /* 0x0003e8000800000a */
[----:B------:R4:W-:Y:S04]  /*1a580*/  STS.U8 [R93+UR10+0xbf80], R22 ;  /* 0x00bf80165d007988 */ /* 0x0009e8000800000a */
[----:B-1----:R-:W3:Y:S04]  /*1a590*/  LDL R23, [R1+0x26c] ;  /* 0x00026c0001177983 */ /* 0x002ee80000100800 */
[----:B----4-:R-:W4:Y:S01]  /*1a5a0*/  LDL R22, [R1+0x268] ;  /* 0x0002680001167983 */ /* 0x010f220000100800 */
[----:B0-----:R-:W-:-:S05]  /*1a5b0*/  LOP3.LUT R93, R44, 0x7f, RZ, 0xc0, !PT ;  /* 0x0000007f2c5d7812 */ /* 0x001fca00078ec0ff */
[----:B------:R-:W-:Y:S04]  /*1a5c0*/  STS.U8 [R93+UR10+0x4000], R21 ;  /* 0x004000155d007988 */ /* 0x000fe8000800000a */
[----:B------:R2:W-:Y:S02]  /*1a5d0*/  STS.U8 [R93+UR10+0x4400], R20 ;  /* 0x004400145d007988 */ /* 0x0005e4000800000a */
[----:B--2---:R-:W-:Y:S02]  /*1a5e0*/  @!P0 IMAD.MOV.U32 R20, RZ, RZ, R45 ;  /* 0x000000ffff148224 */ /* 0x004fe400078e002d */
[----:B------:R-:W2:Y:S01]  /*1a5f0*/  LDL R45, [R1+0x3d8] ;  /* 0x0003d800012d7983 */ /* 0x000ea20000100800 */
[----:B---3--:R-:W-:-:S03]  /*1a600*/  @!P0 IMAD.MOV.U32 R21, RZ, RZ, R46 ;  /* 0x000000ffff158224 */ /* 0x008fc600078e002e */
[----:B------:R-:W3:Y:S01]  /*1a610*/  LDL R46, [R1+0x3d4] ;  /* 0x0003d400012e7983 */ /* 0x000ee20000100800 */
[----:B------:R-:W-:-:S03]  /*1a620*/  PRMT R52, RZ, 0x7610, R52 ;  /* 0x00007610ff347816 */ /* 0x000fc60000000034 */
[----:B------:R0:W-:Y:S04]  /*1a630*/  STS.U8 [R93+UR10+0x4800], R19 ;  /* 0x004800135d007988 */ /* 0x0001e8000800000a */
[----:B------:R1:W-:Y:S04]  /*1a640*/  STS.U8 [R93+UR10+0x4c00], R18 ;  /* 0x004c00125d007988 */ /* 0x0003e8000800000a */
[----:B------:R0:W3:Y:S04]  /*1a650*/  @!P0 LDG.E.U8 R52, desc[UR22][R30.64] ;  /* 0x000000161e348981 */ /* 0x0000e8000c1e1100 */
[----:B------:R-:W-:Y:S04]  /*1a660*/  STS.U8 [R93+UR10+0x5000], R17 ;  /* 0x005000115d007988 */ /* 0x000fe8000800000a */
[----:B------:R2:W-:Y:S01]  /*1a670*/  STS.U8 [R93+UR10+0x5400], R16 ;  /* 0x005400105d007988 */ /* 0x0005e2000800000a */
[----:B0-----:R-:W-:-:S02]  /*1a680*/  PRMT R30, RZ, 0x7610, R30 ;  /* 0x00007610ff1e7816 */ /* 0x001fc4000000001e */
[-C--:B------:R-:W-:Y:S01]  /*1a690*/  @!P0 LOP3.LUT R37, R37, R36.reuse, RZ, 0x3c, !PT ;  /* 0x0000002425258212 */ /* 0x080fe200078e3cff */
[----:B------:R-:W3:Y:S03]  /*1a6a0*/  LDL R19, [R1+0x36c] ;  /* 0x00036c0001137983 */ /* 0x000ee60000100800 */
[C---:B------:R-:W-:Y:S01]  /*1a6b0*/  @!P0 LOP3.LUT R36, R37.reuse, R36, RZ, 0x3c, !PT ;  /* 0x0000002425248212 */ /* 0x040fe200078e3cff */
[----:B-1----:R-:W3:Y:S01]  /*1a6c0*/  LDL R18, [R1+0x368] ;  /* 0x0003680001127983 */ /* 0x002ee20000100800 */
[----:B------:R-:W-:Y:S02]  /*1a6d0*/  PRMT R58, RZ, 0x7610, R58 ;  /* 0x00007610ff3a7816 */ /* 0x000fe4000000003a */
[----:B------:R-:W-:-:S05]  /*1a6e0*/  @!P0 LOP3.LUT R37, R37, R36, RZ, 0x3c, !PT ;  /* 0x0000002425258212 */ /* 0x000fca00078e3cff */
[----:B------:R0:W3:Y:S01]  /*1a6f0*/  @!P0 LDG.E.U8 R58, desc[UR22][R36.64] ;  /* 0x00000016243a8981 */ /* 0x0000e2000c1e1100 */
[----:B----4-:R-:W-:-:S04]  /*1a700*/  @!P0 LOP3.LUT R23, R23, R22, RZ, 0x3c, !PT ;  /* 0x0000001617178212 */ /* 0x010fc800078e3cff */
[C---:B------:R-:W-:Y:S02]  /*1a710*/  @!P0 LOP3.LUT R22, R23.reuse, R22, RZ, 0x3c, !PT ;  /* 0x0000001617168212 */ /* 0x040fe400078e3cff */
[----:B0-----:R-:W-:Y:S02]  /*1a720*/  PRMT R36, RZ, 0x7610, R36 ;  /* 0x00007610ff247816 */ /* 0x001fe40000000024 */
[----:B------:R-:W-:-:S05]  /*1a730*/  @!P0 LOP3.LUT R23, R23, R22, RZ, 0x3c, !PT ;  /* 0x0000001617178212 */ /* 0x000fca00078e3cff */
[----:B------:R0:W4:Y:S02]  /*1a740*/  @!P0 LDG.E.U8 R36, desc[UR22][R22.64] ;  /* 0x0000001616248981 */ /* 0x000124000c1e1100 */
[----:B0-----:R-:W-:Y:S02]  /*1a750*/  @!P0 IMAD.MOV.U32 R22, RZ, RZ, R47 ;  /* 0x000000ffff168224 */ /* 0x001fe400078e002f */
[----:B--2---:R-:W-:Y:S01]  /*1a760*/  @!P0 IMAD.MOV.U32 R16, RZ, RZ, R45 ;  /* 0x000000ffff108224 */ /* 0x004fe200078e002d */
[----:B------:R-:W2:Y:S01]  /*1a770*/  LDL R47, [R1+0x3a8] ;  /* 0x0003a800012f7983 */ /* 0x000ea20000100800 */
[----:B---3--:R-:W-:Y:S01]  /*1a780*/  @!P0 IMAD.MOV.U32 R17, RZ, RZ, R46 ;  /* 0x000000ffff118224 */ /* 0x008fe200078e002e */
[----:B------:R-:W-:Y:S02]  /*1a790*/  PRMT R70, RZ, 0x7610, R70 ;  /* 0x00007610ff467816 */ /* 0x000fe40000000046 */
[----:B------:R-:W-:Y:S02]  /*1a7a0*/  @!P0 LOP3.LUT R33, R33, R32, RZ, 0x3c, !PT ;  /* 0x0000002021218212 */ /* 0x000fe400078e3cff */
[----:B------:R-:W-:Y:S01]  /*1a7b0*/  PRMT R54, RZ, 0x7610, R54 ;  /* 0x00007610ff367816 */ /* 0x000fe20000000036 */
[----:B------:R-:W3:Y:S04]  /*1a7c0*/  @!P0 LDG.E.U8 R30, desc[UR22][R16.64] ;  /* 0x00000016101e8981 */ /* 0x000ee8000c1e1100 */
[----:B------:R0:W2:Y:S04]  /*1a7d0*/  @!P0 LDG.E.U8 R70, desc[UR22][R28.64] ;  /* 0x000000161c468981 */ /* 0x0000a8000c1e1100 */
[----:B------:R1:W-:Y:S04]  /*1a7e0*/  STS.U8 [R93+UR10+0x5800], R80 ;  /* 0x005800505d007988 */ /* 0x0003e8000800000a */
[----:B------:R-:W2:Y:S04]  /*1a7f0*/  LDL R16, [R1+0x404] ;  /* 0x0004040001107983 */ /* 0x000ea80000100800 */
[----:B------:R-:W2:Y:S01]  /*1a800*/  LDL R17, [R1+0x408] ;  /* 0x0004080001117983 */ /* 0x000ea20000100800 */
[----:B0-----:R-:W-:-:S02]  /*1a810*/  PRMT R29, RZ, 0x7610, R29 ;  /* 0x00007610ff1d7816 */ /* 0x001fc4000000001d */
[----:B------:R-:W-:Y:S01]  /*1a820*/  @!P0 LOP3.LUT R32, R33, R32, RZ, 0x3c, !PT ;  /* 0x0000002021208212 */ /* 0x000fe200078e3cff */
[----:B-1----:R-:W3:Y:S01]  /*1a830*/  LDL R80, [R1+0x45c] ;  /* 0x00045c0001507983 */ /* 0x002ee20000100800 */
[----:B------:R-:W-:-:S03]  /*1a840*/  @!P0 LOP3.LUT R19, R19, R18, RZ, 0x3c, !PT ;  /* 0x0000001213138212 */ /* 0x000fc600078e3cff */
[----:B------:R-:W3:Y:S01]  /*1a850*/  LDL R46, [R1+0xe8] ;  /* 0x0000e800012e7983 */ /* 0x000ee20000100800 */
[----:B------:R-:W-:Y:S02]  /*1a860*/  @!P0 LOP3.LUT R33, R33, R32, RZ, 0x3c, !PT ;  /* 0x0000002021218212 */ /* 0x000fe400078e3cff */
[C---:B------:R-:W-:Y:S01]  /*1a870*/  @!P0 LOP3.LUT R18, R19.reuse, R18, RZ, 0x3c, !PT ;  /* 0x0000001213128212 */ /* 0x040fe200078e3cff */
[----:B------:R-:W3:Y:S04]  /*1a880*/  LDL R45, [R1+0xec] ;  /* 0x0000ec00012d7983 */ /* 0x000ee80000100800 */
[----:B------:R0:W3:Y:S01]  /*1a890*/  @!P0 LDG.E.U8 R54, desc[UR22][R32.64] ;  /* 0x0000001620368981 */ /* 0x0000e2000c1e1100 */
[----:B------:R-:W-:Y:S02]  /*1a8a0*/  @!P0 LOP3.LUT R19, R19, R18, RZ, 0x3c, !PT ;  /* 0x0000001213138212 */ /* 0x000fe400078e3cff */
[----:B------:R-:W-:Y:S01]  /*1a8b0*/  PRMT R60, RZ, 0x7610, R60 ;  /* 0x00007610ff3c7816 */ /* 0x000fe2000000003c */
[----:B------:R1:W-:Y:S01]  /*1a8c0*/  STS.U8 [R93+UR10+0x5c00], R78 ;  /* 0x005c004e5d007988 */ /* 0x0003e2000800000a */
[----:B------:R-:W-:-:S03]  /*1a8d0*/  PRMT R64, RZ, 0x7610, R64 ;  /* 0x00007610ff407816 */ /* 0x000fc60000000040 */
[----:B------:R-:W3:Y:S01]  /*1a8e0*/  LDL R23, [R1+0x2a8] ;  /* 0x0002a80001177983 */ /* 0x000ee20000100800 */
[----:B0-----:R-:W-:Y:S02]  /*1a8f0*/  PRMT R32, RZ, 0x7610, R32 ;  /* 0x00007610ff207816 */ /* 0x001fe40000000020 */
[----:B------:R-:W-:Y:S01]  /*1a900*/  PRMT R28, RZ, 0x7610, R28 ;  /* 0x00007610ff1c7816 */ /* 0x000fe2000000001c */
[----:B------:R-:W3:Y:S04]  /*1a910*/  @!P0 LDG.E.U8 R60, desc[UR22][R38.64] ;  /* 0x00000016263c8981 */ /* 0x000ee8000c1e1100 */
[----:B------:R0:W3:Y:S04]  /*1a920*/  @!P0 LDG.E.U8 R32, desc[UR22][R18.64] ;  /* 0x0000001612208981 */ /* 0x0000e8000c1e1100 */
[----:B-1----:R-:W3:Y:S04]  /*1a930*/  LDL R78, [R1+0x12c] ;  /* 0x00012c00014e7983 */ /* 0x002ee80000100800 */
[----:B------:R1:W-:Y:S01]  /*1a940*/  STS.U8 [R93+UR10+0x6000], R76 ;  /* 0x0060004c5d007988 */ /* 0x0003e2000800000a */
[----:B--2---:R-:W-:Y:S01]  /*1a950*/  @!P0 LOP3.LUT R17, R17, R16, RZ, 0x3c, !PT ;  /* 0x0000001011118212 */ /* 0x004fe200078e3cff */
[----:B0-----:R-:W-:-:S02]  /*1a960*/  @!P0 IMAD.MOV.U32 R18, RZ, RZ, R47 ;  /* 0x000000ffff128224 */ /* 0x001fc400078e002f */
[----:B-1----:R-:W2:Y:S01]  /*1a970*/  LDL R76, [R1+0x128] ;  /* 0x00012800014c7983 */ /* 0x002ea20000100800 */
[----:B------:R-:W-:-:S03]  /*1a980*/  @!P0 LOP3.LUT R16, R17, R16, RZ, 0x3c, !PT ;  /* 0x0000001011108212 */ /* 0x000fc600078e3cff */
[----:B------:R-:W2:Y:S01]  /*1a990*/  LDL R47, [R1+0x460] ;  /* 0x00046000012f7983 */ /* 0x000ea20000100800 */
[----:B------:R-:W-:Y:S02]  /*1a9a0*/  @!P0 LOP3.LUT R17, R17, R16, RZ, 0x3c, !PT ;  /* 0x0000001011118212 */ /* 0x000fe400078e3cff */
[----:B------:R-:W-:Y:S01]  /*1a9b0*/  PRMT R38, RZ, 0x7610, R38 ;  /* 0x00007610ff267816 */ /* 0x000fe20000000026 */
[----:B------:R-:W2:Y:S04]  /*1a9c0*/  LDL R19, [R1+0x3a4] ;  /* 0x0003a40001137983 */ /* 0x000ea80000100800 */
[----:B------:R-:W2:Y:S04]  /*1a9d0*/  @!P0 LDG.E.U8 R29, desc[UR22][R16.64] ;  /* 0x00000016101d8981 */ /* 0x000ea8000c1e1100 */
[----:B------:R-:W2:Y:S04]  /*1a9e0*/  @!P0 LDG.E.U8 R38, desc[UR22][R24.64] ;  /* 0x0000001618268981 */ /* 0x000ea8000c1e1100 */
[----:B------:R-:W2:Y:S04]  /*1a9f0*/  LDL R16, [R1+0x434] ;  /* 0x0004340001107983 */ /* 0x000ea80000100800 */
[----:B------:R-:W2:Y:S04]  /*1aa00*/  LDL R17, [R1+0x438] ;  /* 0x0004380001117983 */ /* 0x000ea80000100800 */
[----:B------:R-:W4:Y:S04]  /*1aa10*/  LDL R24, [R1+0x228] ;  /* 0x0002280001187983 */ /* 0x000f280000100800 */
[----:B------:R-:W4:Y:S01]  /*1aa20*/  LDL R25, [R1+0x22c] ;  /* 0x00022c0001197983 */ /* 0x000f220000100800 */
[----:B------:R-:W-:-:S03]  /*1aa30*/  PRMT R39, RZ, 0x7610, R39 ;  /* 0x00007610ff277816 */ /* 0x000fc60000000027 */
[----:B------:R-:W-:Y:S04]  /*1aa40*/  STS.U8 [R93+UR10+0x6400], R15 ;  /* 0x0064000f5d007988 */ /* 0x000fe8000800000a */
[----:B------:R-:W-:Y:S04]  /*1aa50*/  STS.U8 [R93+UR10+0x6800], R14 ;  /* 0x0068000e5d007988 */ /* 0x000fe8000800000a */
[----:B------:R0:W-:Y:S04]  /*1aa60*/  STS.U8 [R93+UR10+0x6c00], R13 ;  /* 0x006c000d5d007988 */ /* 0x0001e8000800000a */
[----:B------:R1:W-:Y:S04]  /*1aa70*/  STS.U8 [R93+UR10+0x7000], R12 ;  /* 0x0070000c5d007988 */ /* 0x0003e8000800000a */
[----:B------:R3:W4:Y:S04]  /*1aa80*/  @!P0 LDG.E.U8 R39, desc[UR22][R26.64] ;  /* 0x000000161a278981 */ /* 0x000728000c1e1100 */
[----:B0-----:R-:W4:Y:S04]  /*1aa90*/  LDL R13, [R1+0x1b4] ;  /* 0x0001b400010d7983 */ /* 0x001f280000100800 */
[----:B-1----:R-:W4:Y:S01]  /*1aaa0*/  LDL R12, [R1+0x1b0] ;  /* 0x0001b000010c7983 */ /* 0x002f220000100800 */
[----:B---3--:R-:W-:Y:S01]  /*1aab0*/  PRMT R27, RZ, 0x7610, R27 ;  /* 0x00007610ff1b7816 */ /* 0x008fe2000000001b */
[----:B------:R-:W-:-:S02]  /*1aac0*/  @!P0 IMAD.MOV.U32 R14, RZ, RZ, R78 ;  /* 0x000000ffff0e8224 */ /* 0x000fc400078e004e */
[----:B------:R-:W3:Y:S01]  /*1aad0*/  LDL R78, [R1+0x230] ;  /* 0x00023000014e7983 */ /* 0x000ee20000100800 */
[----:B--2---:R-:W-:-:S04]  /*1aae0*/  @!P0 LOP3.LUT R17, R17, R16, RZ, 0x3c, !PT ;  /* 0x0000001011118212 */ /* 0x004fc800078e3cff */
[----:B------:R-:W-:-:S04]  /*1aaf0*/  @!P0 LOP3.LUT R16, R17, R16, RZ, 0x3c, !PT ;  /* 0x0000001011108212 */ /* 0x000fc800078e3cff */
[----:B------:R-:W-:-:S05]  /*1ab00*/  @!P0 LOP3.LUT R17, R17, R16, RZ, 0x3c, !PT ;  /* 0x0000001011118212 */ /* 0x000fca00078e3cff */
[----:B------:R0:W2:Y:S02]  /*1ab10*/  @!P0 LDG.E.U8 R28, desc[UR22][R16.64] ;  /* 0x00000016101c8981 */ /* 0x0000a4000c1e1100 */
[----:B0-----:R-:W-:Y:S02]  /*1ab20*/  @!P0 IMAD.MOV.U32 R16, RZ, RZ, R47 ;  /* 0x000000ffff108224 */ /* 0x001fe400078e002f */
[----:B------:R-:W-:Y:S01]  /*1ab30*/  @!P0 IMAD.MOV.U32 R17, RZ, RZ, R80 ;  /* 0x000000ffff118224 */ /* 0x000fe200078e0050 */
[----:B------:R-:W2:Y:S04]  /*1ab40*/  LDL R47, [R1+0x16c] ;  /* 0x00016c00012f7983 */ /* 0x000ea80000100800 */
[----:B------:R-:W3:Y:S04]  /*1ab50*/  LDL R80, [R1+0x168] ;  /* 0x0001680001507983 */ /* 0x000ee80000100800 */
[----:B------:R0:W3:Y:S02]  /*1ab60*/  @!P0 LDG.E.U8 R27, desc[UR22][R16.64] ;  /* 0x00000016101b8981 */ /* 0x0000e4000c1e1100 */
[----:B0-----:R-:W-:-:S02]  /*1ab70*/  @!P0 IMAD.MOV.U32 R16, RZ, RZ, R45 ;  /* 0x000000ffff108224 */ /* 0x001fc400078e002d */
[----:B------:R-:W-:Y:S01]  /*1ab80*/  @!P0 IMAD.MOV.U32 R17, RZ, RZ, R46 ;  /* 0x000000ffff118224 */ /* 0x000fe200078e002e */
[----:B------:R-:W3:Y:S04]  /*1ab90*/  LDL R45, [R1+0x1f4] ;  /* 0x0001f400012d7983 */ /* 0x000ee80000100800 */
[----:B------:R-:W3:Y:S01]  /*1aba0*/  LDL R46, [R1+0x1f0] ;  /* 0x0001f000012e7983 */ /* 0x000ee20000100800 */
[----:B------:R-:W-:-:S03]  /*1abb0*/  @!P0 IMAD.MOV.U32 R15, RZ, RZ, R76 ;  /* 0x000000ffff0f8224 */ /* 0x000fc600078e004c */
[----:B------:R-:W3:Y:S04]  /*1abc0*/  LDL R76, [R1+0x234] ;  /* 0x00023400014c7983 */ /* 0x000ee80000100800 */
[----:B------:R-:W3:Y:S01]  /*1abd0*/  @!P0 LDG.E.U8 R64, desc[UR22][R14.64] ;  /* 0x000000160e408981 */ /* 0x000ee2000c1e1100 */
[----:B------:R-:W-:Y:S02]  /*1abe0*/  PRMT R56, RZ, 0x7610, R56 ;  /* 0x00007610ff387816 */ /* 0x000fe40000000038 */
[----:B----4-:R-:W-:-:S04]  /*1abf0*/  @!P0 LOP3.LUT R25, R25, R24, RZ, 0x3c, !PT ;  /* 0x0000001819198212 */ /* 0x010fc800078e3cff */
[----:B------:R0:W4:Y:S01]  /*1ac00*/  @!P0 LDG.E.U8 R56, desc[UR22][R34.64] ;  /* 0x0000001622388981 */ /* 0x000122000c1e1100 */
[----:B------:R-:W-:Y:S02]  /*1ac10*/  @!P0 LOP3.LUT R24, R25, R24, RZ, 0x3c, !PT ;  /* 0x0000001819188212 */ /* 0x000fe400078e3cff */
[----:B------:R-:W-:Y:S02]  /*1ac20*/  PRMT R37, RZ, 0x7610, R37 ;  /* 0x00007610ff257816 */ /* 0x000fe40000000025 */
[----:B0-----:R-:W-:Y:S02]  /*1ac30*/  PRMT R34, RZ, 0x7610, R34 ;  /* 0x00007610ff227816 */ /* 0x001fe40000000022 */
[----:B------:R-:W-:Y:S02]  /*1ac40*/  @!P0 LOP3.LUT R13, R13, R12, RZ, 0x3c, !PT ;  /* 0x0000000c0d0d8212 */ /* 0x000fe400078e3cff */
[----:B------:R-:W-:Y:S02]  /*1ac50*/  @!P0 LOP3.LUT R25, R25, R24, RZ, 0x3c, !PT ;  /* 0x0000001819198212 */ /* 0x000fe400078e3cff */
[----:B------:R-:W4:Y:S01]  /*1ac60*/  @!P0 LDG.E.U8 R34, desc[UR22][R20.64] ;  /* 0x0000001614228981 */ /* 0x000f22000c1e1100 */
[----:B------:R-:W-:-:S03]  /*1ac70*/  @!P0 LOP3.LUT R12, R13, R12, RZ, 0x3c, !PT ;  /* 0x0000000c0d0c8212 */ /* 0x000fc600078e3cff */
[----:B------:R0:W4:Y:S04]  /*1ac80*/  @!P0 LDG.E.U8 R37, desc[UR22][R24.64] ;  /* 0x0000001618258981 */ /* 0x000128000c1e1100 */
[----:B------:R-:W4:Y:S04]  /*1ac90*/  LDL R20, [R1+0x328] ;  /* 0x0003280001147983 */ /* 0x000f280000100800 */
[----:B------:R-:W4:Y:S01]  /*1aca0*/  LDL R21, [R1+0x32c] ;  /* 0x00032c0001157983 */ /* 0x000f220000100800 */
[----:B0-----:R-:W-:Y:S02]  /*1acb0*/  PRMT R25, RZ, 0x7610, R25 ;  /* 0x00007610ff197816 */ /* 0x001fe40000000019 */
[----:B------:R-:W-:-:S02]  /*1acc0*/  @!P0 LOP3.LUT R13, R13, R12, RZ, 0x3c, !PT ;  /* 0x0000000c0d0d8212 */ /* 0x000fc400078e3cff */
[----:B------:R-:W-:-:S03]  /*1acd0*/  PRMT R24, RZ, 0x7610, R24 ;  /* 0x00007610ff187816 */ /* 0x000fc60000000018 */
[----:B------:R0:W4:Y:S01]  /*1ace0*/  @!P0 LDG.E.U8 R25, desc[UR22][R12.64] ;  /* 0x000000160c198981 */ /* 0x000122000c1e1100 */
[----:B--2---:R-:W-:-:S03]  /*1acf0*/  @!P0 IMAD.MOV.U32 R14, RZ, RZ, R47 ;  /* 0x000000ffff0e8224 */ /* 0x004fc600078e002f */
[----:B------:R-:W2:Y:S01]  /*1ad00*/  LDL R47, [R1+0x274] ;  /* 0x00027400012f7983 */ /* 0x000ea20000100800 */
[----:B---3--:R-:W-:-:S03]  /*1ad10*/  @!P0 IMAD.MOV.U32 R15, RZ, RZ, R80 ;  /* 0x000000ffff0f8224 */ /* 0x008fc600078e0050 */
[----:B------:R-:W3:Y:S01]  /*1ad20*/  LDL R80, [R1+0x270] ;  /* 0x0002700001507983 */ /* 0x000ee20000100800 */
[----:B0-----:R-:W-:-:S03]  /*1ad30*/  @!P0 IMAD.MOV.U32 R12, RZ, RZ, R45 ;  /* 0x000000ffff0c8224 */ /* 0x001fc600078e002d */
[----:B------:R-:W3:Y:S01]  /*1ad40*/  LDL R45, [R1+0x2b4] ;  /* 0x0002b400012d7983 */ /* 0x000ee20000100800 */
[----:B------:R-:W-:-:S03]  /*1ad50*/  @!P0 IMAD.MOV.U32 R13, RZ, RZ, R46 ;  /* 0x000000ffff0d8224 */ /* 0x000fc600078e002e */
[----:B------:R-:W3:Y:S04]  /*1ad60*/  LDL R46, [R1+0x2b0] ;  /* 0x0002b000012e7983 */ /* 0x000ee80000100800 */
[----:B------:R0:W3:Y:S02]  /*1ad70*/  @!P0 LDG.E.U8 R24, desc[UR22][R12.64] ;  /* 0x000000160c188981 */ /* 0x0000e4000c1e1100 */
[----:B0-----:R-:W-:Y:S02]  /*1ad80*/  @!P0 IMAD.MOV.U32 R13, RZ, RZ, R78 ;  /* 0x000000ffff0d8224 */ /* 0x001fe400078e004e */
[----:B------:R-:W3:Y:S01]  /*1ad90*/  LDL R78, [R1+0x2f0] ;  /* 0x0002f000014e7983 */ /* 0x000ee20000100800 */
[----:B------:R-:W-:-:S03]  /*1ada0*/  @!P0 IMAD.MOV.U32 R12, RZ, RZ, R76 ;  /* 0x000000ffff0c8224 */ /* 0x000fc600078e004c */
[----:B------:R-:W3:Y:S01]  /*1adb0*/  LDL R76, [R1+0x2f4] ;  /* 0x0002f400014c7983 */ /* 0x000ee20000100800 */
[----:B------:R-:W-:-:S03]  /*1adc0*/  PRMT R35, RZ, 0x7610, R35 ;  /* 0x00007610ff237816 */ /* 0x000fc60000000023 */
[----:B------:R-:W-:Y:S04]  /*1add0*/  STS.U8 [R93+UR10+0x7400], R11 ;  /* 0x0074000b5d007988 */ /* 0x000fe8000800000a */
[----:B------:R0:W3:Y:S04]  /*1ade0*/  @!P0 LDG.E.U8 R35, desc[UR22][R22.64] ;  /* 0x0000001616238981 */ /* 0x0000e8000c1e1100 */
[----:B------:R-:W-:Y:S04]  /*1adf0*/  STS.U8 [R93+UR10+0x7800], R3 ;  /* 0x007800035d007988 */ /* 0x000fe8000800000a */
[----:B------:R2:W-:Y:S01]  /*1ae00*/  STS.U8 [R93+UR10+0x7c00], R2 ;  /* 0x007c00025d007988 */ /* 0x0005e2000800000a */
[----:B0-----:R-:W-:-:S02]  /*1ae10*/  PRMT R22, RZ, 0x7610, R22 ;  /* 0x00007610ff167816 */ /* 0x001fc40000000016 */
[----:B----4-:R-:W-:-:S04]  /*1ae20*/  @!P0 LOP3.LUT R21, R21, R20, RZ, 0x3c, !PT ;  /* 0x0000001415158212 */ /* 0x010fc800078e3cff */
[C---:B------:R-:W-:Y:S02]  /*1ae30*/  @!P0 LOP3.LUT R20, R21.reuse, R20, RZ, 0x3c, !PT ;  /* 0x0000001415148212 */ /* 0x040fe400078e3cff */
[----:B------:R-:W-:Y:S02]  /*1ae40*/  PRMT R33, RZ, 0x7610, R33 ;  /* 0x00007610ff217816 */ /* 0x000fe40000000021 */
[----:B------:R-:W-:-:S05]  /*1ae50*/  @!P0 LOP3.LUT R21, R21, R20, RZ, 0x3c, !PT ;  /* 0x0000001415158212 */ /* 0x000fca00078e3cff */
[----:B------:R0:W4:Y:S02]  /*1ae60*/  @!P0 LDG.E.U8 R33, desc[UR22][R20.64] ;  /* 0x0000001614218981 */ /* 0x000124000c1e1100 */
[----:B0-----:R-:W-:Y:S01]  /*1ae70*/  PRMT R21, RZ, 0x7610, R21 ;  /* 0x00007610ff157816 */ /* 0x001fe20000000015 */
[----:B--2---:R-:W-:Y:S02]  /*1ae80*/  @!P0 IMAD.MOV.U32 R2, RZ, RZ, R47 ;  /* 0x000000ffff028224 */ /* 0x004fe400078e002f */
[----:B------:R-:W2:Y:S01]  /*1ae90*/  LDL R47, [R1+0x334] ;  /* 0x00033400012f7983 */ /* 0x000ea20000100800 */
[----:B---3--:R-:W-:-:S03]  /*1aea0*/  @!P0 IMAD.MOV.U32 R3, RZ, RZ, R80 ;  /* 0x000000ffff038224 */ /* 0x008fc600078e0050 */
[----:B------:R-:W3:Y:S04]  /*1aeb0*/  LDL R80, [R1+0x330] ;  /* 0x0003300001507983 */ /* 0x000ee80000100800 */
[----:B------:R0:W4:Y:S02]  /*1aec0*/  @!P0 LDG.E.U8 R22, desc[UR22][R2.64] ;  /* 0x0000001602168981 */ /* 0x000124000c1e1100 */
[----:B0-----:R-:W0:Y:S02]  /*1aed0*/  S2R R3, SR_TID.X ;  /* 0x0000000000037919 */ /* 0x001e240000002100 */
[C---:B0-----:R-:W-:Y:S02]  /*1aee0*/  LOP3.LUT R2, R3.reuse, 0x7f, RZ, 0xc0, !PT ;  /* 0x0000007f03027812 */ /* 0x041fe400078ec0ff */
[----:B------:R-:W-:-:S02]  /*1aef0*/  LOP3.LUT R3, R3, 0x7f, RZ, 0xc0, !PT ;  /* 0x0000007f03037812 */ /* 0x000fc400078ec0ff */
[----:B------:R-:W-:-:S05]  /*1af00*/  LOP3.LUT R2, R2, 0x10, RZ, 0x3c, !PT ;  /* 0x0000001002027812 */ /* 0x000fca00078e3cff */
[----:B------:R0:W-:Y:S02]  /*1af10*/  STS.U8 [R2+UR10+0x4080], R92 ;  /* 0x0040805c02007988 */ /* 0x0001e4000800000a */
[----:B0-----:R-:W-:Y:S01]  /*1af20*/  LOP3.LUT R92, R3, 0x10, RZ, 0x3c, !PT ;  /* 0x00000010035c7812 */ /* 0x001fe200078e3cff */
[----:B------:R-:W-:Y:S02]  /*1af30*/  @!P0 IMAD.MOV.U32 R2, RZ, RZ, R45 ;  /* 0x000000ffff028224 */ /* 0x000fe400078e002d */
[----:B------:R-:W-:Y:S01]  /*1af40*/  @!P0 IMAD.MOV.U32 R3, RZ, RZ, R46 ;  /* 0x000000ffff038224 */ /* 0x000fe200078e002e */
[----:B------:R-:W4:Y:S04]  /*1af50*/  LDL R45, [R1+0x374] ;  /* 0x00037400012d7983 */ /* 0x000f280000100800 */
[----:B------:R-:W4:Y:S04]  /*1af60*/  LDL R46, [R1+0x370] ;  /* 0x00037000012e7983 */ /* 0x000f280000100800 */
[----:B------:R0:W4:Y:S02]  /*1af70*/  @!P0 LDG.E.U8 R21, desc[UR22][R2.64] ;  /* 0x0000001602158981 */ /* 0x000124000c1e1100 */
[----:B0-----:R-:W-:-:S02]  /*1af80*/  @!P0 IMAD.MOV.U32 R3, RZ, RZ, R78 ;  /* 0x000000ffff038224 */ /* 0x001fc400078e004e */
[----:B------:R-:W4:Y:S01]  /*1af90*/  LDL R78, [R1+0x3ac] ;  /* 0x0003ac00014e7983 */ /* 0x000f220000100800 */
[----:B------:R-:W-:-:S03]  /*1afa0*/  @!P0 IMAD.MOV.U32 R2, RZ, RZ, R76 ;  /* 0x000000ffff028224 */ /* 0x000fc600078e004c */
[----:B------:R-:W4:Y:S01]  /*1afb0*/  LDL R76, [R1+0x3b0] ;  /* 0x0003b000014c7983 */ /* 0x000f220000100800 */
[----:B------:R-:W-:Y:S02]  /*1afc0*/  PRMT R31, RZ, 0x7610, R31 ;  /* 0x00007610ff1f7816 */ /* 0x000fe4000000001f */
[----:B------:R-:W-:Y:S01]  /*1afd0*/  PRMT R20, RZ, 0x7610, R20 ;  /* 0x00007610ff147816 */ /* 0x000fe20000000014 */
[----:B------:R0:W-:Y:S04]  /*1afe0*/  STS.U8 [R92+UR10+0x4480], R90 ;  /* 0x0044805a5c007988 */ /* 0x0001e8000800000a */
[----:B------:R1:W-:Y:S04]  /*1aff0*/  STS.U8 [R92+UR10+0x4880], R88 ;  /* 0x004880585c007988 */ /* 0x0003e8000800000a */
[----:B------:R1:W4:Y:S04]  /*1b000*/  @!P0 LDG.E.U8 R31, desc[UR22][R18.64] ;  /* 0x00000016121f8981 */ /* 0x000328000c1e1100 */
[----:B0-----:R-:W4:Y:S04]  /*1b010*/  LDL R90, [R1+0x3dc] ;  /* 0x0003dc00015a7983 */ /* 0x001f280000100800 */
[----:B-1----:R-:W4:Y:S01]  /*1b020*/  LDL R88, [R1+0x3e0] ;  /* 0x0003e00001587983 */ /* 0x002f220000100800 */
[----:B------:R-:W-:-:S03]  /*1b030*/  PRMT R19, RZ, 0x7610, R19 ;  /* 0x00007610ff137816 */ /* 0x000fc60000000013 */
[----:B------:R2:W4:Y:S01]  /*1b040*/  @!P0 LDG.E.U8 R20, desc[UR22][R2.64] ;  /* 0x0000001602148981 */ /* 0x000522000c1e1100 */
[----:B------:R-:W-:Y:S01]  /*1b050*/  PRMT R18, RZ, 0x7610, R18 ;  /* 0x00007610ff127816 */ /* 0x000fe20000000012 */
[----:B--2---:R-:W-:Y:S02]  /*1b060*/  @!P0 IMAD.MOV.U32 R2, RZ, RZ, R47 ;  /* 0x000000ffff028224 */ /* 0x004fe400078e002f */
[----:B------:R-:W2:Y:S01]  /*1b070*/  LDL R47, [R1+0x410] ;  /* 0x00041000012f7983 */ /* 0x000ea20000100800 */
[----:B---3--:R-:W-:-:S03]  /*1b080*/  @!P0 IMAD.MOV.U32 R3, RZ, RZ, R80 ;  /* 0x000000ffff038224 */ /* 0x008fc600078e0050 */
[----:B------:R-:W3:Y:S04]  /*1b090*/  LDL R80, [R1+0x40c] ;  /* 0x00040c0001507983 */ /* 0x000ee80000100800 */
[----:B------:R4:W3:Y:S02]  /*1b0a0*/  @!P0 LDG.E.U8 R19, desc[UR22][R2.64] ;  /* 0x0000001602138981 */ /* 0x0008e4000c1e1100 */
[----:B----4-:R-:W-:Y:S02]  /*1b0b0*/  @!P0 IMAD.MOV.U32 R2, RZ, RZ, R45 ;  /* 0x000000ffff028224 */ /* 0x010fe400078e002d */
[----:B------:R-:W4:Y:S01]  /*1b0c0*/  LDL R45, [R1+0x440] ;  /* 0x00044000012d7983 */ /* 0x000f220000100800 */
[----:B------:R-:W-:-:S03]  /*1b0d0*/  @!P0 IMAD.MOV.U32 R3, RZ, RZ, R46 ;  /* 0x000000ffff038224 */ /* 0x000fc600078e002e */
[----:B------:R-:W4:Y:S04]  /*1b0e0*/  LDL R46, [R1+0x43c] ;  /* 0x00043c00012e7983 */ /* 0x000f280000100800 */
[----:B------:R0:W4:Y:S02]  /*1b0f0*/  @!P0 LDG.E.U8 R18, desc[UR22][R2.64] ;  /* 0x0000001602128981 */ /* 0x000124000c1e1100 */
[----:B0-----:R-:W-:Y:S02]  /*1b100*/  @!P0 IMAD.MOV.U32 R3, RZ, RZ, R78 ;  /* 0x000000ffff038224 */ /* 0x001fe400078e004e */
[----:B------:R-:W4:Y:S01]  /*1b110*/  LDL R78, [R1+0x464] ;  /* 0x00046400014e7983 */ /* 0x000f220000100800 */
[----:B------:R-:W-:-:S03]  /*1b120*/  @!P0 IMAD.MOV.U32 R2, RZ, RZ, R76 ;  /* 0x000000ffff028224 */ /* 0x000fc600078e004c */
[----:B------:R-:W4:Y:S01]  /*1b130*/  LDL R76, [R1+0x468] ;  /* 0x00046800014c7983 */ /* 0x000f220000100800 */
[----:B------:R-:W-:-:S06]  /*1b140*/  PRMT R65, RZ, 0x7610, R65 ;  /* 0x00007610ff417816 */ /* 0x000fcc0000000041 */
[----:B------:R0:W4:Y:S01]  /*1b150*/  @!P0 LDG.E.U8 R65, desc[UR22][R16.64] ;  /* 0x0000001610418981 */ /* 0x000122000c1e1100 */
[----:B------:R-:W-:-:S06]  /*1b160*/  PRMT R26, RZ, 0x7610, R26 ;  /* 0x00007610ff1a7816 */ /* 0x000fcc000000001a */
[----:B------:R1:W4:Y:S01]  /*1b170*/  @!P0 LDG.E.U8 R26, desc[UR22][R14.64] ;  /* 0x000000160e1a8981 */ /* 0x000322000c1e1100 */
[----:B0-----:R-:W-:Y:S02]  /*1b180*/  PRMT R17, RZ, 0x7610, R17 ;  /* 0x00007610ff117816 */ /* 0x001fe40000000011 */
[----:B------:R-:W-:-:S04]  /*1b190*/  PRMT R16, RZ, 0x7610, R16 ;  /* 0x00007610ff107816 */ /* 0x000fc80000000010 */
[----:B------:R0:W4:Y:S01]  /*1b1a0*/  @!P0 LDG.E.U8 R17, desc[UR22][R2.64] ;  /* 0x0000001602118981 */ /* 0x000122000c1e1100 */
[----:B-1----:R-:W-:Y:S01]  /*1b1b0*/  PRMT R15, RZ, 0x7610, R15 ;  /* 0x00007610ff0f7816 */ /* 0x002fe2000000000f */
[----:B0-----:R-:W-:Y:S02]  /*1b1c0*/  @!P0 IMAD.MOV.U32 R2, RZ, RZ, R88 ;  /* 0x000000ffff028224 */ /* 0x001fe400078e0058 */
[----:B------:R-:W-:-:S05]  /*1b1d0*/  @!P0 IMAD.MOV.U32 R3, RZ, RZ, R90 ;  /* 0x000000ffff038224 */ /* 0x000fca00078e005a */
[----:B------:R2:W4:Y:S01]  /*1b1e0*/  @!P0 LDG.E.U8 R16, desc[UR22][R2.64] ;  /* 0x0000001602108981 */ /* 0x000522000c1e1100 */
[----:B------:R-:W-:-:S03]  /*1b1f0*/  PRMT R14, RZ, 0x7610, R14 ;  /* 0x00007610ff0e7816 */ /* 0x000fc6000000000e */
[----:B------:R-:W-:Y:S04]  /*1b200*/  STS.U8 [R92+UR10+0x4c80], R86 ;  /* 0x004c80565c007988 */ /* 0x000fe8000800000a */
[----:B------:R0:W-:Y:S04]  /*1b210*/  STS.U8 [R92+UR10+0x5080], R84 ;  /* 0x005080545c007988 */ /* 0x0001e8000800000a */
[----:B------:R-:W-:Y:S04]  /*1b220*/  STS.U8 [R92+UR10+0x5480], R82 ;  /* 0x005480525c007988 */ /* 0x000fe8000800000a */
[----:B------:R1:W-:Y:S04]  /*1b230*/  STS.U8 [R92+UR10+0x5880], R79 ;  /* 0x0058804f5c007988 */ /* 0x0003e8000800000a */
[----:B------:R1:W-:Y:S01]  /*1b240*/  STS.U8 [R92+UR10+0x5c80], R77 ;  /* 0x005c804d5c007988 */ /* 0x0003e2000800000a */
[----:B------:R-:W-:-:S02]  /*1b250*/  PRMT R23, RZ, 0x7610, R23 ;  /* 0x00007610ff177816 */ /* 0x000fc40000000017 */
[----:B------:R-:W-:Y:S01]  /*1b260*/  PRMT R11, RZ, 0x7610, R11 ;  /* 0x00007610ff0b7816 */ /* 0x000fe2000000000b */
[----:B0-----:R-:W4:Y:S04]  /*1b270*/  LDL R84, [R1+0x3e4] ;  /* 0x0003e40001547983 */ /* 0x001f280000100800 */
[----:B-1----:R-:W4:Y:S04]  /*1b280*/  LDL R79, [R1+0x170] ;  /* 0x00017000014f7983 */ /* 0x002f280000100800 */
[----:B------:R-:W4:Y:S04]  /*1b290*/  LDL R77, [R1+0x1b8] ;  /* 0x0001b800014d7983 */ /* 0x000f280000100800 */
[----:B------:R0:W-:Y:S04]  /*1b2a0*/  STS.U8 [R92+UR10+0x6080], R75 ;  /* 0x0060804b5c007988 */ /* 0x0001e8000800000a */
[----:B------:R-:W4:Y:S04]  /*1b2b0*/  @!P0 LDG.E.U8 R23, desc[UR22][R12.64] ;  /* 0x000000160c178981 */ /* 0x000f28000c1e1100 */
[----:B------:R-:W4:Y:S04]  /*1b2c0*/  LDL R82, [R1+0x3e8] ;  /* 0x0003e80001527983 */ /* 0x000f280000100800 */
[----:B0-----:R-:W4:Y:S01]  /*1b2d0*/  LDL R75, [R1+0x1f8] ;  /* 0x0001f800014b7983 */ /* 0x001f220000100800 */
[----:B--2---:R-:W-:-:S03]  /*1b2e0*/  @!P0 IMAD.MOV.U32 R2, RZ, RZ, R47 ;  /* 0x000000ffff028224 */ /* 0x004fc600078e002f */
        /* <DEDUP_REMOVED lines=13> */
[----:B------:R-:W-:Y:S02]  /*1b3c0*/  PRMT R13, RZ, 0x7610, R13 ;  /* 0x00007610ff0d7816 */ /* 0x000fe4000000000d */
[----:B------:R-:W-:-:S04]  /*1b3d0*/  PRMT R12, RZ, 0x7610, R12 ;  /* 0x00007610ff0c7816 */ /* 0x000fc8000000000c */
[----:B------:R2:W4:Y:S04]  /*1b3e0*/  @!P0 LDG.E.U8 R13, desc[UR22][R2.64] ;  /* 0x00000016020d8981 */ /* 0x000528000c1e1100 */
[----:B------:R0:W-:Y:S04]  /*1b3f0*/  STS.U8 [R92+UR10+0x6480], R10 ;  /* 0x0064800a5c007988 */ /* 0x0001e8000800000a */
[----:B------:R1:W-:Y:S01]  /*1b400*/  STS.U8 [R92+UR10+0x6880], R9 ;  /* 0x006880095c007988 */ /* 0x0003e2000800000a */
[----:B0-----:R-:W-:Y:S02]  /*1b410*/  PRMT R10, RZ, 0x7610, R10 ;  /* 0x00007610ff0a7816 */ /* 0x001fe4000000000a */
[----:B-1----:R-:W-:Y:S01]  /*1b420*/  PRMT R9, RZ, 0x7610, R9 ;  /* 0x00007610ff097816 */ /* 0x002fe20000000009 */
[----:B--2---:R-:W-:-:S02]  /*1b430*/  @!P0 IMAD.MOV.U32 R2, RZ, RZ, R47 ;  /* 0x000000ffff028224 */ /* 0x004fc400078e002f */
[----:B------:R-:W2:Y:S01]  /*1b440*/  LDL R47, [R1+0x1fc] ;  /* 0x0001fc00012f7983 */ /* 0x000ea20000100800 */
[----:B---3--:R-:W-:-:S05]  /*1b450*/  @!P0 IMAD.MOV.U32 R3, RZ, RZ, R80 ;  /* 0x000000ffff038224 */ /* 0x008fca00078e0050 */
[----:B------:R4:W3:Y:S02]  /*1b460*/  @!P0 LDG.E.U8 R12, desc[UR22][R2.64] ;  /* 0x00000016020c8981 */ /* 0x0008e4000c1e1100 */
[----:B----4-:R-:W-:Y:S02]  /*1b470*/  @!P0 IMAD.MOV.U32 R2, RZ, RZ, R45 ;  /* 0x000000ffff028224 */ /* 0x010fe400078e002d */
[----:B------:R-:W4:Y:S01]  /*1b480*/  LDL R45, [R1+0x23c] ;  /* 0x00023c00012d7983 */ /* 0x000f220000100800 */
[----:B------:R-:W-:-:S03]  /*1b490*/  @!P0 IMAD.MOV.U32 R3, RZ, RZ, R46 ;  /* 0x000000ffff038224 */ /* 0x000fc600078e002e */
[----:B------:R-:W3:Y:S04]  /*1b4a0*/  LDL R46, [R1+0x238] ;  /* 0x00023800012e7983 */ /* 0x000ee80000100800 */
[----:B------:R0:W3:Y:S02]  /*1b4b0*/  @!P0 LDG.E.U8 R11, desc[UR22][R2.64] ;  /* 0x00000016020b8981 */ /* 0x0000e4000c1e1100 */
[----:B0-----:R-:W-:Y:S02]  /*1b4c0*/  @!P0 IMAD.MOV.U32 R2, RZ, RZ, R78 ;  /* 0x000000ffff028224 */ /* 0x001fe400078e004e */
[----:B------:R-:W-:Y:S01]  /*1b4d0*/  @!P0 IMAD.MOV.U32 R3, RZ, RZ, R79 ;  /* 0x000000ffff038224 */ /* 0x000fe200078e004f */
[----:B------:R-:W3:Y:S04]  /*1b4e0*/  LDL R78, [R1+0x278] ;  /* 0x00027800014e7983 */ /* 0x000ee80000100800 */
[----:B------:R0:W3:Y:S04]  /*1b4f0*/  @!P0 LDG.E.U8 R10, desc[UR22][R2.64] ;  /* 0x00000016020a8981 */ /* 0x0000e8000c1e1100 */
[----:B------:R1:W-:Y:S01]  /*1b500*/  STS.U8 [R92+UR10+0x6c80], R8 ;  /* 0x006c80085c007988 */ /* 0x0003e2000800000a */
[----:B------:R-:W-:-:S03]  /*1b510*/  LOP3.LUT R80, R44, 0x7f, RZ, 0xc0, !PT ;  /* 0x0000007f2c507812 */ /* 0x000fc600078ec0ff */
[----:B------:R-:W3:Y:S01]  /*1b520*/  LDL R79, [R1+0x470] ;  /* 0x00047000014f7983 */ /* 0x000ee20000100800 */
[----:B0-----:R-:W-:Y:S02]  /*1b530*/  @!P0 IMAD.MOV.U32 R2, RZ, RZ, R76 ;  /* 0x000000ffff028224 */ /* 0x001fe400078e004c */
[----:B------:R-:W-:Y:S01]  /*1b540*/  @!P0 IMAD.MOV.U32 R3, RZ, RZ, R77 ;  /* 0x000000ffff038224 */ /* 0x000fe200078e004d */
[----:B------:R-:W3:Y:S04]  /*1b550*/  LDL R76, [R1+0x2b8] ;  /* 0x0002b800014c7983 */ /* 0x000ee80000100800 */
[----:B------:R-:W3:Y:S04]  /*1b560*/  LDL R77, [R1+0x27c] ;  /* 0x00027c00014d7983 */ /* 0x000ee80000100800 */
[----:B------:R0:W3:Y:S01]  /*1b570*/  @!P0 LDG.E.U8 R9, desc[UR22][R2.64] ;  /* 0x0000001602098981 */ /* 0x0000e2000c1e1100 */
[----:B-1----:R-:W-:-:S03]  /*1b580*/  PRMT R8, RZ, 0x7610, R8 ;  /* 0x00007610ff087816 */ /* 0x002fc60000000008 */
[----:B------:R1:W-:Y:S04]  /*1b590*/  STS.U8 [R92+UR10+0x7080], R7 ;  /* 0x007080075c007988 */ /* 0x0003e8000800000a */
[----:B------:R-:W3:Y:S01]  /*1b5a0*/  LDL R44, [R1+0x33c] ;  /* 0x00033c00012c7983 */ /* 0x000ee20000100800 */
[----:B0-----:R-:W-:-:S03]  /*1b5b0*/  @!P0 IMAD.MOV.U32 R3, RZ, RZ, R75 ;  /* 0x000000ffff038224 */ /* 0x001fc600078e004b */
[----:B------:R-:W3:Y:S01]  /*1b5c0*/  LDL R75, [R1+0x2bc] ;  /* 0x0002bc00014b7983 */ /* 0x000ee20000100800 */
[----:B-1----:R-:W-:-:S03]  /*1b5d0*/  PRMT R7, RZ, 0x7610, R7 ;  /* 0x00007610ff077816 */ /* 0x002fc60000000007 */
[----:B------:R0:W-:Y:S02]  /*1b5e0*/  STS.U8 [R92+UR10+0x7480], R6 ;  /* 0x007480065c007988 */ /* 0x0001e4000800000a */
[----:B0-----:R-:W-:Y:S01]  /*1b5f0*/  PRMT R6, RZ, 0x7610, R6 ;  /* 0x00007610ff067816 */ /* 0x001fe20000000006 */
[----:B--2---:R-:W-:Y:S02]  /*1b600*/  @!P0 IMAD.MOV.U32 R2, RZ, RZ, R47 ;  /* 0x000000ffff028224 */ /* 0x004fe400078e002f */
[----:B------:R-:W2:Y:S04]  /*1b610*/  LDL R47, [R1+0x2f8] ;  /* 0x0002f800012f7983 */ /* 0x000ea80000100800 */
[----:B------:R4:W2:Y:S02]  /*1b620*/  @!P0 LDG.E.U8 R8, desc[UR22][R2.64] ;  /* 0x0000001602088981 */ /* 0x0008a4000c1e1100 */
[----:B----4-:R-:W-:-:S02]  /*1b630*/  @!P0 IMAD.MOV.U32 R2, RZ, RZ, R45 ;  /* 0x000000ffff028224 */ /* 0x010fc400078e002d */
[----:B------:R-:W4:Y:S01]  /*1b640*/  LDL R45, [R1+0x338] ;  /* 0x00033800012d7983 */ /* 0x000f220000100800 */
[----:B---3--:R-:W-:-:S03]  /*1b650*/  @!P0 IMAD.MOV.U32 R3, RZ, RZ, R46 ;  /* 0x000000ffff038224 */ /* 0x008fc600078e002e */
[----:B------:R-:W3:Y:S04]  /*1b660*/  LDL R46, [R1+0x2fc] ;  /* 0x0002fc00012e7983 */ /* 0x000ee80000100800 */
[----:B------:R0:W4:Y:S02]  /*1b670*/  @!P0 LDG.E.U8 R7, desc[UR22][R2.64] ;  /* 0x0000001602078981 */ /* 0x000124000c1e1100 */
[----:B0-----:R-:W-:Y:S02]  /*1b680*/  @!P0 IMAD.MOV.U32 R3, RZ, RZ, R78 ;  /* 0x000000ffff038224 */ /* 0x001fe400078e004e */
[----:B------:R0:W-:Y:S01]  /*1b690*/  STS.U8 [R92+UR10+0x7880], R5 ;  /* 0x007880055c007988 */ /* 0x0001e2000800000a */
[----:B------:R-:W-:Y:S01]  /*1b6a0*/  @!P0 IMAD.MOV.U32 R2, RZ, RZ, R77 ;  /* 0x000000ffff028224 */ /* 0x000fe200078e004d */
[----:B0-----:R-:W-:-:S02]  /*1b6b0*/  PRMT R5, RZ, 0x7610, R5 ;  /* 0x00007610ff057816 */ /* 0x001fc40000000005 */
[----:B------:R0:W-:Y:S04]  /*1b6c0*/  STS.U8 [R92+UR10+0x7c80], R4 ;  /* 0x007c80045c007988 */ /* 0x0001e8000800000a */
[----:B------:R1:W4:Y:S04]  /*1b6d0*/  @!P0 LDG.E.U8 R6, desc[UR22][R2.64] ;  /* 0x0000001602068981 */ /* 0x000328000c1e1100 */
[----:B------:R-:W4:Y:S04]  /*1b6e0*/  LDL R78, [R1+0x414] ;  /* 0x00041400014e7983 */ /* 0x000f280000100800 */
[----:B------:R-:W4:Y:S01]  /*1b6f0*/  LDL R77, [R1+0x418] ;  /* 0x00041800014d7983 */ /* 0x000f220000100800 */
[----:B-1----:R-:W-:-:S02]  /*1b700*/  @!P0 IMAD.MOV.U32 R2, RZ, RZ, R75 ;  /* 0x000000ffff028224 */ /* 0x002fc400078e004b */
[----:B------:R-:W-:Y:S01]  /*1b710*/  @!P0 IMAD.MOV.U32 R3, RZ, RZ, R76 ;  /* 0x000000ffff038224 */ /* 0x000fe200078e004c */
[----:B------:R-:W4:Y:S04]  /*1b720*/  LDL R75, [R1+0x37c] ;  /* 0x00037c00014b7983 */ /* 0x000f280000100800 */
[----:B------:R-:W4:Y:S01]  /*1b730*/  LDL R76, [R1+0x378] ;  /* 0x00037800014c7983 */ /* 0x000f220000100800 */
[----:B0-----:R-:W-:-:S03]  /*1b740*/  PRMT R4, RZ, 0x7610, R4 ;  /* 0x00007610ff047816 */ /* 0x001fc60000000004 */
[----:B------:R2:W4:Y:S02]  /*1b750*/  @!P0 LDG.E.U8 R5, desc[UR22][R2.64] ;  /* 0x0000001602058981 */ /* 0x000524000c1e1100 */
[----:B--2---:R-:W-:Y:S02]  /*1b760*/  @!P0 IMAD.MOV.U32 R3, RZ, RZ, R47 ;  /* 0x000000ffff038224 */ /* 0x004fe400078e002f */
[----:B------:R-:W2:Y:S01]  /*1b770*/  LDL R47, [R1+0x3b4] ;  /* 0x0003b400012f7983 */ /* 0x000ea20000100800 */
[----:B---3--:R-:W-:-:S03]  /*1b780*/  @!P0 IMAD.MOV.U32 R2, RZ, RZ, R46 ;  /* 0x000000ffff028224 */ /* 0x008fc600078e002e */
[----:B------:R-:W2:Y:S04]  /*1b790*/  LDL R46, [R1+0x3b8] ;  /* 0x0003b800012e7983 */ /* 0x000ea80000100800 */
[----:B------:R0:W3:Y:S02]  /*1b7a0*/  @!P0 LDG.E.U8 R4, desc[UR22][R2.64] ;  /* 0x0000001602048981 */ /* 0x0000e4000c1e1100 */
[----:B0-----:R-:W-:-:S06]  /*1b7b0*/  PRMT R3, RZ, 0x7610, R3 ;  /* 0x00007610ff037816 */ /* 0x001fcc0000000003 */
[----:B----4-:R0:W4:Y:S02]  /*1b7c0*/  @!P0 LDG.E.U8 R3, desc[UR22][R44.64] ;  /* 0x000000162c038981 */ /* 0x010124000c1e1100 */
[----:B0-----:R-:W-:Y:S02]  /*1b7d0*/  @!P0 IMAD.MOV.U32 R44, RZ, RZ, R75 ;  /* 0x000000ffff2c8224 */ /* 0x001fe400078e004b */
[----:B------:R-:W3:Y:S01]  /*1b7e0*/  LDL R75, [R1+0x448] ;  /* 0x00044800014b7983 */ /* 0x000ee20000100800 */
[----:B------:R-:W-:-:S03]  /*1b7f0*/  @!P0 IMAD.MOV.U32 R45, RZ, RZ, R76 ;  /* 0x000000ffff2d8224 */ /* 0x000fc600078e004c */
[----:B------:R-:W4:Y:S01]  /*1b800*/  LDL R76, [R1+0x444] ;  /* 0x00044400014c7983 */ /* 0x000f220000100800 */
[----:B------:R-:W-:Y:S02]  /*1b810*/  PRMT R2, RZ, 0x7610, R2 ;  /* 0x00007610ff027816 */ /* 0x000fe40000000002 */
[----:B------:R-:W-:Y:S02]  /*1b820*/  LOP3.LUT R92, R80, 0x20, RZ, 0x3c, !PT ;  /* 0x00000020505c7812 */ /* 0x000fe400078e3cff */
[----:B------:R-:W4:Y:S04]  /*1b830*/  LDL R80, [R1+0x46c] ;  /* 0x00046c0001507983 */ /* 0x000f280000100800 */
[----:B------:R0:W4:Y:S04]  /*1b840*/  @!P0 LDG.E.U8 R2, desc[UR22][R44.64] ;  /* 0x000000162c028981 */ /* 0x000128000c1e1100 */
[----:B------:R-:W-:Y:S01]  /*1b850*/  STS.U8 [R92+UR10+0x4100], R91 ;  /* 0x0041005b5c007988 */ /* 0x000fe2000800000a */
[----:B0-----:R-:W-:-:S03]  /*1b860*/  PRMT R44, RZ, 0x7610, R44 ;  /* 0x00007610ff2c7816 */ /* 0x001fc6000000002c */
[----:B------:R-:W-:Y:S01]  /*1b870*/  STS.U8 [R92+UR10+0x4500], R89 ;  /* 0x004500595c007988 */ /* 0x000fe2000800000a */
[----:B------:R-:W-:-:S03]  /*1b880*/  PRMT R45, RZ, 0x7610, R45 ;  /* 0x00007610ff2d7816 */ /* 0x000fc6000000002d */
[----:B------:R-:W-:Y:S04]  /*1b890*/  STS.U8 [R92+UR10+0x4900], R87 ;  /* 0x004900575c007988 */ /* 0x000fe8000800000a */
[----:B------:R-:W-:Y:S04]  /*1b8a0*/  STS.U8 [R92+UR10+0x4d00], R85 ;  /* 0x004d00555c007988 */ /* 0x000fe8000800000a */
[----:B------:R0:W-:Y:S04]  /*1b8b0*/  STS.U8 [R92+UR10+0x5100], R83 ;  /* 0x005100535c007988 */ /* 0x0001e8000800000a */
[----:B------:R1:W-:Y:S04]  /*1b8c0*/  STS.U8 [R92+UR10+0x5500], R81 ;  /* 0x005500515c007988 */ /* 0x0003e8000800000a */
[----:B------:R1:W-:Y:S04]  /*1b8d0*/  STS.U8 [R92+UR10+0x5900], R48 ;  /* 0x005900305c007988 */ /* 0x0003e8000800000a */
[----:B0-----:R-:W4:Y:S04]  /*1b8e0*/  LDL R83, [R1+0x280] ;  /* 0x0002800001537983 */ /* 0x001f280000100800 */
[----:B-1----:R-:W4:Y:S01]  /*1b8f0*/  LDL R81, [R1+0x184] ;  /* 0x0001840001517983 */ /* 0x002f220000100800 */
[----:B------:R-:W-:-:S03]  /*1b900*/  PRMT R48, RZ, 0x7610, R48 ;  /* 0x00007610ff307816 */ /* 0x000fc60000000030 */
[----:B--2---:R0:W2:Y:S02]  /*1b910*/  @!P0 LDG.E.U8 R44, desc[UR22][R46.64] ;  /* 0x000000162e2c8981 */ /* 0x0040a4000c1e1100 */
[----:B0-----:R-:W-:Y:S02]  /*1b920*/  @!P0 IMAD.MOV.U32 R46, RZ, RZ, R82 ;  /* 0x000000ffff2e8224 */ /* 0x001fe400078e0052 */
[----:B------:R-:W-:Y:S01]  /*1b930*/  @!P0 IMAD.MOV.U32 R47, RZ, RZ, R84 ;  /* 0x000000ffff2f8224 */ /* 0x000fe200078e0054 */
[----:B------:R0:W-:Y:S04]  /*1b940*/  STS.U8 [R92+UR10+0x5d00], R49 ;  /* 0x005d00315c007988 */ /* 0x0001e8000800000a */
[----:B------:R1:W2:Y:S04]  /*1b950*/  @!P0 LDG.E.U8 R45, desc[UR22][R46.64] ;  /* 0x000000162e2d8981 */ /* 0x0002a8000c1e1100 */
[----:B------:R-:W2:Y:S01]  /*1b960*/  LDL R82, [R1+0x178] ;  /* 0x0001780001527983 */ /* 0x000ea20000100800 */
[----:B-1----:R-:W-:-:S02]  /*1b970*/  @!P0 IMAD.MOV.U32 R46, RZ, RZ, R77 ;  /* 0x000000ffff2e8224 */ /* 0x002fc400078e004d */
[----:B------:R-:W-:Y:S01]  /*1b980*/  @!P0 IMAD.MOV.U32 R47, RZ, RZ, R78 ;  /* 0x000000ffff2f8224 */ /* 0x000fe200078e004e */
[----:B------:R-:W2:Y:S04]  /*1b990*/  LDL R77, [R1+0xfc] ;  /* 0x0000fc00014d7983 */ /* 0x000ea80000100800 */
[----:B------:R-:W2:Y:S04]  /*1b9a0*/  LDL R78, [R1+0xf8] ;  /* 0x0000f800014e7983 */ /* 0x000ea80000100800 */
[----:B------:R3:W2:Y:S02]  /*1b9b0*/  @!P0 LDG.E.U8 R48, desc[UR22][R46.64] ;  /* 0x000000162e308981 */ /* 0x0006a4000c1e1100 */
[----:B---3--:R-:W-:-:S02]  /*1b9c0*/  @!P0 IMAD.MOV.U32 R46, RZ, RZ, R75 ;  /* 0x000000ffff2e8224 */ /* 0x008fc400078e004b */
[----:B------:R-:W3:Y:S01]  /*1b9d0*/  LDL R75, [R1+0x13c] ;  /* 0x00013c00014b7983 */ /* 0x000ee20000100800 */
[----:B----4-:R-:W-:-:S03]  /*1b9e0*/  @!P0 IMAD.MOV.U32 R47, RZ, RZ, R76 ;  /* 0x000000ffff2f8224 */ /* 0x010fc600078e004c */
[----:B------:R-:W4:Y:S01]  /*1b9f0*/  LDL R76, [R1+0x138] ;  /* 0x00013800014c7983 */ /* 0x000f220000100800 */
[----:B0-----:R-:W-:-:S03]  /*1ba00*/  PRMT R49, RZ, 0x7610, R49 ;  /* 0x00007610ff317816 */ /* 0x001fc60000000031 */
[----:B------:R0:W-:Y:S04]  /*1ba10*/  STS.U8 [R92+UR10+0x6100], R50 ;  /* 0x006100325c007988 */ /* 0x0001e8000800000a */
[----:B------:R1:W4:Y:S01]  /*1ba20*/  @!P0 LDG.E.U8 R49, desc[UR22][R46.64] ;  /* 0x000000162e318981 */ /* 0x000322000c1e1100 */
[----:B0-----:R-:W-:Y:S01]  /*1ba30*/  PRMT R50, RZ, 0x7610, R50 ;  /* 0x00007610ff327816 */ /* 0x001fe20000000032 */
[----:B-1----:R-:W-:Y:S02]  /*1ba40*/  @!P0 IMAD.MOV.U32 R46, RZ, RZ, R79 ;  /* 0x000000ffff2e8224 */ /* 0x002fe400078e004f */
[----:B------:R-:W-:Y:S01]  /*1ba50*/  @!P0 IMAD.MOV.U32 R47, RZ, RZ, R80 ;  /* 0x000000ffff2f8224 */ /* 0x000fe200078e0050 */
[----:B------:R-:W4:Y:S04]  /*1ba60*/  LDL R79, [R1+0x1c4] ;  /* 0x0001c400014f7983 */ /* 0x000f280000100800 */
[----:B------:R-:W4:Y:S04]  /*1ba70*/  LDL R80, [R1+0x1c0] ;  /* 0x0001c00001507983 */ /* 0x000f280000100800 */
[----:B------:R0:W-:Y:S04]  /*1ba80*/  STS.U8 [R92+UR10+0x6500], R63 ;  /* 0x0065003f5c007988 */ /* 0x0001e8000800000a */
[----:B------:R2:W4:Y:S01]  /*1ba90*/  @!P0 LDG.E.U8 R50, desc[UR22][R46.64] ;  /* 0x000000162e328981 */ /* 0x000522000c1e1100 */
[----:B0-----:R-:W-:Y:S01]  /*1baa0*/  PRMT R63, RZ, 0x7610, R63 ;  /* 0x00007610ff3f7816 */ /* 0x001fe2000000003f */
[----:B--2---:R-:W-:-:S02]  /*1bab0*/  @!P0 IMAD.MOV.U32 R46, RZ, RZ, R77 ;  /* 0x000000ffff2e8224 */ /* 0x004fc400078e004d */
[----:B------:R-:W2:Y:S01]  /*1bac0*/  LDL R77, [R1+0x204] ;  /* 0x00020400014d7983 */ /* 0x000ea20000100800 */
[----:B------:R-:W-:-:S03]  /*1bad0*/  @!P0 IMAD.MOV.U32 R47, RZ, RZ, R78 ;  /* 0x000000ffff2f8224 */ /* 0x000fc600078e004e */
[----:B------:R-:W2:Y:S04]  /*1bae0*/  LDL R78, [R1+0x200] ;  /* 0x00020000014e7983 */ /* 0x000ea80000100800 */
[----:B------:R3:W2:Y:S02]  /*1baf0*/  @!P0 LDG.E.U8 R63, desc[UR22][R46.64] ;  /* 0x000000162e3f8981 */ /* 0x0006a4000c1e1100 */
[----:B---3--:R-:W-:Y:S02]  /*1bb00*/  @!P0 IMAD.MOV.U32 R46, RZ, RZ, R75 ;  /* 0x000000ffff2e8224 */ /* 0x008fe400078e004b */
[----:B------:R-:W3:Y:S01]  /*1bb10*/  LDL R75, [R1+0x244] ;  /* 0x00024400014b7983 */ /* 0x000ee20000100800 */
[----:B----4-:R-:W-:-:S03]  /*1bb20*/  @!P0 IMAD.MOV.U32 R47, RZ, RZ, R76 ;  /* 0x000000ffff2f8224 */ /* 0x010fc600078e004c */
[----:B------:R-:W4:Y:S04]  /*1bb30*/  LDL R76, [R1+0x240] ;  /* 0x00024000014c7983 */ /* 0x000f280000100800 */
[----:B------:R0:W-:Y:S04]  /*1bb40*/  STS.U8 [R92+UR10+0x6900], R62 ;  /* 0x0069003e5c007988 */ /* 0x0001e8000800000a */
[----:B------:R1:W-:Y:S01]  /*1bb50*/  STS.U8 [R92+UR10+0x6d00], R61 ;  /* 0x006d003d5c007988 */ /* 0x0003e2000800000a */
[----:B0-----:R-:W-:Y:S02]  /*1bb60*/  PRMT R62, RZ, 0x7610, R62 ;  /* 0x00007610ff3e7816 */ /* 0x001fe4000000003e */
[----:B-1----:R-:W-:-:S04]  /*1bb70*/  PRMT R61, RZ, 0x7610, R61 ;  /* 0x00007610ff3d7816 */ /* 0x002fc8000000003d */
[----:B------:R0:W4:Y:S04]  /*1bb80*/  @!P0 LDG.E.U8 R62, desc[UR22][R46.64] ;  /* 0x000000162e3e8981 */ /* 0x000128000c1e1100 */
[----:B------:R1:W-:Y:S01]  /*1bb90*/  STS.U8 [R92+UR10+0x7100], R60 ;  /* 0x0071003c5c007988 */ /* 0x0003e2000800000a */
[----:B0-----:R-:W-:Y:S02]  /*1bba0*/  @!P0 IMAD.MOV.U32 R46, RZ, RZ, R81 ;  /* 0x000000ffff2e8224 */ /* 0x001fe400078e0051 */
[----:B------:R-:W-:Y:S01]  /*1bbb0*/  @!P0 IMAD.MOV.U32 R47, RZ, RZ, R82 ;  /* 0x000000ffff2f8224 */ /* 0x000fe200078e0052 */
[----:B-1----:R-:W-:Y:S01]  /*1bbc0*/  PRMT R60, RZ, 0x7610, R60 ;  /* 0x00007610ff3c7816 */ /* 0x002fe2000000003c */
[----:B------:R-:W4:Y:S04]  /*1bbd0*/  LDL R82, [R1+0x284] ;  /* 0x0002840001527983 */ /* 0x000f280000100800 */
[----:B------:R0:W4:Y:S04]  /*1bbe0*/  @!P0 LDG.E.U8 R61, desc[UR22][R46.64] ;  /* 0x000000162e3d8981 */ /* 0x000128000c1e1100 */
[----:B------:R1:W-:Y:S04]  /*1bbf0*/  STS.U8 [R92+UR10+0x7500], R59 ;  /* 0x0075003b5c007988 */ /* 0x0003e8000800000a */
[----:B------:R-:W4:Y:S01]  /*1bc00*/  LDL R81, [R1+0x340] ;  /* 0x0003400001517983 */ /* 0x000f220000100800 */
[----:B0-----:R-:W-:-:S02]  /*1bc10*/  @!P0 IMAD.MOV.U32 R46, RZ, RZ, R79 ;  /* 0x000000ffff2e8224 */ /* 0x001fc400078e004f */
[----:B------:R-:W-:Y:S01]  /*1bc20*/  @!P0 IMAD.MOV.U32 R47, RZ, RZ, R80 ;  /* 0x000000ffff2f8224 */ /* 0x000fe200078e0050 */
[----:B------:R-:W4:Y:S01]  /*1bc30*/  LDL R79, [R1+0x2c0] ;  /* 0x0002c000014f7983 */ /* 0x000f220000100800 */
[----:B-1----:R-:W-:-:S03]  /*1bc40*/  PRMT R59, RZ, 0x7610, R59 ;  /* 0x00007610ff3b7816 */ /* 0x002fc6000000003b */
[----:B------:R2:W4:Y:S02]  /*1bc50*/  @!P0 LDG.E.U8 R60, desc[UR22][R46.64] ;  /* 0x000000162e3c8981 */ /* 0x000524000c1e1100 */
[----:B--2---:R-:W-:Y:S02]  /*1bc60*/  @!P0 IMAD.MOV.U32 R46, RZ, RZ, R77 ;  /* 0x000000ffff2e8224 */ /* 0x004fe400078e004d */
[----:B------:R-:W2:Y:S01]  /*1bc70*/  LDL R77, [R1+0x2c4] ;  /* 0x0002c400014d7983 */ /* 0x000ea20000100800 */
[----:B------:R-:W-:-:S05]  /*1bc80*/  @!P0 IMAD.MOV.U32 R47, RZ, RZ, R78 ;  /* 0x000000ffff2f8224 */ /* 0x000fca00078e004e */
[----:B------:R3:W2:Y:S02]  /*1bc90*/  @!P0 LDG.E.U8 R59, desc[UR22][R46.64] ;  /* 0x000000162e3b8981 */ /* 0x0006a4000c1e1100 */
[----:B---3--:R-:W-:Y:S02]  /*1bca0*/  @!P0 IMAD.MOV.U32 R46, RZ, RZ, R75 ;  /* 0x000000ffff2e8224 */ /* 0x008fe400078e004b */
[----:B------:R-:W3:Y:S01]  /*1bcb0*/  LDL R75, [R1+0x304] ;  /* 0x00030400014b7983 */ /* 0x000ee20000100800 */
[----:B----4-:R-:W-:-:S03]  /*1bcc0*/  @!P0 IMAD.MOV.U32 R47, RZ, RZ, R76 ;  /* 0x000000ffff2f8224 */ /* 0x010fc600078e004c */
[----:B------:R-:W4:Y:S01]  /*1bcd0*/  LDL R76, [R1+0x300] ;  /* 0x00030000014c7983 */ /* 0x000f220000100800 */
[----:B------:R-:W0:Y:S03]  /*1bce0*/  S2R R80, SR_TID.X ;  /* 0x0000000000507919 */ /* 0x000e260000002100 */
[----:B------:R1:W-:Y:S04]  /*1bcf0*/  STS.U8 [R92+UR10+0x7900], R58 ;  /* 0x0079003a5c007988 */ /* 0x0003e8000800000a */
[----:B------:R1:W-:Y:S02]  /*1bd00*/  STS.U8 [R92+UR10+0x7d00], R57 ;  /* 0x007d00395c007988 */ /* 0x0003e4000800000a */
[----:B-1----:R-:W-:-:S02]  /*1bd10*/  PRMT R58, RZ, 0x7610, R58 ;  /* 0x00007610ff3a7816 */ /* 0x002fc4000000003a */
[----:B------:R-:W-:-:S04]  /*1bd20*/  PRMT R57, RZ, 0x7610, R57 ;  /* 0x00007610ff397816 */ /* 0x000fc80000000039 */
[----:B------:R1:W4:Y:S01]  /*1bd30*/  @!P0 LDG.E.U8 R58, desc[UR22][R46.64] ;  /* 0x000000162e3a8981 */ /* 0x000322000c1e1100 */
[----:B0-----:R-:W-:Y:S01]  /*1bd40*/  LOP3.LUT R78, R80, 0x7f, RZ, 0xc0, !PT ;  /* 0x0000007f504e7812 */ /* 0x001fe200078ec0ff */
[----:B-1----:R-:W-:Y:S02]  /*1bd50*/  @!P0 IMAD.MOV.U32 R46, RZ, RZ, R82 ;  /* 0x000000ffff2e8224 */ /* 0x002fe400078e0052 */
[----:B------:R-:W4:Y:S01]  /*1bd60*/  LDL R80, [R1+0x344] ;  /* 0x0003440001507983 */ /* 0x000f220000100800 */
[----:B------:R-:W-:Y:S01]  /*1bd70*/  @!P0 IMAD.MOV.U32 R47, RZ, RZ, R83 ;  /* 0x000000ffff2f8224 */ /* 0x000fe200078e0053 */
[----:B------:R-:W-:Y:S02]  /*1bd80*/  LOP3.LUT R78, R78, 0x30, RZ, 0x3c, !PT ;  /* 0x000000304e4e7812 */ /* 0x000fe400078e3cff */
[----:B------:R-:W4:Y:S04]  /*1bd90*/  LDL R83, [R1+0x3ec] ;  /* 0x0003ec0001537983 */ /* 0x000f280000100800 */
[----:B------:R0:W-:Y:S04]  /*1bda0*/  STS.U8 [R78+UR10+0x4180], R56 ;  /* 0x004180384e007988 */ /* 0x0001e8000800000a */
[----:B------:R1:W4:Y:S04]  /*1bdb0*/  @!P0 LDG.E.U8 R57, desc[UR22][R46.64] ;  /* 0x000000162e398981 */ /* 0x000328000c1e1100 */
[----:B------:R-:W4:Y:S01]  /*1bdc0*/  LDL R82, [R1+0x3f0] ;  /* 0x0003f00001527983 */ /* 0x000f220000100800 */
[----:B0-----:R-:W-:Y:S01]  /*1bdd0*/  PRMT R56, RZ, 0x7610, R56 ;  /* 0x00007610ff387816 */ /* 0x001fe20000000038 */
[----:B-1----:R-:W-:-:S02]  /*1bde0*/  @!P0 IMAD.MOV.U32 R47, RZ, RZ, R79 ;  /* 0x000000ffff2f8224 */ /* 0x002fc400078e004f */
[----:B------:R-:W4:Y:S01]  /*1bdf0*/  LDL R79, [R1+0x380] ;  /* 0x00038000014f7983 */ /* 0x000f220000100800 */
[----:B--2---:R-:W-:-:S03]  /*1be00*/  @!P0 IMAD.MOV.U32 R46, RZ, RZ, R77 ;  /* 0x000000ffff2e8224 */ /* 0x004fc600078e004d */
        /* <DEDUP_REMOVED lines=12> */
[----:B0-----:R-:W-:-:S03]  /*1bed0*/  @!P0 IMAD.MOV.U32 R47, RZ, RZ, R81 ;  /* 0x000000ffff2f8224 */ /* 0x001fc600078e0051 */
[----:B------:R-:W4:Y:S01]  /*1bee0*/  LDL R81, [R1+0x41c] ;  /* 0x00041c0001517983 */ /* 0x000f220000100800 */
[----:B------:R-:W-:-:S03]  /*1bef0*/  @!P0 IMAD.MOV.U32 R46, RZ, RZ, R80 ;  /* 0x000000ffff2e8224 */ /* 0x000fc600078e0050 */
[----:B------:R-:W4:Y:S01]  /*1bf00*/  LDL R80, [R1+0x420] ;  /* 0x0004200001507983 */ /* 0x000f220000100800 */
[----:B-1----:R-:W-:-:S03]  /*1bf10*/  PRMT R53, RZ, 0x7610, R53 ;  /* 0x00007610ff357816 */ /* 0x002fc60000000035 */
[----:B------:R0:W4:Y:S02]  /*1bf20*/  @!P0 LDG.E.U8 R54, desc[UR22][R46.64] ;  /* 0x000000162e368981 */ /* 0x000124000c1e1100 */
[----:B0-----:R-:W-:Y:S02]  /*1bf30*/  @!P0 IMAD.MOV.U32 R47, RZ, RZ, R79 ;  /* 0x000000ffff2f8224 */ /* 0x001fe400078e004f */
        /* <DEDUP_REMOVED lines=24> */
[----:B0-----:R-:W-:Y:S01]  /*1c0c0*/  @!P0 IMAD.MOV.U32 R47, RZ, RZ, R79 ;  /* 0x000000ffff2f8224 */ /* 0x001fe200078e004f */
[----:B-1----:R-:W-:Y:S01]  /*1c0d0*/  PRMT R73, RZ, 0x7610, R73 ;  /* 0x00007610ff497816 */ /* 0x002fe20000000049 */
[----:B--2---:R-:W-:-:S05]  /*1c0e0*/  @!P0 IMAD.MOV.U32 R46, RZ, RZ, R77 ;  /* 0x000000ffff2e8224 */ /* 0x004fca00078e004d */
[----:B------:R3:W2:Y:S02]  /*1c0f0*/  @!P0 LDG.E.U8 R71, desc[UR22][R46.64] ;  /* 0x000000162e478981 */ /* 0x0006a4000c1e1100 */
[----:B---3--:R-:W-:Y:S02]  /*1c100*/  @!P0 IMAD.MOV.U32 R46, RZ, RZ, R75 ;  /* 0x000000ffff2e8224 */ /* 0x008fe400078e004b */
[----:B----4-:R-:W-:-:S05]  /*1c110*/  @!P0 IMAD.MOV.U32 R47, RZ, RZ, R76 ;  /* 0x000000ffff2f8224 */ /* 0x010fca00078e004c */
[----:B------:R-:W3:Y:S01]  /*1c120*/  @!P0 LDG.E.U8 R73, desc[UR22][R46.64] ;  /* 0x000000162e498981 */ /* 0x000ee2000c1e1100 */
[----:B------:R-:W0:Y:S03]  /*1c130*/  S2R R80, SR_TID.X ;  /* 0x0000000000507919 */ /* 0x000e260000002100 */
[----:B------:R-:W-:Y:S04]  /*1c140*/  STS.U8 [R78+UR10+0x6580], R74 ;  /* 0x0065804a4e007988 */ /* 0x000fe8000800000a */
[----:B------:R-:W-:Y:S04]  /*1c150*/  STS.U8 [R78+UR10+0x6980], R72 ;  /* 0x006980484e007988 */ /* 0x000fe8000800000a */
[----:B------:R-:W-:Y:S04]  /*1c160*/  STS.U8 [R78+UR10+0x6d80], R70 ;  /* 0x006d80464e007988 */ /* 0x000fe8000800000a */
[----:B------:R-:W-:Y:S04]  /*1c170*/  STS.U8 [R78+UR10+0x7180], R43 ;  /* 0x0071802b4e007988 */ /* 0x000fe8000800000a */
[----:B------:R-:W-:Y:S04]  /*1c180*/  STS.U8 [R78+UR10+0x7580], R42 ;  /* 0x0075802a4e007988 */ /* 0x000fe8000800000a */
[----:B------:R1:W-:Y:S01]  /*1c190*/  STS.U8 [R78+UR10+0x7980], R41 ;  /* 0x007980294e007988 */ /* 0x0003e2000800000a */
[----:B0-----:R-:W-:-:S04]  /*1c1a0*/  LOP3.LUT R80, R80, 0x7f, RZ, 0xc0, !PT ;  /* 0x0000007f50507812 */ /* 0x001fc800078ec0ff */
[C---:B------:R-:W-:Y:S01]  /*1c1b0*/  LOP3.LUT R76, R80.reuse, 0x40, RZ, 0x3c, !PT ;  /* 0x00000040504c7812 */ /* 0x040fe200078e3cff */
        /* <DEDUP_REMOVED lines=9> */
[----:B------:R-:W-:-:S03]  /*1c250*/  LOP3.LUT R75, R80, 0x50, RZ, 0x3c, !PT ;  /* 0x00000050504b7812 */ /* 0x000fc600078e3cff */
[----:B------:R-:W-:Y:S04]  /*1c260*/  STS.U8 [R76+UR10+0x6200], R34 ;  /* 0x006200224c007988 */ /* 0x000fe8000800000a */
[----:B------:R-:W-:Y:S04]  /*1c270*/  STS.U8 [R76+UR10+0x6600], R33 ;  /* 0x006600214c007988 */ /* 0x000fe8000800000a */
[----:B------:R-:W-:Y:S04]  /*1c280*/  STS.U8 [R76+UR10+0x6a00], R32 ;  /* 0x006a00204c007988 */ /* 0x000fe8000800000a */
[----:B------:R-:W-:Y:S04]  /*1c290*/  STS.U8 [R76+UR10+0x6e00], R31 ;  /* 0x006e001f4c007988 */ /* 0x000fe8000800000a */
[----:B------:R-:W-:Y:S04]  /*1c2a0*/  STS.U8 [R76+UR10+0x7200], R30 ;  /* 0x0072001e4c007988 */ /* 0x000fe8000800000a */
[----:B------:R-:W-:Y:S04]  /*1c2b0*/  STS.U8 [R76+UR10+0x7600], R29 ;  /* 0x0076001d4c007988 */ /* 0x000fe8000800000a */
[----:B------:R0:W-:Y:S04]  /*1c2c0*/  STS.U8 [R76+UR10+0x7a00], R28 ;  /* 0x007a001c4c007988 */ /* 0x0001e8000800000a */
        /* <DEDUP_REMOVED lines=8> */
[----:B------:R4:W-:Y:S01]  /*1c350*/  STS.U8 [R75+UR10+0x5e80], R21 ;  /* 0x005e80154b007988 */ /* 0x0009e2000800000a */
[----:B-1----:R-:W-:-:S03]  /*1c360*/  LOP3.LUT R41, R93, 0x60, RZ, 0x3c, !PT ;  /* 0x000000605d297812 */ /* 0x002fc600078e3cff */
        /* <DEDUP_REMOVED lines=16> */
[----:B0-----:R-:W-:-:S03]  /*1c470*/  LOP3.LUT R28, R93, 0x70, RZ, 0x3c, !PT ;  /* 0x000000705d1c7812 */ /* 0x001fc600078e3cff */
        /* <DEDUP_REMOVED lines=22> */
[----:B--2---:R4:W-:Y:S04]  /*1c5e0*/  STS.U8 [R28+UR10+0x7b80], R71 ;  /* 0x007b80471c007988 */ /* 0x0049e8000800000a */
[----:B---3--:R4:W-:Y:S01]  /*1c5f0*/  STS.U8 [R28+UR10+0x7f80], R73 ;  /* 0x007f80491c007988 */ /* 0x0089e2000800000a */
[----:B------:R0:W-:Y:S06]  /*1c600*/  MEMBAR.ALL.CTA ;  /* 0x0000000000007992 */ /* 0x0001ec0000008000 */
[----:B0-----:R-:W0:Y:S01]  /*1c610*/  FENCE.VIEW.ASYNC.S ;  /* 0x00000000000073c6 */ /* 0x001e220000000000 */
[----:B------:R-:W-:Y:S01]  /*1c620*/  ULEA UR8, UR21, UR10, 0x3 ;  /* 0x0000000a15087291 */ /* 0x000fe2000f8e18ff */
[----:B------:R-:W-:-:S03]  /*1c630*/  UMOV UR4, UR5 ;  /* 0x0000000500047c82 */ /* 0x000fc60008000000 */
[----:B------:R-:W-:Y:S01]  /*1c640*/  UIADD3 UR8, UPT, UPT, UR8, 0xc000, URZ ;  /* 0x0000c00008087890 */ /* 0x000fe2000fffe0ff */
[----:B0-----:R-:W-:Y:S06]  /*1c650*/  BAR.SYNC.DEFER_BLOCKING 0x0 ;  /* 0x0000000000007b1d */ /* 0x001fec0000010000 */
[----:B----4-:R-:W-:Y:S05]  /*1c660*/  BRA.U UP1, `(.L_x_9) ;  /* 0x0000000101487547 */ /* 0x010fea000b800000 */
[----:B------:R-:W-:Y:S01]  /*1c670*/  UMOV UR13, 0x80004020 ;  /* 0x80004020000d7882 */ /* 0x000fe20000000000 */
[----:B------:R-:W-:Y:S01]  /*1c680*/  UMOV UR15, 0x40004040 ;  /* 0x40004040000f7882 */ /* 0x000fe20000000000 */
[----:B------:R-:W-:Y:S01]  /*1c690*/  UMOV UR16, 0x0 ;  /* 0x0000000000107882 */ /* 0x000fe20000000000 */
[----:B------:R-:W-:Y:S01]  /*1c6a0*/  UMOV UR17, 0x4208490 ;  /* 0x0420849000117882 */ /* 0x000fe20000000000 */
[----:B------:R-:W-:Y:S01]  /*1c6b0*/  UMOV UR42, 0x0 ;  /* 0x00000000002a7882 */ /* 0x000fe20000000000 */
[----:B------:R-:W-:Y:S01]  /*1c6c0*/  UMOV UR43, 0x4208490 ;  /* 0x04208490002b7882 */ /* 0x000fe20000000000 */
[----:B------:R-:W-:Y:S01]  /*1c6d0*/  UMOV UR44, 0x0 ;  /* 0x00000000002c7882 */ /* 0x000fe20000000000 */
[----:B------:R-:W-:Y:S01]  /*1c6e0*/  UMOV UR45, 0x4208490 ;  /* 0x04208490002d7882 */ /* 0x000fe20000000000 */
[----:B------:R-:W-:Y:S01]  /*1c6f0*/  UMOV UR9, URZ ;  /* 0x000000ff00097c82 */ /* 0x000fe20008000000 */
[----:B------:R0:W-:Y:S01]  /*1c700*/  UTCQMMA gdesc[UR12], gdesc[UR14], tmem[UR7], tmem[UR16], idesc[UR17], UPT ;  /* 0x00ff100e0c0075ea */ /* 0x0001e2000b800307 */
        /* <DEDUP_REMOVED lines=8> */
.L_x_9:
[----:B------:R-:W-:Y:S01]  /*1c790*/  UIADD3 UR21, UPT, UPT, UR21, 0x1, URZ ;  /* 0x0000000115157890 */ /* 0x000fe2000fffe0ff */
[----:B------:R-:W-:-:S03]  /*1c7a0*/  IMAD.U32 R2, RZ, RZ, UR4 ;  /* 0x00000004ff027e24 */ /* 0x000fc6000f8e00ff */
[----:B------:R-:W-:-:S04]  /*1c7b0*/  UISETP.GT.AND UP2, UPT, UR21, 0x1, UPT ;  /* 0x000000011500788c */ /* 0x000fc8000bf44270 */
[----:B0-----:R-:W-:Y:S02]  /*1c7c0*/  USEL UR5, URZ, 0x1, !UP2 ;  /* 0x00000001ff057887 */ /* 0x001fe4000d000000 */
[----:B------:R-:W-:Y:S02]  /*1c7d0*/  USEL UR21, UR21, URZ, !UP2 ;  /* 0x000000ff15157287 */ /* 0x000fe4000d000000 */
[----:B------:R-:W-:Y:S02]  /*1c7e0*/  UISETP.NE.U32.AND UP2, UPT, UR6, UR20, UPT ;  /* 0x000000140600728c */ /* 0x000fe4000bf45070 */
[----:B------:R-:W-:Y:S01]  /*1c7f0*/  ULOP3.LUT UR5, UR4, UR5, URZ, 0x3c, !UPT ;  /* 0x0000000504057292 */ /* 0x000fe2000f8e3cff */
[----:B------:R-:W-:-:S06]  /*1c800*/  UMOV UR6, UR24 ;  /* 0x0000001800067c82 */ /* 0x000fcc0008000000 */
[----:B------:R-:W-:Y:S05]  /*1c810*/  BRA.U UP2, `(.L_x_10) ;  /* 0xffffff4902707547 */ /* 0x000fea000b83ffff */
.L_x_7:
[----:B0-----:R-:W0:Y:S01]  /*1c820*/  S2R R4, SR_TID.X ;  /* 0x0000000000047919 */ /* 0x001e220000002100 */
[----:B------:R-:W-:Y:S01]  /*1c830*/  UISETP.GE.AND UP1, UPT, UR25, 0x80, UPT ;  /* 0x000000801900788c */ /* 0x000fe2000bf26270 */
[----:B------:R-:W1:Y:S01]  /*1c840*/  S2R R5, SR_TID.X ;  /* 0x0000000000057919 */ /* 0x000e620000002100 */
[----:B------:R-:W2:Y:S01]  /*1c850*/  S2R R6, SR_TID.X ;  /* 0x0000000000067919 */ /* 0x000ea20000002100 */
[C---:B0-----:R-:W-:Y:S01]  /*1c860*/  IMAD.SHL.U32 R2, R4.reuse, 0x10, RZ ;  /* 0x0000001004027824 */ /* 0x041fe200078e00ff */
[----:B------:R-:W-:Y:S01]  /*1c870*/  SHF.R.U32.HI R93, RZ, 0x6, R4 ;  /* 0x00000006ff5d7819 */ /* 0x000fe20000011604 */
[----:B------:R-:W-:Y:S01]  /*1c880*/  IMAD.SHL.U32 R3, R4, 0x80, RZ ;  /* 0x0000008004037824 */ /* 0x000fe200078e00ff */
[----:B-1----:R-:W-:Y:S02]  /*1c890*/  LEA.HI R8, R5, 0x7e, RZ, 0x1a ;  /* 0x0000007e05087811 */ /* 0x002fe400078fd0ff */
[----:B------:R-:W-:Y:S02]  /*1c8a0*/  LOP3.LUT R2, R2, 0xf0, RZ, 0xc0, !PT ;  /* 0x000000f002027812 */ /* 0x000fe400078ec0ff */
[----:B------:R-:W-:-:S02]  /*1c8b0*/  LOP3.LUT R3, R3, 0x800, RZ, 0xc0, !PT ;  /* 0x0000080003037812 */ /* 0x000fc400078ec0ff */
[C---:B--2---:R-:W-:Y:S02]  /*1c8c0*/  LEA.HI R7, R6.reuse, 0x6e, RZ, 0x1a ;  /* 0x0000006e06077811 */ /* 0x044fe400078fd0ff */
[----:B------:R-:W-:Y:S02]  /*1c8d0*/  LEA.HI R6, R6, 0x5e, RZ, 0x1a ;  /* 0x0000005e06067811 */ /* 0x000fe400078fd0ff */
[----:B-----5:R-:W-:Y:S02]  /*1c8e0*/  LOP3.LUT R8, R0, R8, RZ, 0xfc, !PT ;  /* 0x0000000800087212 */ /* 0x020fe400078efcff */
[----:B------:R-:W-:Y:S02]  /*1c8f0*/  IADD3 R91, PT, PT, R2, UR10, R3 ;  /* 0x0000000a025b7c10 */ /* 0x000fe4000fffe003 */
[C---:B------:R-:W-:Y:S01]  /*1c900*/  LOP3.LUT R3, R0.reuse, R7, RZ, 0xfc, !PT ;  /* 0x0000000700037212 */ /* 0x040fe200078efcff */
[----:B------:R-:W-:Y:S01]  /*1c910*/  STL [R1+0x94], R8 ;  /* 0x0000940801007387 */ /* 0x000fe20000100800 */
[----:B------:R-:W-:-:S02]  /*1c920*/  LOP3.LUT R2, R0, R6, RZ, 0xfc, !PT ;  /* 0x0000000600027212 */ /* 0x000fc400078efcff */
[C---:B------:R-:W-:Y:S01]  /*1c930*/  LEA.HI R7, R5.reuse, 0x4e, RZ, 0x1a ;  /* 0x0000004e05077811 */ /* 0x040fe200078fd0ff */
[----:B------:R0:W-:Y:S01]  /*1c940*/  STL [R1+0x74], R3 ;  /* 0x0000740301007387 */ /* 0x0001e20000100800 */
[C---:B------:R-:W-:Y:S02]  /*1c950*/  LEA.HI R6, R5.reuse, 0x3e, RZ, 0x1a ;  /* 0x0000003e05067811 */ /* 0x040fe400078fd0ff */
[----:B------:R-:W-:Y:S01]  /*1c960*/  LEA.HI R5, R5, 0x2e, RZ, 0x1a ;  /* 0x0000002e05057811 */ /* 0x000fe200078fd0ff */
[----:B------:R1:W-:Y:S01]  /*1c970*/  STL [R1+0x54], R2 ;  /* 0x0000540201007387 */ /* 0x0003e20000100800 */
[----:B------:R-:W-:Y:S02]  /*1c980*/  SGXT.U32 R93, R93, 0x1 ;  /* 0x000000015d5d781a */ /* 0x000fe40000000000 */
[----:B------:R-:W-:Y:S02]  /*1c990*/  LOP3.LUT R88, R0, R5, RZ, 0xfc, !PT ;  /* 0x0000000500587212 */ /* 0x000fe400078efcff */
[----:B------:R-:W-:-:S02]  /*1c9a0*/  LEA.HI R5, R4, 0x1e, RZ, 0x1a ;  /* 0x0000001e04057811 */ /* 0x000fc400078fd0ff */
[----:B0-----:R-:W-:Y:S02]  /*1c9b0*/  LOP3.LUT R3, R0, R7, RZ, 0xfc, !PT ;  /* 0x0000000700037212 */ /* 0x001fe400078efcff */
[----:B------:R-:W-:Y:S02]  /*1c9c0*/  LEA.HI R4, R4, 0xe, RZ, 0x1a ;  /* 0x0000000e04047811 */ /* 0x000fe400078fd0ff */
[C---:B-1----:R-:W-:Y:S01]  /*1c9d0*/  LOP3.LUT R2, R0.reuse, R6, RZ, 0xfc, !PT ;  /* 0x0000000600027212 */ /* 0x042fe200078efcff */
[----:B------:R0:W-:Y:S01]  /*1c9e0*/  STL [R1+0x30], R3 ;  /* 0x0000300301007387 */ /* 0x0001e20000100800 */
[C---:B------:R-:W-:Y:S02]  /*1c9f0*/  LOP3.LUT R69, R0.reuse, R4, RZ, 0xfc, !PT ;  /* 0x0000000400457212 */ /* 0x040fe400078efcff */
[C---:B------:R-:W-:Y:S01]  /*1ca00*/  LOP3.LUT R4, R0.reuse, 0x78, R93, 0xfe, !PT ;  /* 0x0000007800047812 */ /* 0x040fe200078efe5d */
[----:B------:R1:W-:Y:S01]  /*1ca10*/  STL [R1+0x10], R2 ;  /* 0x0000100201007387 */ /* 0x0003e20000100800 */
[----:B------:R-:W-:-:S02]  /*1ca20*/  LOP3.LUT R74, R0, R5, RZ, 0xfc, !PT ;  /* 0x00000005004a7212 */ /* 0x000fc400078efcff */
[C-C-:B------:R-:W-:Y:S02]  /*1ca30*/  LOP3.LUT R92, R0.reuse, 0x34, R93.reuse, 0xfe, !PT ;  /* 0x00000034005c7812 */ /* 0x140fe400078efe5d */
[C-C-:B------:R-:W-:Y:S02]  /*1ca40*/  LOP3.LUT R90, R0.reuse, 0x32, R93.reuse, 0xfe, !PT ;  /* 0x00000032005a7812 */ /* 0x140fe400078efe5d */
[C-C-:B0-----:R-:W-:Y:S02]  /*1ca50*/  LOP3.LUT R3, R0.reuse, 0x7c, R93.reuse, 0xfe, !PT ;  /* 0x0000007c00037812 */ /* 0x141fe400078efe5d */
[----:B-1----:R-:W-:-:S03]  /*1ca60*/  LOP3.LUT R2, R0, 0x7a, R93, 0xfe, !PT ;  /* 0x0000007a00027812 */ /* 0x002fc600078efe5d */
[----:B------:R0:W-:Y:S04]  /*1ca70*/  STL [R1+0x90], R3 ;  /* 0x0000900301007387 */ /* 0x0001e80000100800 */
[----:B------:R1:W-:Y:S04]  /*1ca80*/  STL [R1+0x8c], R2 ;  /* 0x00008c0201007387 */ /* 0x0003e80000100800 */
[----:B------:R2:W-:Y:S01]  /*1ca90*/  STL [R1+0x88], R4 ;  /* 0x0000880401007387 */ /* 0x0005e20000100800 */
[C-C-:B0-----:R-:W-:Y:S02]  /*1caa0*/  LOP3.LUT R3, R0.reuse, 0x76, R93.reuse, 0xfe, !PT ;  /* 0x0000007600037812 */ /* 0x141fe400078efe5d */
[----:B-1----:R-:W-:-:S03]  /*1cab0*/  LOP3.LUT R2, R0, 0x74, R93, 0xfe, !PT ;  /* 0x0000007400027812 */ /* 0x002fc600078efe5d */
[----:B------:R0:W-:Y:S01]  /*1cac0*/  STL [R1+0x84], R3 ;  /* 0x0000840301007387 */ /* 0x0001e20000100800 */
[----:B--2---:R-:W-:-:S03]  /*1cad0*/  LOP3.LUT R4, R0, 0x72, R93, 0xfe, !PT ;  /* 0x0000007200047812 */ /* 0x004fc600078efe5d */
        /* <DEDUP_REMOVED lines=52> */
[----:B------:R2:W-:Y:S04]  /*1ce20*/  STL [R1+0x4], R3 ;  /* 0x0000040301007387 */ /* 0x0005e80000100800 */
[----:B------:R2:W-:Y:S01]  /*1ce30*/  STL [R1], R2 ;  /* 0x0000000201007387 */ /* 0x0005e20000100800 */
[----:B------:R-:W-:Y:S05]  /*1ce40*/  BRA.U !UP1, `(.L_x_11) ;  /* 0x0000000109107547 */ /* 0x000fea000b800000 */
[----:B------:R-:W-:-:S06]  /*1ce50*/  USHF.L.U32 UR4, UR4, 0x1f, URZ ;  /* 0x0000001f04047899 */ /* 0x000fcc00080006ff */
[----:B--2---:R-:W-:-:S04]  /*1ce60*/  IMAD.U32 R2, RZ, RZ, UR4 ;  /* 0x00000004ff027e24 */ /* 0x004fc8000f8e00ff */
[----:B------:R-:W0:Y:S02]  /*1ce70*/  SYNCS.PHASECHK.TRANS64.TRYWAIT P0, [UR8], R2 ;  /* 0x00000002ff0075a7 */ /* 0x000e240008001108 */
[----:B0-----:R-:W-:Y:S05]  /*1ce80*/  @!P0 BRA `(.L_x_12) ;  /* 0x0000002c00048947 */ /* 0x001fea0003800000 */
.L_x_11:
[----:B------:R-:W-:Y:S01]  /*1ce90*/  BAR.SYNC.DEFER_BLOCKING 0x0 ;  /* 0x0000000000007b1d */ /* 0x000fe20000010000 */
[C-C-:B------:R-:W-:Y:S02]  /*1cea0*/  LOP3.LUT R89, R0.reuse, 0x30, R93.reuse, 0xfe, !PT ;  /* 0x0000003000597812 */ /* 0x140fe400078efe5d */
[C-C-:B------:R-:W-:Y:S02]  /*1ceb0*/  LOP3.LUT R87, R0.reuse, 0x2c, R93.reuse, 0xfe, !PT ;  /* 0x0000002c00577812 */ /* 0x140fe400078efe5d */
[C-C-:B------:R-:W-:Y:S01]  /*1cec0*/  LOP3.LUT R86, R0.reuse, 0x2a, R93.reuse, 0xfe, !PT ;  /* 0x0000002a00567812 */ /* 0x140fe200078efe5d */
[----:B------:R-:W0:Y:S01]  /*1ced0*/  LDCU UR4, c[0x0][0x3b4] ;  /* 0x00007680ff0477ac */ /* 0x000e220008000800 */
[C-C-:B------:R-:W-:Y:S01]  /*1cee0*/  LOP3.LUT R85, R0.reuse, 0x28, R93.reuse, 0xfe, !PT ;  /* 0x0000002800557812 */ /* 0x140fe200078efe5d */
[----:B--2---:R-:W1:Y:S01]  /*1cef0*/  S2R R3, SR_TID.X ;  /* 0x0000000000037919 */ /* 0x004e620000002100 */
[C-C-:B------:R-:W-:Y:S01]  /*1cf00*/  LOP3.LUT R84, R0.reuse, 0x26, R93.reuse, 0xfe, !PT ;  /* 0x0000002600547812 */ /* 0x140fe200078efe5d */
[----:B------:R-:W2:Y:S01]  /*1cf10*/  LDCU UR5, c[0x0][0x3b8] ;  /* 0x00007700ff0577ac */ /* 0x000ea20008000800 */
[C-C-:B------:R-:W-:Y:S01]  /*1cf20*/  LOP3.LUT R81, R0.reuse, 0x24, R93.reuse, 0xfe, !PT ;  /* 0x0000002400517812 */ /* 0x140fe200078efe5d */
[----:B------:R1:W-:Y:S01]  /*1cf30*/  STL [R1+0x720], R90 ;  /* 0x0007205a01007387 */ /* 0x0003e20000100800 */
[----:B------:R-:W-:-:S02]  /*1cf40*/  LOP3.LUT R82, R0, 0x22, R93, 0xfe, !PT ;  /* 0x0000002200527812 */ /* 0x000fc400078efe5d */
[C-C-:B------:R-:W-:Y:S01]  /*1cf50*/  LOP3.LUT R68, R0.reuse, 0x20, R93.reuse, 0xfe, !PT ;  /* 0x0000002000447812 */ /* 0x140fe200078efe5d */
[----:B------:R-:W-:Y:S01]  /*1cf60*/  STL [R1+0x71c], R92 ;  /* 0x00071c5c01007387 */ /* 0x000fe20000100800 */
[C-C-:B------:R-:W-:Y:S02]  /*1cf70*/  LOP3.LUT R78, R0.reuse, 0x1c, R93.reuse, 0xfe, !PT ;  /* 0x0000001c004e7812 */ /* 0x140fe400078efe5d */
[C-C-:B------:R-:W-:Y:S02]  /*1cf80*/  LOP3.LUT R77, R0.reuse, 0x1a, R93.reuse, 0xfe, !PT ;  /* 0x0000001a004d7812 */ /* 0x140fe400078efe5d */
[C-C-:B------:R-:W-:Y:S02]  /*1cf90*/  LOP3.LUT R79, R0.reuse, 0x18, R93.reuse, 0xfe, !PT ;  /* 0x00000018004f7812 */ /* 0x140fe400078efe5d */
[C-C-:B------:R-:W-:Y:S01]  /*1cfa0*/  LOP3.LUT R76, R0.reuse, 0x16, R93.reuse, 0xfe, !PT ;  /* 0x00000016004c7812 */ /* 0x140fe200078efe5d */
[----:B------:R-:W3:Y:S02]  /*1cfb0*/  @!P2 SYNCS.CCTL.IV [UR10+0xc000] ;  /* 0x00c00000ff00a9b1 */ /* 0x000ee4000800000a */
[----:B---3--:R-:W-:Y:S01]  /*1cfc0*/  BAR.SYNC.DEFER_BLOCKING 0x0 ;  /* 0x0000000000007b1d */ /* 0x008fe20000010000 */
[----:B------:R-:W-:-:S02]  /*1cfd0*/  LOP3.LUT R72, R0, 0x14, R93, 0xfe, !PT ;  /* 0x0000001400487812 */ /* 0x000fc400078efe5d */
[C-C-:B------:R-:W-:Y:S02]  /*1cfe0*/  LOP3.LUT R70, R0.reuse, 0x12, R93.reuse, 0xfe, !PT ;  /* 0x0000001200467812 */ /* 0x140fe400078efe5d */
[C-C-:B------:R-:W-:Y:S02]  /*1cff0*/  LOP3.LUT R71, R0.reuse, 0x10, R93.reuse, 0xfe, !PT ;  /* 0x0000001000477812 */ /* 0x140fe400078efe5d */
[C-C-:B------:R-:W-:Y:S01]  /*1d000*/  LOP3.LUT R2, R0.reuse, 0xc, R93.reuse, 0xfe, !PT ;  /* 0x0000000c00027812 */ /* 0x140fe200078efe5d */
[----:B------:R-:W-:Y:S01]  /*1d010*/  LDTM.16dp32bit_t0_t15.x64 R4, tmem[UR11] ;  /* 0x0000000b000479ee */ /* 0x000fe20008b00000 */
[----:B------:R-:W3:Y:S01]  /*1d020*/  LDTM.16dp32bit_t16_t31.x64 R4, tmem[UR11+0x40] ;  /* 0x0000400b000479ee */ /* 0x000ee20008b20000 */
[C-C-:B------:R-:W-:Y:S02]  /*1d030*/  LOP3.LUT R73, R0.reuse, 0xa, R93.reuse, 0xfe, !PT ;  /* 0x0000000a00497812 */ /* 0x140fe400078efe5d */
[C-C-:B------:R-:W-:Y:S02]  /*1d040*/  LOP3.LUT R75, R0.reuse, 0x8, R93.reuse, 0xfe, !PT ;  /* 0x00000008004b7812 */ /* 0x140fe400078efe5d */
[C-C-:B------:R-:W-:Y:S01]  /*1d050*/  LOP3.LUT R80, R0.reuse, 0x6, R93.reuse, 0xfe, !PT ;  /* 0x0000000600507812 */ /* 0x140fe200078efe5d */
[----:B-1----:R-:W-:Y:S01]  /*1d060*/  IMAD.SHL.U32 R90, R3, 0x8, RZ ;  /* 0x00000008035a7824 */ /* 0x002fe200078e00ff */
[----:B------:R-:W-:-:S02]  /*1d070*/  LOP3.LUT R83, R0, 0x4, R93, 0xfe, !PT ;  /* 0x0000000400537812 */ /* 0x000fc400078efe5d */
[----:B------:R-:W-:Y:S02]  /*1d080*/  LOP3.LUT R3, R0, 0x2, R93, 0xfe, !PT ;  /* 0x0000000200037812 */ /* 0x000fe400078efe5d */
[----:B------:R-:W-:Y:S02]  /*1d090*/  LOP3.LUT R90, R90, 0x300, RZ, 0xc0, !PT ;  /* 0x000003005a5a7812 */ /* 0x000fe400078ec0ff */
[----:B------:R-:W-:Y:S01]  /*1d0a0*/  LOP3.LUT R0, R0, R93, RZ, 0xfc, !PT ;  /* 0x0000005d00007212 */ /* 0x000fe200078efcff */
[----:B------:R-:W1:Y:S02]  /*1d0b0*/  @!P2 SYNCS.CCTL.IV [UR10+0xc008] ;  /* 0x00c00800ff00a9b1 */ /* 0x000e64000800000a */
[----:B------:R-:W-:Y:S01]  /*1d0c0*/  IMAD.IADD R90, R90, 0x1, R91 ;  /* 0x000000015a5a7824 */ /* 0x000fe200078e025b */
[----:B------:R-:W-:-:S04]  /*1d0d0*/  NOP ;  /* 0x0000000000007918 */ /* 0x000fc80000000000 */
[----:B------:R4:W-:Y:S01]  /*1d0e0*/  STL [R1+0x9c], R90 ;  /* 0x00009c5a01007387 */ /* 0x0009e20000100800 */
[----:B---3--:R-:W-:Y:S02]  /*1d0f0*/  F2FP.SATFINITE.E5M2.F32.PACK_AB_MERGE_C R91, R5, R4, RZ ;  /* 0x00000004055b723e */ /* 0x008fe400048060ff */
[----:B------:R-:W-:Y:S02]  /*1d100*/  F2FP.SATFINITE.E5M2.F32.PACK_AB_MERGE_C R12, R13, R12, RZ ;  /* 0x0000000c0d0c723e */ /* 0x000fe400048060ff */
[----:B------:R-:W-:Y:S02]  /*1d110*/  F2FP.SATFINITE.E5M2.F32.PACK_AB_MERGE_C R14, R15, R14, RZ ;  /* 0x0000000e0f0e723e */ /* 0x000fe400048060ff */
[----:B------:R-:W-:Y:S02]  /*1d120*/  F2FP.SATFINITE.E5M2.F32.PACK_AB_MERGE_C R5, R17, R16, RZ ;  /* 0x000000101105723e */ /* 0x000fe400048060ff */
[----:B----4-:R-:W-:Y:S02]  /*1d130*/  F2FP.SATFINITE.E5M2.F32.PACK_AB_MERGE_C R90, R11, R10, RZ ;  /* 0x0000000a0b5a723e */ /* 0x010fe400048060ff */
[----:B------:R-:W-:-:S02]  /*1d140*/  F2FP.SATFINITE.E5M2.F32.PACK_AB_MERGE_C R10, R23, R22, RZ ;  /* 0x00000016170a723e */ /* 0x000fc400048060ff */
[----:B------:R-:W-:Y:S02]  /*1d150*/  F2FP.SATFINITE.E5M2.F32.PACK_AB_MERGE_C R25, R25, R24, RZ ;  /* 0x000000181919723e */ /* 0x000fe400048060ff */
[----:B------:R-:W-:Y:S02]  /*1d160*/  F2FP.SATFINITE.E5M2.F32.PACK_AB_MERGE_C R4, R7, R6, RZ ;  /* 0x000000060704723e */ /* 0x000fe400048060ff */
[----:B------:R-:W-:Y:S02]  /*1d170*/  F2FP.SATFINITE.E5M2.F32.PACK_AB_MERGE_C R22, R29, R28, RZ ;  /* 0x0000001c1d16723e */ /* 0x000fe400048060ff */
[----:B------:R-:W-:Y:S02]  /*1d180*/  F2FP.SATFINITE.E5M2.F32.PACK_AB_MERGE_C R24, R31, R30, RZ ;  /* 0x0000001e1f18723e */ /* 0x000fe400048060ff */
[----:B------:R-:W-:Y:S02]  /*1d190*/  F2FP.SATFINITE.E5M2.F32.PACK_AB_MERGE_C R23, R33, R32, RZ ;  /* 0x000000202117723e */ /* 0x000fe400048060ff */
[----:B------:R-:W-:-:S02]  /*1d1a0*/  F2FP.SATFINITE.E5M2.F32.PACK_AB_MERGE_C R6, R9, R8, RZ ;  /* 0x000000080906723e */ /* 0x000fc400048060ff */
[----:B------:R-:W-:Y:S02]  /*1d1b0*/  F2FP.SATFINITE.E5M2.F32.PACK_AB_MERGE_C R92, R19, R18, RZ ;  /* 0x00000012135c723e */ /* 0x000fe400048060ff */
[----:B------:R-:W-:Y:S02]  /*1d1c0*/  F2FP.SATFINITE.E5M2.F32.PACK_AB_MERGE_C R93, R27, R26, RZ ;  /* 0x0000001a1b5d723e */ /* 0x000fe400048060ff */
[----:B------:R-:W-:Y:S02]  /*1d1d0*/  F2FP.SATFINITE.E5M2.F32.PACK_AB_MERGE_C R19, R37, R36, RZ ;  /* 0x000000242513723e */ /* 0x000fe400048060ff */
[----:B------:R-:W-:Y:S02]  /*1d1e0*/  F2FP.SATFINITE.E5M2.F32.PACK_AB_MERGE_C R9, R39, R38, RZ ;  /* 0x000000262709723e */ /* 0x000fe400048060ff */
[----:B------:R-:W-:Y:S02]  /*1d1f0*/  LOP3.LUT R26, R12, 0xffff, RZ, 0xc0, !PT ;  /* 0x0000ffff0c1a7812 */ /* 0x000fe400078ec0ff */
[----:B------:R-:W-:-:S02]  /*1d200*/  LOP3.LUT R28, R14, 0xffff, RZ, 0xc0, !PT ;  /* 0x0000ffff0e1c7812 */ /* 0x000fc400078ec0ff */
[----:B------:R-:W-:Y:S02]  /*1d210*/  LOP3.LUT R27, R5, 0xffff, RZ, 0xc0, !PT ;  /* 0x0000ffff051b7812 */ /* 0x000fe400078ec0ff */
[----:B------:R-:W-:Y:S02]  /*1d220*/  LOP3.LUT R22, R22, 0xffff, RZ, 0xc0, !PT ;  /* 0x0000ffff16167812 */ /* 0x000fe400078ec0ff */
[----:B------:R-:W-:Y:S02]  /*1d230*/  LOP3.LUT R24, R24, 0xffff, RZ, 0xc0, !PT ;  /* 0x0000ffff18187812 */ /* 0x000fe400078ec0ff */
[----:B------:R-:W-:Y:S02]  /*1d240*/  LOP3.LUT R23, R23, 0xffff, RZ, 0xc0, !PT ;  /* 0x0000ffff17177812 */ /* 0x000fe400078ec0ff */
[----:B------:R-:W-:Y:S02]  /*1d250*/  LOP3.LUT R19, R19, 0xffff, RZ, 0xc0, !PT ;  /* 0x0000ffff13137812 */ /* 0x000fe400078ec0ff */
[----:B------:R-:W-:-:S02]  /*1d260*/  LOP3.LUT R9, R9, 0xffff, RZ, 0xc0, !PT ;  /* 0x0000ffff09097812 */ /* 0x000fc400078ec0ff */
[----:B------:R-:W-:Y:S02]  /*1d270*/  F2FP.SATFINITE.E5M2.F32.PACK_AB_MERGE_C R34, R35, R34, RZ ;  /* 0x000000222322723e */ /* 0x000fe400048060ff */
[--C-:B------:R-:W-:Y:S01]  /*1d280*/  PRMT R5, R27, 0x3340, R1.reuse ;  /* 0x000033401b057816 */ /* 0x100fe20000000001 */
[----:B------:R-:W1:Y:S01]  /*1d290*/  LDL.LU R35, [R1+0x9c] ;  /* 0x00009c0001237983 */ /* 0x000e620000300800 */
[----:B------:R-:W-:Y:S02]  /*1d2a0*/  PRMT R14, R26, 0x3340, R28 ;  /* 0x000033401a0e7816 */ /* 0x000fe4000000001c */
[----:B------:R-:W-:Y:S02]  /*1d2b0*/  PRMT R7, R23, 0x3340, R1 ;  /* 0x0000334017077816 */ /* 0x000fe40000000001 */
[----:B------:R-:W-:Y:S02]  /*1d2c0*/  PRMT R12, R22, 0x3340, R24 ;  /* 0x00003340160c7816 */ /* 0x000fe40000000018 */
[----:B------:R-:W-:-:S02]  /*1d2d0*/  SHF.R.U32.HI R26, RZ, 0x8, R26 ;  /* 0x00000008ff1a7819 */ /* 0x000fc4000001161a */
[----:B------:R-:W-:Y:S02]  /*1d2e0*/  SHF.R.U32.HI R28, RZ, 0x8, R28 ;  /* 0x00000008ff1c7819 */ /* 0x000fe4000001161c */
[----:B------:R-:W-:Y:S02]  /*1d2f0*/  SHF.R.U32.HI R27, RZ, 0x8, R27 ;  /* 0x00000008ff1b7819 */ /* 0x000fe4000001161b */
[----:B------:R-:W-:Y:S02]  /*1d300*/  SHF.R.U32.HI R22, RZ, 0x8, R22 ;  /* 0x00000008ff167819 */ /* 0x000fe40000011616 */
[----:B------:R-:W-:Y:S02]  /*1d310*/  SHF.R.U32.HI R24, RZ, 0x8, R24 ;  /* 0x00000008ff187819 */ /* 0x000fe40000011618 */
[----:B------:R-:W-:Y:S02]  /*1d320*/  SHF.R.U32.HI R23, RZ, 0x8, R23 ;  /* 0x00000008ff177819 */ /* 0x000fe40000011617 */
[----:B------:R-:W-:-:S02]  /*1d330*/  PRMT R33, R19, 0x3340, R9 ;  /* 0x0000334013217816 */ /* 0x000fc40000000009 */
[----:B------:R-:W-:Y:S02]  /*1d340*/  SHF.R.U32.HI R19, RZ, 0x8, R19 ;  /* 0x00000008ff137819 */ /* 0x000fe40000011613 */
[----:B------:R-:W-:Y:S02]  /*1d350*/  SHF.R.U32.HI R9, RZ, 0x8, R9 ;  /* 0x00000008ff097819 */ /* 0x000fe40000011609 */
[----:B------:R-:W-:Y:S02]  /*1d360*/  LOP3.LUT R26, R26, 0xffff, RZ, 0xc0, !PT ;  /* 0x0000ffff1a1a7812 */ /* 0x000fe400078ec0ff */
[----:B------:R-:W-:Y:S02]  /*1d370*/  LOP3.LUT R28, R28, 0xffff, RZ, 0xc0, !PT ;  /* 0x0000ffff1c1c7812 */ /* 0x000fe400078ec0ff */
[----:B------:R-:W-:Y:S02]  /*1d380*/  LOP3.LUT R27, R27, 0xffff, RZ, 0xc0, !PT ;  /* 0x0000ffff1b1b7812 */ /* 0x000fe400078ec0ff */
[----:B------:R-:W-:-:S02]  /*1d390*/  LOP3.LUT R22, R22, 0xffff, RZ, 0xc0, !PT ;  /* 0x0000ffff16167812 */ /* 0x000fc400078ec0ff */
[----:B------:R-:W-:Y:S02]  /*1d3a0*/  LOP3.LUT R24, R24, 0xffff, RZ, 0xc0, !PT ;  /* 0x0000ffff18187812 */ /* 0x000fe400078ec0ff */
[----:B------:R-:W-:Y:S02]  /*1d3b0*/  LOP3.LUT R23, R23, 0xffff, RZ, 0xc0, !PT ;  /* 0x0000ffff17177812 */ /* 0x000fe400078ec0ff */
[----:B------:R-:W-:Y:S02]  /*1d3c0*/  LOP3.LUT R19, R19, 0xffff, RZ, 0xc0, !PT ;  /* 0x0000ffff13137812 */ /* 0x000fe400078ec0ff */
[----:B------:R-:W-:Y:S02]  /*1d3d0*/  LOP3.LUT R9, R9, 0xffff, RZ, 0xc0, !PT ;  /* 0x0000ffff09097812 */ /* 0x000fe400078ec0ff */
[----:B------:R-:W-:Y:S02]  /*1d3e0*/  PRMT R26, R26, 0x3340, R28 ;  /* 0x000033401a1a7816 */ /* 0x000fe4000000001c */
[----:B------:R-:W-:-:S02]  /*1d3f0*/  PRMT R27, R27, 0x3340, R1 ;  /* 0x000033401b1b7816 */ /* 0x000fc40000000001 */
[----:B------:R-:W-:Y:S02]  /*1d400*/  PRMT R24, R22, 0x3340, R24 ;  /* 0x0000334016187816 */ /* 0x000fe40000000018 */
[----:B------:R-:W-:Y:S02]  /*1d410*/  PRMT R23, R23, 0x3340, R1 ;  /* 0x0000334017177816 */ /* 0x000fe40000000001 */
[----:B------:R-:W-:Y:S02]  /*1d420*/  PRMT R19, R19, 0x3340, R9 ;  /* 0x0000334013137816 */ /* 0x000fe40000000009 */
[----:B------:R-:W-:Y:S02]  /*1d430*/  PRMT R9, R26, 0x5410, R27 ;  /* 0x000054101a097816 */ /* 0x000fe4000000001b */
[----:B------:R-:W-:Y:S02]  /*1d440*/  LOP3.LUT R26, R90, 0xffff, RZ, 0xc0, !PT ;  /* 0x0000ffff5a1a7812 */ /* 0x000fe400078ec0ff */
[----:B------:R-:W-:Y:S01]  /*1d450*/  PRMT R23, R24, 0x5410, R23 ;  /* 0x0000541018177816 */ /* 0x000fe20000000017 */
[----:B------:R-:W3:Y:S01]  /*1d460*/  LDL.LU R90, [R1+0x720] ;  /* 0x00072000015a7983 */ /* 0x000ee20000300800 */
[----:B------:R-:W-:-:S02]  /*1d470*/  LOP3.LUT R24, R92, 0xffff, RZ, 0xc0, !PT ;  /* 0x0000ffff5c187812 */ /* 0x000fc400078ec0ff */
[----:B------:R-:W-:Y:S01]  /*1d480*/  F2FP.SATFINITE.E5M2.F32.PACK_AB_MERGE_C R48, R49, R48, RZ ;  /* 0x000000303130723e */ /* 0x000fe200048060ff */
[----:B------:R-:W4:Y:S01]  /*1d490*/  LDL.LU R92, [R1+0x71c] ;  /* 0x00071c00015c7983 */ /* 0x000f220000300800 */
[----:B------:R-:W-:-:S03]  /*1d4a0*/  F2FP.SATFINITE.E5M2.F32.PACK_AB_MERGE_C R20, R21, R20, RZ ;  /* 0x000000141514723e */ /* 0x000fc600048060ff */
[----:B------:R-:W0:Y:S04]  /*1d4b0*/  LDL.LU R27, [R1+0x718] ;  /* 0x00071800011b7983 */ /* 0x000e280000300800 */
[----:B------:R-:W5:Y:S01]  /*1d4c0*/  LDL.LU R49, [R1] ;  /* 0x0000000001317983 */ /* 0x000f620000300800 */
[----:B------:R-:W2:Y:S01]  /*1d4d0*/  S2R R36, SR_TID.X ;  /* 0x0000000000247919 */ /* 0x000ea20000002100 */
[----:B------:R-:W-:Y:S02]  /*1d4e0*/  LOP3.LUT R8, R91, 0xffff, RZ, 0xc0, !PT ;  /* 0x0000ffff5b087812 */ /* 0x000fe400078ec0ff */
[----:B------:R-:W-:Y:S02]  /*1d4f0*/  LOP3.LUT R4, R4, 0xffff, RZ, 0xc0, !PT ;  /* 0x0000ffff04047812 */ /* 0x000fe400078ec0ff */
[----:B------:R-:W-:-:S02]  /*1d500*/  LOP3.LUT R29, R6, 0xffff, RZ, 0xc0, !PT ;  /* 0x0000ffff061d7812 */ /* 0x000fc400078ec0ff */
[----:B------:R-:W-:Y:S02]  /*1d510*/  LOP3.LUT R20, R20, 0xffff, RZ, 0xc0, !PT ;  /* 0x0000ffff14147812 */ /* 0x000fe400078ec0ff */
[----:B------:R-:W-:Y:S02]  /*1d520*/  LOP3.LUT R10, R10, 0xffff, RZ, 0xc0, !PT ;  /* 0x0000ffff0a0a7812 */ /* 0x000fe400078ec0ff */
[----:B------:R-:W-:Y:S02]  /*1d530*/  LOP3.LUT R25, R25, 0xffff, RZ, 0xc0, !PT ;  /* 0x0000ffff19197812 */ /* 0x000fe400078ec0ff */
[--C-:B------:R-:W-:Y:S02]  /*1d540*/  PRMT R11, R29, 0x3340, R1.reuse ;  /* 0x000033401d0b7816 */ /* 0x100fe40000000001 */
[----:B------:R-:W-:Y:S02]  /*1d550*/  PRMT R15, R8, 0x3340, R4 ;  /* 0x00003340080f7816 */ /* 0x000fe40000000004 */
[----:B------:R-:W-:-:S02]  /*1d560*/  PRMT R6, R25, 0x3340, R1 ;  /* 0x0000334019067816 */ /* 0x000fc40000000001 */
[----:B------:R-:W-:Y:S02]  /*1d570*/  PRMT R13, R20, 0x3340, R10 ;  /* 0x00003340140d7816 */ /* 0x000fe4000000000a */
[----:B------:R-:W-:Y:S02]  /*1d580*/  SHF.R.U32.HI R8, RZ, 0x8, R8 ;  /* 0x00000008ff087819 */ /* 0x000fe40000011608 */
[----:B------:R-:W-:Y:S02]  /*1d590*/  SHF.R.U32.HI R4, RZ, 0x8, R4 ;  /* 0x00000008ff047819 */ /* 0x000fe40000011604 */
[----:B------:R-:W-:Y:S02]  /*1d5a0*/  SHF.R.U32.HI R29, RZ, 0x8, R29 ;  /* 0x00000008ff1d7819 */ /* 0x000fe4000001161d */
[----:B------:R-:W-:Y:S02]  /*1d5b0*/  SHF.R.U32.HI R20, RZ, 0x8, R20 ;  /* 0x00000008ff147819 */ /* 0x000fe40000011614 */
[----:B------:R-:W-:-:S02]  /*1d5c0*/  SHF.R.U32.HI R10, RZ, 0x8, R10 ;  /* 0x00000008ff0a7819 */ /* 0x000fc4000001160a */
[----:B------:R-:W-:Y:S02]  /*1d5d0*/  SHF.R.U32.HI R25, RZ, 0x8, R25 ;  /* 0x00000008ff197819 */ /* 0x000fe40000011619 */
[----:B------:R-:W-:Y:S02]  /*1d5e0*/  LOP3.LUT R8, R8, 0xffff, RZ, 0xc0, !PT ;  /* 0x0000ffff08087812 */ /* 0x000fe400078ec0ff */
[----:B------:R-:W-:Y:S02]  /*1d5f0*/  LOP3.LUT R4, R4, 0xffff, RZ, 0xc0, !PT ;  /* 0x0000ffff04047812 */ /* 0x000fe400078ec0ff */
[----:B------:R-:W-:Y:S02]  /*1d600*/  LOP3.LUT R29, R29, 0xffff, RZ, 0xc0, !PT ;  /* 0x0000ffff1d1d7812 */ /* 0x000fe400078ec0ff */
[----:B------:R-:W-:Y:S02]  /*1d610*/  LOP3.LUT R20, R20, 0xffff, RZ, 0xc0, !PT ;  /* 0x0000ffff14147812 */ /* 0x000fe400078ec0ff */
[----:B------:R-:W-:-:S02]  /*1d620*/  LOP3.LUT R10, R10, 0xffff, RZ, 0xc0, !PT ;  /* 0x0000ffff0a0a7812 */ /* 0x000fc400078ec0ff */
[----:B------:R-:W-:Y:S02]  /*1d630*/  LOP3.LUT R25, R25, 0xffff, RZ, 0xc0, !PT ;  /* 0x0000ffff19197812 */ /* 0x000fe400078ec0ff */
[----:B------:R-:W-:Y:S02]  /*1d640*/  PRMT R4, R8, 0x3340, R4 ;  /* 0x0000334008047816 */ /* 0x000fe40000000004 */
[----:B------:R-:W-:Y:S02]  /*1d650*/  PRMT R29, R29, 0x3340, R1 ;  /* 0x000033401d1d7816 */ /* 0x000fe40000000001 */
[----:B------:R-:W-:Y:S02]  /*1d660*/  PRMT R11, R15, 0x5410, R11 ;  /* 0x000054100f0b7816 */ /* 0x000fe4000000000b */
[----:B------:R-:W-:Y:S02]  /*1d670*/  PRMT R10, R20, 0x3340, R10 ;  /* 0x00003340140a7816 */ /* 0x000fe4000000000a */
[----:B------:R-:W-:-:S02]  /*1d680*/  PRMT R25, R25, 0x3340, R1 ;  /* 0x0000334019197816 */ /* 0x000fc40000000001 */
[----:B------:R-:W-:Y:S02]  /*1d690*/  PRMT R8, R4, 0x5410, R29 ;  /* 0x0000541004087816 */ /* 0x000fe4000000001d */
[----:B------:R-:W-:Y:S02]  /*1d6a0*/  PRMT R10, R10, 0x5410, R25 ;  /* 0x000054100a0a7816 */ /* 0x000fe40000000019 */
[----:B------:R-:W-:Y:S02]  /*1d6b0*/  PRMT R4, R11, 0x4210, R26 ;  /* 0x000042100b047816 */ /* 0x000fe4000000001a */
[----:B------:R-:W-:Y:S02]  /*1d6c0*/  PRMT R5, R14, 0x5410, R5 ;  /* 0x000054100e057816 */ /* 0x000fe40000000005 */
[----:B------:R-:W-:Y:S02]  /*1d6d0*/  PRMT R6, R13, 0x5410, R6 ;  /* 0x000054100d067816 */ /* 0x000fe40000000006 */
[----:B------:R-:W-:-:S02]  /*1d6e0*/  PRMT R7, R12, 0x5410, R7 ;  /* 0x000054100c077816 */ /* 0x000fc40000000007 */
[----:B------:R-:W-:Y:S02]  /*1d6f0*/  LOP3.LUT R25, R93, 0xffff, RZ, 0xc0, !PT ;  /* 0x0000ffff5d197812 */ /* 0x000fe400078ec0ff */
[----:B------:R-:W-:Y:S02]  /*1d700*/  LOP3.LUT R11, R34, 0xffff, RZ, 0xc0, !PT ;  /* 0x0000ffff220b7812 */ /* 0x000fe400078ec0ff */
[----:B------:R-:W-:Y:S02]  /*1d710*/  F2FP.SATFINITE.E5M2.F32.PACK_AB_MERGE_C R16, R61, R60, RZ ;  /* 0x0000003c3d10723e */ /* 0x000fe400048060ff */
[----:B------:R-:W-:Y:S02]  /*1d720*/  F2FP.SATFINITE.E5M2.F32.PACK_AB_MERGE_C R17, R63, R62, RZ ;  /* 0x0000003e3f11723e */ /* 0x000fe400048060ff */
[----:B------:R-:W-:Y:S02]  /*1d730*/  F2FP.SATFINITE.E5M2.F32.PACK_AB_MERGE_C R18, R65, R64, RZ ;  /* 0x000000404112723e */ /* 0x000fe400048060ff */
[----:B------:R-:W-:-:S02]  /*1d740*/  PRMT R5, R5, 0x4210, R24 ;  /* 0x0000421005057816 */ /* 0x000fc40000000018 */
[----:B------:R-:W-:Y:S02]  /*1d750*/  PRMT R6, R6, 0x4210, R25 ;  /* 0x0000421006067816 */ /* 0x000fe40000000019 */
[----:B------:R-:W-:Y:S02]  /*1d760*/  PRMT R7, R7, 0x4210, R11 ;  /* 0x0000421007077816 */ /* 0x000fe4000000000b */
[----:B------:R-:W-:Y:S02]  /*1d770*/  F2FP.SATFINITE.E5M2.F32.PACK_AB_MERGE_C R21, R41, R40, RZ ;  /* 0x000000282915723e */ /* 0x000fe400048060ff */
[----:B------:R-:W-:Y:S02]  /*1d780*/  PRMT R8, R8, 0x5210, R26 ;  /* 0x0000521008087816 */ /* 0x000fe4000000001a */
[----:B------:R-:W-:Y:S02]  /*1d790*/  PRMT R9, R9, 0x5210, R24 ;  /* 0x0000521009097816 */ /* 0x000fe40000000018 */
[----:B------:R-:W-:-:S02]  /*1d7a0*/  PRMT R10, R10, 0x5210, R25 ;  /* 0x000052100a0a7816 */ /* 0x000fc40000000019 */
[----:B------:R-:W-:Y:S02]  /*1d7b0*/  PRMT R11, R23, 0x5210, R11 ;  /* 0x00005210170b7816 */ /* 0x000fe4000000000b */
[----:B--2---:R-:W-:Y:S02]  /*1d7c0*/  LOP3.LUT R36, R36, 0x7f, RZ, 0xc0, !PT ;  /* 0x0000007f24247812 */ /* 0x004fe400078ec0ff */
[----:B------:R-:W-:Y:S02]  /*1d7d0*/  F2FP.SATFINITE.E5M2.F32.PACK_AB_MERGE_C R44, R45, R44, RZ ;  /* 0x0000002c2d2c723e */ /* 0x000fe400048060ff */
[----:B------:R-:W-:Y:S02]  /*1d7e0*/  F2FP.SATFINITE.E5M2.F32.PACK_AB_MERGE_C R46, R47, R46, RZ ;  /* 0x0000002e2f2e723e */ /* 0x000fe400048060ff */
[----:B------:R-:W-:Y:S02]  /*1d7f0*/  F2FP.SATFINITE.E5M2.F32.PACK_AB_MERGE_C R52, R53, R52, RZ ;  /* 0x000000343534723e */ /* 0x000fe400048060ff */
[----:B------:R-:W-:-:S02]  /*1d800*/  F2FP.SATFINITE.E5M2.F32.PACK_AB_MERGE_C R54, R55, R54, RZ ;  /* 0x000000363736723e */ /* 0x000fc400048060ff */
[----:B------:R-:W-:Y:S02]  /*1d810*/  F2FP.SATFINITE.E5M2.F32.PACK_AB_MERGE_C R56, R57, R56, RZ ;  /* 0x000000383938723e */ /* 0x000fe400048060ff */
[----:B------:R-:W-:Y:S02]  /*1d820*/  LOP3.LUT R16, R16, 0xffff, RZ, 0xc0, !PT ;  /* 0x0000ffff10107812 */ /* 0x000fe400078ec0ff */
[----:B------:R-:W-:Y:S02]  /*1d830*/  LOP3.LUT R17, R17, 0xffff, RZ, 0xc0, !PT ;  /* 0x0000ffff11117812 */ /* 0x000fe400078ec0ff */
[----:B------:R-:W-:Y:S02]  /*1d840*/  LOP3.LUT R18, R18, 0xffff, RZ, 0xc0, !PT ;  /* 0x0000ffff12127812 */ /* 0x000fe400078ec0ff */
[----:B------:R-:W-:Y:S02]  /*1d850*/  LOP3.LUT R21, R21, 0xffff, RZ, 0xc0, !PT ;  /* 0x0000ffff15157812 */ /* 0x000fe400078ec0ff */
[----:B------:R-:W-:Y:S01]  /*1d860*/  LEA R41, R36, UR10, 0x4 ;  /* 0x0000000a24297c11 */ /* 0x000fe2000f8e20ff */
[----:B------:R-:W2:Y:S01]  /*1d870*/  LDCU.128 UR8, c[0x0][0x390] ;  /* 0x00007200ff0877ac */ /* 0x000ea20008000c00 */
[----:B------:R-:W-:-:S02]  /*1d880*/  LOP3.LUT R44, R44, 0xffff, RZ, 0xc0, !PT ;  /* 0x0000ffff2c2c7812 */ /* 0x000fc400078ec0ff */
[----:B------:R-:W-:Y:S02]  /*1d890*/  LOP3.LUT R46, R46, 0xffff, RZ, 0xc0, !PT ;  /* 0x0000ffff2e2e7812 */ /* 0x000fe400078ec0ff */
[----:B------:R-:W-:Y:S02]  /*1d8a0*/  LOP3.LUT R48, R48, 0xffff, RZ, 0xc0, !PT ;  /* 0x0000ffff30307812 */ /* 0x000fe400078ec0ff */
[----:B------:R-:W-:Y:S02]  /*1d8b0*/  LOP3.LUT R52, R52, 0xffff, RZ, 0xc0, !PT ;  /* 0x0000ffff34347812 */ /* 0x000fe400078ec0ff */
[----:B------:R-:W-:Y:S02]  /*1d8c0*/  LOP3.LUT R54, R54, 0xffff, RZ, 0xc0, !PT ;  /* 0x0000ffff36367812 */ /* 0x000fe400078ec0ff */
[----:B------:R-:W-:Y:S02]  /*1d8d0*/  LOP3.LUT R56, R56, 0xffff, RZ, 0xc0, !PT ;  /* 0x0000ffff38387812 */ /* 0x000fe400078ec0ff */
[----:B------:R-:W-:-:S02]  /*1d8e0*/  PRMT R30, R16, 0x3340, R17 ;  /* 0x00003340101e7816 */ /* 0x000fc40000000011 */
[----:B------:R-:W-:Y:S02]  /*1d8f0*/  SHF.R.U32.HI R16, RZ, 0x8, R16 ;  /* 0x00000008ff107819 */ /* 0x000fe40000011610 */
[----:B------:R-:W-:Y:S02]  /*1d900*/  SHF.R.U32.HI R17, RZ, 0x8, R17 ;  /* 0x00000008ff117819 */ /* 0x000fe40000011611 */
[----:B------:R-:W-:Y:S02]  /*1d910*/  SHF.R.U32.HI R24, RZ, 0x8, R18 ;  /* 0x00000008ff187819 */ /* 0x000fe40000011612 */
[----:B------:R-:W-:Y:S02]  /*1d920*/  PRMT R12, R21, 0x3340, R1 ;  /* 0x00003340150c7816 */ /* 0x000fe40000000001 */
[----:B------:R-:W-:Y:S02]  /*1d930*/  SHF.R.U32.HI R21, RZ, 0x8, R21 ;  /* 0x00000008ff157819 */ /* 0x000fe40000011615 */
[----:B------:R-:W-:-:S02]  /*1d940*/  PRMT R13, R48, 0x3340, R1 ;  /* 0x00003340300d7816 */ /* 0x000fc40000000001 */
[----:B------:R-:W-:Y:S02]  /*1d950*/  PRMT R14, R56, 0x3340, R1 ;  /* 0x00003340380e7816 */ /* 0x000fe40000000001 */
[----:B------:R-:W-:Y:S02]  /*1d960*/  PRMT R32, R44, 0x3340, R46 ;  /* 0x000033402c207816 */ /* 0x000fe4000000002e */
[----:B------:R-:W-:Y:S02]  /*1d970*/  PRMT R31, R52, 0x3340, R54 ;  /* 0x00003340341f7816 */ /* 0x000fe40000000036 */
[----:B------:R-:W-:Y:S02]  /*1d980*/  SHF.R.U32.HI R44, RZ, 0x8, R44 ;  /* 0x00000008ff2c7819 */ /* 0x000fe4000001162c */
[----:B------:R-:W-:Y:S02]  /*1d990*/  SHF.R.U32.HI R46, RZ, 0x8, R46 ;  /* 0x00000008ff2e7819 */ /* 0x000fe4000001162e */
[----:B------:R-:W-:-:S02]  /*1d9a0*/  SHF.R.U32.HI R48, RZ, 0x8, R48 ;  /* 0x00000008ff307819 */ /* 0x000fc40000011630 */
[----:B------:R-:W-:Y:S02]  /*1d9b0*/  SHF.R.U32.HI R52, RZ, 0x8, R52 ;  /* 0x00000008ff347819 */ /* 0x000fe40000011634 */
[----:B------:R-:W-:Y:S02]  /*1d9c0*/  SHF.R.U32.HI R23, RZ, 0x8, R54 ;  /* 0x00000008ff177819 */ /* 0x000fe40000011636 */
[----:B------:R-:W-:Y:S02]  /*1d9d0*/  SHF.R.U32.HI R56, RZ, 0x8, R56 ;  /* 0x00000008ff387819 */ /* 0x000fe40000011638 */
[----:B------:R-:W-:Y:S02]  /*1d9e0*/  LOP3.LUT R17, R17, 0xffff, RZ, 0xc0, !PT ;  /* 0x0000ffff11117812 */ /* 0x000fe400078ec0ff */
[----:B------:R-:W-:Y:S02]  /*1d9f0*/  LOP3.LUT R16, R16, 0xffff, RZ, 0xc0, !PT ;  /* 0x0000ffff10107812 */ /* 0x000fe400078ec0ff */
[----:B------:R-:W-:-:S02]  /*1da00*/  LOP3.LUT R20, R21, 0xffff, RZ, 0xc0, !PT ;  /* 0x0000ffff15147812 */ /* 0x000fc400078ec0ff */
[----:B------:R-:W-:Y:S02]  /*1da10*/  PRMT R15, R18, 0x3340, R1 ;  /* 0x00003340120f7816 */ /* 0x000fe40000000001 */
[----:B------:R-:W-:Y:S02]  /*1da20*/  LOP3.LUT R21, R44, 0xffff, RZ, 0xc0, !PT ;  /* 0x0000ffff2c157812 */ /* 0x000fe400078ec0ff */
[----:B------:R-:W-:Y:S02]  /*1da30*/  LOP3.LUT R46, R46, 0xffff, RZ, 0xc0, !PT ;  /* 0x0000ffff2e2e7812 */ /* 0x000fe400078ec0ff */
[----:B------:R-:W-:Y:S02]  /*1da40*/  LOP3.LUT R22, R48, 0xffff, RZ, 0xc0, !PT ;  /* 0x0000ffff30167812 */ /* 0x000fe400078ec0ff */
[----:B------:R-:W-:Y:S02]  /*1da50*/  LOP3.LUT R18, R56, 0xffff, RZ, 0xc0, !PT ;  /* 0x0000ffff38127812 */ /* 0x000fe400078ec0ff */
[----:B------:R-:W-:-:S02]  /*1da60*/  F2FP.SATFINITE.E5M2.F32.PACK_AB_MERGE_C R42, R43, R42, RZ ;  /* 0x0000002a2b2a723e */ /* 0x000fc400048060ff */
[----:B------:R-:W-:Y:S02]  /*1da70*/  F2FP.SATFINITE.E5M2.F32.PACK_AB_MERGE_C R50, R51, R50, RZ ;  /* 0x000000323332723e */ /* 0x000fe400048060ff */
[----:B------:R-:W-:Y:S02]  /*1da80*/  F2FP.SATFINITE.E5M2.F32.PACK_AB_MERGE_C R58, R59, R58, RZ ;  /* 0x0000003a3b3a723e */ /* 0x000fe400048060ff */
[----:B------:R-:W-:Y:S01]  /*1da90*/  F2FP.SATFINITE.E5M2.F32.PACK_AB_MERGE_C R66, R67, R66, RZ ;  /* 0x000000424342723e */ /* 0x000fe200048060ff */
[----:B------:R-:W-:Y:S01]  /*1daa0*/  IMAD R39, R76, UR5, RZ ;  /* 0x000000054c277c24 */ /* 0x000fe2000f8e02ff */
[----:B------:R-:W-:Y:S01]  /*1dab0*/  LOP3.LUT R23, R23, 0xffff, RZ, 0xc0, !PT ;  /* 0x0000ffff17177812 */ /* 0x000fe200078ec0ff */
[----:B------:R-:W3:Y:S01]  /*1dac0*/  LDL.LU R48, [R1+0x4] ;  /* 0x0000040001307983 */ /* 0x000ee20000300800 */
[----:B------:R-:W-:Y:S02]  /*1dad0*/  PRMT R17, R16, 0x3340, R17 ;  /* 0x0000334010117816 */ /* 0x000fe40000000011 */
[----:B------:R-:W-:Y:S01]  /*1dae0*/  PRMT R20, R20, 0x3340, R1 ;  /* 0x0000334014147816 */ /* 0x000fe20000000001 */
[----:B------:R-:W3:Y:S01]  /*1daf0*/  LDL.LU R47, [R1+0x8] ;  /* 0x00000800012f7983 */ /* 0x000ee20000300800 */
[----:B------:R-:W-:-:S02]  /*1db00*/  PRMT R21, R21, 0x3340, R46 ;  /* 0x0000334015157816 */ /* 0x000fc4000000002e */
[--C-:B------:R-:W-:Y:S01]  /*1db10*/  PRMT R22, R22, 0x3340, R1.reuse ;  /* 0x0000334016167816 */ /* 0x100fe20000000001 */
[----:B------:R-:W3:Y:S01]  /*1db20*/  LDL.LU R46, [R1+0xc] ;  /* 0x00000c00012e7983 */ /* 0x000ee20000300800 */
[----:B------:R-:W-:Y:S02]  /*1db30*/  PRMT R18, R18, 0x3340, R1 ;  /* 0x0000334012127816 */ /* 0x000fe40000000001 */
[----:B------:R-:W-:Y:S01]  /*1db40*/  PRMT R12, R33, 0x5410, R12 ;  /* 0x00005410210c7816 */ /* 0x000fe2000000000c */
[----:B------:R-:W3:Y:S01]  /*1db50*/  LDL.LU R44, [R1+0x10] ;  /* 0x00001000012c7983 */ /* 0x000ee20000300800 */
[----:B------:R-:W-:Y:S02]  /*1db60*/  PRMT R20, R19, 0x5410, R20 ;  /* 0x0000541013147816 */ /* 0x000fe40000000014 */
[----:B------:R-:W-:Y:S02]  /*1db70*/  PRMT R13, R32, 0x5410, R13 ;  /* 0x00005410200d7816 */ /* 0x000fe4000000000d */
[----:B------:R-:W-:-:S02]  /*1db80*/  PRMT R14, R31, 0x5410, R14 ;  /* 0x000054101f0e7816 */ /* 0x000fc4000000000e */
[----:B------:R-:W-:Y:S02]  /*1db90*/  LOP3.LUT R50, R50, 0xffff, RZ, 0xc0, !PT ;  /* 0x0000ffff32327812 */ /* 0x000fe400078ec0ff */
[----:B------:R-:W-:Y:S02]  /*1dba0*/  PRMT R21, R21, 0x5410, R22 ;  /* 0x0000541015157816 */ /* 0x000fe40000000016 */
[----:B------:R-:W-:Y:S01]  /*1dbb0*/  PRMT R15, R30, 0x5410, R15 ;  /* 0x000054101e0f7816 */ /* 0x000fe2000000000f */
[----:B-1----:R-:W-:Y:S04]  /*1dbc0*/  STS.128 [R35], R4 ;  /* 0x0000000423007388 */ /* 0x002fe80000000c00 */
[----:B------:R1:W-:Y:S01]  /*1dbd0*/  STS.128 [R35+0x400], R8 ;  /* 0x0004000823007388 */ /* 0x0003e20000000c00 */
[----:B------:R-:W-:Y:S01]  /*1dbe0*/  BAR.SYNC.DEFER_BLOCKING 0x0 ;  /* 0x0000000000007b1d */ /* 0x000fe20000010000 */
[----:B-1----:R-:W-:-:S02]  /*1dbf0*/  LOP3.LUT R10, R24, 0xffff, RZ, 0xc0, !PT ;  /* 0x0000ffff180a7812 */ /* 0x002fc400078ec0ff */
[----:B------:R-:W-:Y:S02]  /*1dc00*/  LOP3.LUT R8, R52, 0xffff, RZ, 0xc0, !PT ;  /* 0x0000ffff34087812 */ /* 0x000fe400078ec0ff */
[----:B------:R-:W-:Y:S02]  /*1dc10*/  PRMT R10, R10, 0x3340, R1 ;  /* 0x000033400a0a7816 */ /* 0x000fe40000000001 */
[----:B------:R-:W-:Y:S02]  /*1dc20*/  PRMT R23, R8, 0x3340, R23 ;  /* 0x0000334008177816 */ /* 0x000fe40000000017 */
[----:B------:R-:W-:Y:S02]  /*1dc30*/  PRMT R16, R17, 0x5410, R10 ;  /* 0x0000541011107816 */ /* 0x000fe4000000000a */
[----:B------:R-:W-:Y:S02]  /*1dc40*/  LOP3.LUT R9, R42, 0xffff, RZ, 0xc0, !PT ;  /* 0x0000ffff2a097812 */ /* 0x000fe400078ec0ff */
[----:B------:R-:W-:Y:S01]  /*1dc50*/  LOP3.LUT R11, R58, 0xffff, RZ, 0xc0, !PT ;  /* 0x0000ffff3a0b7812 */ /* 0x000fe200078ec0ff */
[----:B------:R-:W1:Y:S01]  /*1dc60*/  LDS.128 R4, [R41] ;  /* 0x0000000029047984 */ /* 0x000e620000000c00 */
[----:B------:R-:W-:-:S02]  /*1dc70*/  PRMT R18, R23, 0x5410, R18 ;  /* 0x0000541017127816 */ /* 0x000fc40000000012 */
[--C-:B------:R-:W-:Y:S01]  /*1dc80*/  PRMT R8, R12, 0x4210, R9.reuse ;  /* 0x000042100c087816 */ /* 0x100fe20000000009 */
[----:B------:R-:W3:Y:S01]  /*1dc90*/  LDL.LU R42, [R1+0x14] ;  /* 0x00001400012a7983 */ /* 0x000ee20000300800 */
[----:B------:R-:W-:Y:S02]  /*1dca0*/  LOP3.LUT R66, R66, 0xffff, RZ, 0xc0, !PT ;  /* 0x0000ffff42427812 */ /* 0x000fe400078ec0ff */
[----:B------:R-:W-:Y:S02]  /*1dcb0*/  PRMT R12, R20, 0x5210, R9 ;  /* 0x00005210140c7816 */ /* 0x000fe40000000009 */
[--C-:B------:R-:W-:Y:S02]  /*1dcc0*/  PRMT R9, R13, 0x4210, R50.reuse ;  /* 0x000042100d097816 */ /* 0x100fe40000000032 */
[--C-:B------:R-:W-:Y:S02]  /*1dcd0*/  PRMT R10, R14, 0x4210, R11.reuse ;  /* 0x000042100e0a7816 */ /* 0x100fe4000000000b */
[----:B------:R-:W-:Y:S01]  /*1dce0*/  PRMT R13, R21, 0x5210, R50 ;  /* 0x00005210150d7816 */ /* 0x000fe20000000032 */
[----:B------:R-:W-:Y:S01]  /*1dcf0*/  IMAD R21, R0, UR5, RZ ;  /* 0x0000000500157c24 */ /* 0x000fe2000f8e02ff */
[----:B------:R-:W-:-:S02]  /*1dd00*/  PRMT R14, R18, 0x5210, R11 ;  /* 0x00005210120e7816 */ /* 0x000fc4000000000b */
[--C-:B------:R-:W-:Y:S02]  /*1dd10*/  PRMT R11, R15, 0x4210, R66.reuse ;  /* 0x000042100f0b7816 */ /* 0x100fe40000000042 */
[----:B------:R-:W-:Y:S01]  /*1dd20*/  PRMT R15, R16, 0x5210, R66 ;  /* 0x00005210100f7816 */ /* 0x000fe20000000042 */
[C---:B0-----:R-:W-:Y:S01]  /*1dd30*/  IMAD R17, R27.reuse, UR4, RZ ;  /* 0x000000041b117c24 */ /* 0x041fe2000f8e02ff */
[----:B--2---:R-:W-:-:S04]  /*1dd40*/  ISETP.GE.AND P0, PT, R27, UR10, PT ;  /* 0x0000000a1b007c0c */ /* 0x004fc8000bf06270 */
[C---:B------:R-:W-:Y:S02]  /*1dd50*/  IADD3 R22, P2, PT, R17.reuse, UR8, RZ ;  /* 0x0000000811167c10 */ /* 0x040fe4000ff5e0ff */
[----:B------:R-:W-:Y:S02]  /*1dd60*/  ISETP.LT.AND P1, PT, R0, UR11, !P0 ;  /* 0x0000000b00007c0c */ /* 0x000fe4000c721270 */
[----:B------:R-:W-:Y:S02]  /*1dd70*/  LEA.HI.X.SX32 R0, R17, UR9, 0x1, P2 ;  /* 0x0000000911007c11 */ /* 0x000fe400090f0eff */
[----:B------:R-:W-:Y:S01]  /*1dd80*/  LDS.128 R16, [R41+0x800] ;  /* 0x0008000029107984 */ /* 0x000fe20000000c00 */
[----:B------:R-:W-:Y:S01]  /*1dd90*/  BAR.SYNC.DEFER_BLOCKING 0x0 ;  /* 0x0000000000007b1d */ /* 0x000fe20000010000 */
[C---:B------:R-:W-:Y:S01]  /*1dda0*/  ISETP.LT.AND P4, PT, R3.reuse, UR11, !P0 ;  /* 0x0000000b03007c0c */ /* 0x040fe2000c781270 */
[----:B------:R-:W-:Y:S01]  /*1ddb0*/  IMAD R3, R3, UR5, RZ ;  /* 0x0000000503037c24 */ /* 0x000fe2000f8e02ff */
[----:B------:R-:W-:-:S03]  /*1ddc0*/  IADD3 R20, P2, PT, R21, R22, RZ ;  /* 0x0000001615147210 */ /* 0x000fc60007f5e0ff */
[----:B------:R0:W-:Y:S04]  /*1ddd0*/  STS.128 [R35], R8 ;  /* 0x0000000823007388 */ /* 0x0001e80000000c00 */
[----:B------:R-:W-:Y:S01]  /*1dde0*/  STS.128 [R35+0x400], R12 ;  /* 0x0004000c23007388 */ /* 0x000fe20000000c00 */
[----:B------:R-:W-:Y:S02]  /*1ddf0*/  LEA.HI.X.SX32 R21, R21, R0, 0x1, P2 ;  /* 0x0000000015157211 */ /* 0x000fe400010f0eff */
[----:B-1----:R-:W-:Y:S01]  /*1de00*/  PRMT R23, R4, 0x7770, RZ ;  /* 0x0000777004177816 */ /* 0x002fe200000000ff */
[----:B------:R-:W-:Y:S01]  /*1de10*/  BAR.SYNC.DEFER_BLOCKING 0x0 ;  /* 0x0000000000007b1d */ /* 0x000fe20000010000 */
[----:B0-----:R-:W-:Y:S01]  /*1de20*/  IADD3 R8, P3, PT, R3, R22, RZ ;  /* 0x0000001603087210 */ /* 0x001fe20007f7e0ff */
[----:B------:R-:W-:-:S03]  /*1de30*/  IMAD R11, R80, UR5, RZ ;  /* 0x00000005500b7c24 */ /* 0x000fc6000f8e02ff */
[----:B------:R-:W-:Y:S02]  /*1de40*/  LEA.HI.X.SX32 R9, R3, R0, 0x1, P3 ;  /* 0x0000000003097211 */ /* 0x000fe400018f0eff */
[----:B------:R-:W-:Y:S02]  /*1de50*/  PRMT R3, R4, 0x7771, RZ ;  /* 0x0000777104037816 */ /* 0x000fe400000000ff */
[C---:B------:R-:W-:Y:S01]  /*1de60*/  ISETP.LT.AND P2, PT, R75.reuse, UR11, !P0 ;  /* 0x0000000b4b007c0c */ /* 0x040fe2000c741270 */
[----:B------:R-:W-:Y:S01]  /*1de70*/  IMAD R75, R75, UR5, RZ ;  /* 0x000000054b4b7c24 */ /* 0x000fe2000f8e02ff */
[----:B------:R-:W-:Y:S01]  /*1de80*/  @P1 STG.E.U8 desc[UR22][R20.64], R23 ;  /* 0x0000001714001986 */ /* 0x000fe2000c101116 */
[C---:B------:R-:W-:Y:S01]  /*1de90*/  ISETP.LT.AND P1, PT, R83.reuse, UR11, !P0 ;  /* 0x0000000b53007c0c */ /* 0x040fe2000c721270 */
[----:B------:R-:W-:Y:S01]  /*1dea0*/  IMAD R83, R83, UR5, RZ ;  /* 0x0000000553537c24 */ /* 0x000fe2000f8e02ff */
[----:B------:R-:W-:Y:S01]  /*1deb0*/  ISETP.LT.AND P3, PT, R80, UR11, !P0 ;  /* 0x0000000b50007c0c */ /* 0x000fe2000c761270 */
[----:B------:R0:W-:Y:S01]  /*1dec0*/  @P4 STG.E.U8 desc[UR22][R8.64], R3 ;  /* 0x0000000308004986 */ /* 0x0001e2000c101116 */
[C---:B------:R-:W-:Y:S01]  /*1ded0*/  ISETP.LT.AND P4, PT, R73.reuse, UR11, !P0 ;  /* 0x0000000b49007c0c */ /* 0x040fe2000c781270 */
[----:B------:R-:W-:Y:S01]  /*1dee0*/  IMAD R73, R73, UR5, RZ ;  /* 0x0000000549497c24 */ /* 0x000fe2000f8e02ff */
[----:B------:R-:W-:-:S02]  /*1def0*/  IADD3 R10, P5, PT, R11, R22, RZ ;  /* 0x000000160b0a7210 */ /* 0x000fc40007fbe0ff */
[C---:B------:R-:W-:Y:S02]  /*1df00*/  PRMT R25, R4.reuse, 0x7773, RZ ;  /* 0x0000777304197816 */ /* 0x040fe400000000ff */
[----:B------:R-:W-:Y:S02]  /*1df10*/  PRMT R31, R4, 0x7772, RZ ;  /* 0x00007772041f7816 */ /* 0x000fe400000000ff */
[----:B0-----:R-:W-:Y:S02]  /*1df20*/  IADD3 R8, P6, PT, R83, R22, RZ ;  /* 0x0000001653087210 */ /* 0x001fe40007fde0ff */
[-C--:B------:R-:W-:Y:S02]  /*1df30*/  LEA.HI.X.SX32 R11, R11, R0.reuse, 0x1, P5 ;  /* 0x000000000b0b7211 */ /* 0x080fe400028f0eff */
[----:B------:R-:W-:Y:S02]  /*1df40*/  LEA.HI.X.SX32 R9, R83, R0, 0x1, P6 ;  /* 0x0000000053097211 */ /* 0x000fe400030f0eff */
[----:B------:R-:W-:-:S02]  /*1df50*/  IADD3 R12, P6, PT, R75, R22, RZ ;  /* 0x000000164b0c7210 */ /* 0x000fc40007fde0ff */
[----:B------:R-:W-:Y:S02]  /*1df60*/  IADD3 R4, P5, PT, R73, R22, RZ ;  /* 0x0000001649047210 */ /* 0x000fe40007fbe0ff */
[C---:B------:R-:W-:Y:S02]  /*1df70*/  PRMT R36, R5.reuse, 0x7773, RZ ;  /* 0x0000777305247816 */ /* 0x040fe400000000ff */
[C---:B------:R-:W-:Y:S02]  /*1df80*/  PRMT R35, R5.reuse, 0x7772, RZ ;  /* 0x0000777205237816 */ /* 0x040fe400000000ff */
[C---:B------:R-:W-:Y:S02]  /*1df90*/  PRMT R27, R5.reuse, 0x7771, RZ ;  /* 0x00007771051b7816 */ /* 0x040fe400000000ff */
[----:B------:R-:W-:Y:S02]  /*1dfa0*/  PRMT R29, R5, 0x7770, RZ ;  /* 0x00007770051d7816 */ /* 0x000fe400000000ff */
[----:B------:R-:W-:-:S02]  /*1dfb0*/  LEA.HI.X.SX32 R13, R75, R0, 0x1, P6 ;  /* 0x000000004b0d7211 */ /* 0x000fc400030f0eff */
[----:B------:R-:W-:Y:S01]  /*1dfc0*/  LEA.HI.X.SX32 R5, R73, R0, 0x1, P5 ;  /* 0x0000000049057211 */ /* 0x000fe200028f0eff */
[----:B------:R-:W-:Y:S01]  /*1dfd0*/  @P1 STG.E.U8 desc[UR22][R8.64], R31 ;  /* 0x0000001f08001986 */ /* 0x000fe2000c101116 */
[----:B------:R-:W-:-:S03]  /*1dfe0*/  PRMT R15, R7, 0x7773, RZ ;  /* 0x00007773070f7816 */ /* 0x000fc600000000ff */
[----:B------:R-:W-:Y:S01]  /*1dff0*/  @P3 STG.E.U8 desc[UR22][R10.64], R25 ;  /* 0x000000190a003986 */ /* 0x000fe2000c101116 */
[C---:B------:R-:W-:Y:S02]  /*1e000*/  PRMT R20, R7.reuse, 0x7772, RZ ;  /* 0x0000777207147816 */ /* 0x040fe400000000ff */
[C---:B------:R-:W-:Y:S01]  /*1e010*/  PRMT R21, R7.reuse, 0x7771, RZ ;  /* 0x0000777107157816 */ /* 0x040fe200000000ff */
[----:B------:R-:W-:Y:S01]  /*1e020*/  @P2 STG.E.U8 desc[UR22][R12.64], R29 ;  /* 0x0000001d0c002986 */ /* 0x000fe2000c101116 */
[----:B------:R-:W-:Y:S01]  /*1e030*/  PRMT R23, R7, 0x7770, RZ ;  /* 0x0000777007177816 */ /* 0x000fe200000000ff */
[C---:B------:R-:W-:Y:S02]  /*1e040*/  IMAD R7, R2.reuse, UR5, RZ ;  /* 0x0000000502077c24 */ /* 0x040fe4000f8e02ff */
[----:B------:R0:W-:Y:S01]  /*1e050*/  @P4 STG.E.U8 desc[UR22][R4.64], R27 ;  /* 0x0000001b04004986 */ /* 0x0001e2000c101116 */
[C---:B------:R-:W-:Y:S01]  /*1e060*/  ISETP.LT.AND P4, PT, R69.reuse, UR11, !P0 ;  /* 0x0000000b45007c0c */ /* 0x040fe2000c781270 */
[----:B------:R-:W-:Y:S01]  /*1e070*/  IMAD R69, R69, UR5, RZ ;  /* 0x0000000545457c24 */ /* 0x000fe2000f8e02ff */
[----:B------:R-:W-:-:S02]  /*1e080*/  ISETP.LT.AND P2, PT, R2, UR11, !P0 ;  /* 0x0000000b02007c0c */ /* 0x000fc4000c741270 */
[C---:B------:R-:W-:Y:S02]  /*1e090*/  PRMT R3, R6.reuse, 0x7773, RZ ;  /* 0x0000777306037816 */ /* 0x040fe400000000ff */
[C---:B------:R-:W-:Y:S02]  /*1e0a0*/  PRMT R14, R6.reuse, 0x7772, RZ ;  /* 0x00007772060e7816 */ /* 0x040fe400000000ff */
[C---:B------:R-:W-:Y:S02]  /*1e0b0*/  PRMT R37, R6.reuse, 0x7771, RZ ;  /* 0x0000777106257816 */ /* 0x040fe400000000ff */
[----:B------:R-:W-:Y:S02]  /*1e0c0*/  PRMT R38, R6, 0x7770, RZ ;  /* 0x0000777006267816 */ /* 0x000fe400000000ff */
[-C--:B------:R-:W-:Y:S02]  /*1e0d0*/  IADD3 R6, P5, PT, R7, R22.reuse, RZ ;  /* 0x0000001607067210 */ /* 0x080fe40007fbe0ff */
[----:B0-----:R-:W-:-:S02]  /*1e0e0*/  IADD3 R4, P6, PT, R69, R22, RZ ;  /* 0x0000001645047210 */ /* 0x001fc40007fde0ff */
[C---:B------:R-:W-:Y:S01]  /*1e0f0*/  ISETP.LT.AND P3, PT, R71.reuse, UR11, !P0 ;  /* 0x0000000b47007c0c */ /* 0x040fe2000c761270 */
[----:B------:R-:W-:Y:S01]  /*1e100*/  IMAD R71, R71, UR5, RZ ;  /* 0x0000000547477c24 */ /* 0x000fe2000f8e02ff */
[C---:B------:R-:W-:Y:S01]  /*1e110*/  ISETP.LT.AND P1, PT, R70.reuse, UR11, !P0 ;  /* 0x0000000b46007c0c */ /* 0x040fe2000c721270 */
[----:B------:R-:W-:Y:S01]  /*1e120*/  IMAD R70, R70, UR5, RZ ;  /* 0x0000000546467c24 */ /* 0x000fe2000f8e02ff */
[-C--:B------:R-:W-:Y:S02]  /*1e130*/  LEA.HI.X.SX32 R7, R7, R0.reuse, 0x1, P5 ;  /* 0x0000000007077211 */ /* 0x080fe400028f0eff */
[----:B------:R-:W-:Y:S02]  /*1e140*/  LEA.HI.X.SX32 R5, R69, R0, 0x1, P6 ;  /* 0x0000000045057211 */ /* 0x000fe400030f0eff */
[-C--:B------:R-:W-:Y:S01]  /*1e150*/  IADD3 R8, P6, PT, R71, R22.reuse, RZ ;  /* 0x0000001647087210 */ /* 0x080fe20007fde0ff */
[----:B------:R-:W-:Y:S01]  /*1e160*/  @P2 STG.E.U8 desc[UR22][R6.64], R35 ;  /* 0x0000002306002986 */ /* 0x000fe2000c101116 */
[----:B------:R-:W-:-:S03]  /*1e170*/  IADD3 R10, P5, PT, R70, R22, RZ ;  /* 0x00000016460a7210 */ /* 0x000fc60007fbe0ff */
[----:B------:R-:W-:Y:S01]  /*1e180*/  @P4 STG.E.U8 desc[UR22][R4.64], R36 ;  /* 0x0000002404004986 */ /* 0x000fe2000c101116 */
[----:B------:R-:W-:-:S03]  /*1e190*/  LEA.HI.X.SX32 R9, R71, R0, 0x1, P6 ;  /* 0x0000000047097211 */ /* 0x000fc600030f0eff */
[----:B------:R-:W0:Y:S01]  /*1e1a0*/  LDS.128 R4, [R41] ;  /* 0x0000000029047984 */ /* 0x000e220000000c00 */
[----:B------:R-:W-:Y:S01]  /*1e1b0*/  LEA.HI.X.SX32 R11, R70, R0, 0x1, P5 ;  /* 0x00000000460b7211 */ /* 0x000fe200028f0eff */
[C---:B------:R-:W-:Y:S01]  /*1e1c0*/  IMAD R13, R72.reuse, UR5, RZ ;  /* 0x00000005480d7c24 */ /* 0x040fe2000f8e02ff */
[----:B------:R-:W-:Y:S01]  /*1e1d0*/  ISETP.LT.AND P2, PT, R72, UR11, !P0 ;  /* 0x0000000b48007c0c */ /* 0x000fe2000c741270 */
[----:B------:R1:W-:Y:S01]  /*1e1e0*/  @P3 STG.E.U8 desc[UR22][R8.64], R38 ;  /* 0x0000002608003986 */ /* 0x0003e2000c101116 */
[----:B------:R-:W-:-:S03]  /*1e1f0*/  ISETP.LT.AND P3, PT, R79, UR11, !P0 ;  /* 0x0000000b4f007c0c */ /* 0x000fc6000c761270 */
[----:B------:R2:W-:Y:S01]  /*1e200*/  @P1 STG.E.U8 desc[UR22][R10.64], R37 ;  /* 0x000000250a001986 */ /* 0x0005e2000c101116 */
[----:B------:R-:W-:Y:S01]  /*1e210*/  ISETP.LT.AND P4, PT, R76, UR11, !P0 ;  /* 0x0000000b4c007c0c */ /* 0x000fe2000c781270 */
[----:B------:R-:W-:Y:S01]  /*1e220*/  IMAD R79, R79, UR5, RZ ;  /* 0x000000054f4f7c24 */ /* 0x000fe2000f8e02ff */
[----:B-1----:R-:W-:-:S04]  /*1e230*/  IADD3 R8, P1, PT, R13, R22, RZ ;  /* 0x000000160d087210 */ /* 0x002fc80007f3e0ff */
[----:B------:R-:W-:Y:S02]  /*1e240*/  LEA.HI.X.SX32 R9, R13, R0, 0x1, P1 ;  /* 0x000000000d097211 */ /* 0x000fe400008f0eff */
[C---:B------:R-:W-:Y:S01]  /*1e250*/  ISETP.LT.AND P1, PT, R77.reuse, UR11, !P0 ;  /* 0x0000000b4d007c0c */ /* 0x040fe2000c721270 */
[----:B------:R-:W-:Y:S01]  /*1e260*/  IMAD R77, R77, UR5, RZ ;  /* 0x000000054d4d7c24 */ /* 0x000fe2000f8e02ff */
[-C--:B--2---:R-:W-:Y:S02]  /*1e270*/  IADD3 R10, P5, PT, R39, R22.reuse, RZ ;  /* 0x00000016270a7210 */ /* 0x084fe40007fbe0ff */
[----:B------:R-:W-:Y:S01]  /*1e280*/  IADD3 R12, P6, PT, R79, R22, RZ ;  /* 0x000000164f0c7210 */ /* 0x000fe20007fde0ff */
[----:B------:R1:W-:Y:S01]  /*1e290*/  @P2 STG.E.U8 desc[UR22][R8.64], R14 ;  /* 0x0000000e08002986 */ /* 0x0003e2000c101116 */
[-C--:B------:R-:W-:Y:S01]  /*1e2a0*/  LEA.HI.X.SX32 R11, R39, R0.reuse, 0x1, P5 ;  /* 0x00000000270b7211 */ /* 0x080fe200028f0eff */
[----:B------:R-:W-:Y:S01]  /*1e2b0*/  IMAD R35, R78, UR5, RZ ;  /* 0x000000054e237c24 */ /* 0x000fe2000f8e02ff */
[----:B------:R-:W-:-:S02]  /*1e2c0*/  LEA.HI.X.SX32 R13, R79, R0, 0x1, P6 ;  /* 0x000000004f0d7211 */ /* 0x000fc400030f0eff */
[----:B------:R-:W-:Y:S01]  /*1e2d0*/  ISETP.LT.AND P2, PT, R78, UR11, !P0 ;  /* 0x0000000b4e007c0c */ /* 0x000fe2000c741270 */
[----:B------:R2:W-:Y:S01]  /*1e2e0*/  @P4 STG.E.U8 desc[UR22][R10.64], R3 ;  /* 0x000000030a004986 */ /* 0x0005e2000c101116 */
[C---:B------:R-:W-:Y:S01]  /*1e2f0*/  IMAD R37, R74.reuse, UR5, RZ ;  /* 0x000000054a257c24 */ /* 0x040fe2000f8e02ff */
[C---:B-1----:R-:W-:Y:S02]  /*1e300*/  IADD3 R8, P5, PT, R77.reuse, R22, RZ ;  /* 0x000000164d087210 */ /* 0x042fe40007fbe0ff */
[----:B------:R-:W-:Y:S01]  /*1e310*/  @P3 STG.E.U8 desc[UR22][R12.64], R23 ;  /* 0x000000170c003986 */ /* 0x000fe2000c101116 */
[----:B------:R-:W-:Y:S02]  /*1e320*/  ISETP.LT.AND P3, PT, R74, UR11, !P0 ;  /* 0x0000000b4a007c0c */ /* 0x000fe4000c761270 */
[----:B------:R-:W-:Y:S02]  /*1e330*/  LEA.HI.X.SX32 R9, R77, R0, 0x1, P5 ;  /* 0x000000004d097211 */ /* 0x000fe400028f0eff */
[----:B--2---:R-:W-:Y:S01]  /*1e340*/  IADD3 R10, P4, PT, R35, R22, RZ ;  /* 0x00000016230a7210 */ /* 0x004fe20007f9e0ff */
[----:B------:R-:W-:-:S02]  /*1e350*/  IMAD R3, R68, UR5, RZ ;  /* 0x0000000544037c24 */ /* 0x000fc4000f8e02ff */
[----:B------:R1:W-:Y:S01]  /*1e360*/  @P1 STG.E.U8 desc[UR22][R8.64], R21 ;  /* 0x0000001508001986 */ /* 0x0003e2000c101116 */
[----:B------:R-:W-:Y:S02]  /*1e370*/  LEA.HI.X.SX32 R11, R35, R0, 0x1, P4 ;  /* 0x00000000230b7211 */ /* 0x000fe400020f0eff */
[----:B------:R-:W-:Y:S02]  /*1e380*/  ISETP.LT.AND P1, PT, R68, UR11, !P0 ;  /* 0x0000000b44007c0c */ /* 0x000fe4000c721270 */
[C---:B------:R-:W-:Y:S01]  /*1e390*/  ISETP.LT.AND P4, PT, R82.reuse, UR11, !P0 ;  /* 0x0000000b52007c0c */ /* 0x040fe2000c781270 */
[----:B------:R-:W-:Y:S01]  /*1e3a0*/  IMAD R82, R82, UR5, RZ ;  /* 0x0000000552527c24 */ /* 0x000fe2000f8e02ff */
[----:B------:R2:W-:Y:S01]  /*1e3b0*/  @P2 STG.E.U8 desc[UR22][R10.64], R20 ;  /* 0x000000140a002986 */ /* 0x0005e2000c101116 */
[----:B-1----:R-:W-:-:S04]  /*1e3c0*/  IADD3 R8, P5, PT, R37, R22, RZ ;  /* 0x0000001625087210 */ /* 0x002fc80007fbe0ff */
[----:B------:R-:W-:Y:S02]  /*1e3d0*/  LEA.HI.X.SX32 R9, R37, R0, 0x1, P5 ;  /* 0x0000000025097211 */ /* 0x000fe400028f0eff */
[----:B--2---:R-:W-:-:S03]  /*1e3e0*/  IADD3 R10, P2, PT, R3, R22, RZ ;  /* 0x00000016030a7210 */ /* 0x004fc60007f5e0ff */
[----:B------:R1:W-:Y:S01]  /*1e3f0*/  @P3 STG.E.U8 desc[UR22][R8.64], R15 ;  /* 0x0000000f08003986 */ /* 0x0003e2000c101116 */
[C---:B0-----:R-:W-:Y:S02]  /*1e400*/  PRMT R45, R4.reuse, 0x7770, RZ ;  /* 0x00007770042d7816 */ /* 0x041fe400000000ff */
[----:B------:R-:W-:Y:S02]  /*1e410*/  LEA.HI.X.SX32 R11, R3, R0, 0x1, P2 ;  /* 0x00000000030b7211 */ /* 0x000fe400010f0eff */
[C---:B------:R-:W-:Y:S01]  /*1e420*/  ISETP.LT.AND P2, PT, R81.reuse, UR11, !P0 ;  /* 0x0000000b51007c0c */ /* 0x040fe2000c741270 */
[----:B------:R-:W-:Y:S01]  /*1e430*/  IMAD R81, R81, UR5, RZ ;  /* 0x0000000551517c24 */ /* 0x000fe2000f8e02ff */
[----:B------:R-:W-:Y:S02]  /*1e440*/  PRMT R43, R4, 0x7771, RZ ;  /* 0x00007771042b7816 */ /* 0x000fe400000000ff */
[----:B-1----:R-:W-:Y:S01]  /*1e450*/  IADD3 R8, P3, PT, R82, R22, RZ ;  /* 0x0000001652087210 */ /* 0x002fe20007f7e0ff */
[----:B------:R0:W-:Y:S01]  /*1e460*/  @P1 STG.E.U8 desc[UR22][R10.64], R45 ;  /* 0x0000002d0a001986 */ /* 0x0001e2000c101116 */
[----:B------:R-:W-:-:S02]  /*1e470*/  PRMT R12, R7, 0x7773, RZ ;  /* 0x00007773070c7816 */ /* 0x000fc400000000ff */
[----:B------:R-:W-:Y:S02]  /*1e480*/  LEA.HI.X.SX32 R9, R82, R0, 0x1, P3 ;  /* 0x0000000052097211 */ /* 0x000fe400018f0eff */
[C---:B------:R-:W-:Y:S02]  /*1e490*/  PRMT R3, R7.reuse, 0x7772, RZ ;  /* 0x0000777207037816 */ /* 0x040fe400000000ff */
[C---:B------:R-:W-:Y:S02]  /*1e4a0*/  PRMT R13, R7.reuse, 0x7771, RZ ;  /* 0x00007771070d7816 */ /* 0x040fe400000000ff */
[----:B------:R-:W-:Y:S01]  /*1e4b0*/  PRMT R15, R7, 0x7770, RZ ;  /* 0x00007770070f7816 */ /* 0x000fe200000000ff */
[----:B------:R-:W-:Y:S01]  /*1e4c0*/  IMAD R7, R84, UR5, RZ ;  /* 0x0000000554077c24 */ /* 0x000fe2000f8e02ff */
[C---:B------:R-:W-:Y:S02]  /*1e4d0*/  PRMT R37, R4.reuse, 0x7773, RZ ;  /* 0x0000777304257816 */ /* 0x040fe400000000ff */
[----:B------:R-:W-:-:S02]  /*1e4e0*/  PRMT R39, R4, 0x7772, RZ ;  /* 0x0000777204277816 */ /* 0x000fc400000000ff */
[----:B------:R-:W-:Y:S02]  /*1e4f0*/  ISETP.LT.AND P1, PT, R84, UR11, !P0 ;  /* 0x0000000b54007c0c */ /* 0x000fe4000c721270 */
[----:B------:R-:W-:Y:S01]  /*1e500*/  IADD3 R4, P3, PT, R81, R22, RZ ;  /* 0x0000001651047210 */ /* 0x000fe20007f7e0ff */
[----:B------:R1:W-:Y:S01]  /*1e510*/  @P4 STG.E.U8 desc[UR22][R8.64], R43 ;  /* 0x0000002b08004986 */ /* 0x0003e2000c101116 */
[C---:B------:R-:W-:Y:S02]  /*1e520*/  PRMT R23, R5.reuse, 0x7773, RZ ;  /* 0x0000777305177816 */ /* 0x040fe400000000ff */
[C---:B------:R-:W-:Y:S02]  /*1e530*/  PRMT R36, R5.reuse, 0x7772, RZ ;  /* 0x0000777205247816 */ /* 0x040fe400000000ff */
[C---:B------:R-:W-:Y:S02]  /*1e540*/  PRMT R38, R5.reuse, 0x7771, RZ ;  /* 0x0000777105267816 */ /* 0x040fe400000000ff */
[----:B------:R-:W-:-:S02]  /*1e550*/  PRMT R40, R5, 0x7770, RZ ;  /* 0x0000777005287816 */ /* 0x000fc400000000ff */
[C---:B------:R-:W-:Y:S02]  /*1e560*/  PRMT R14, R6.reuse, 0x7773, RZ ;  /* 0x00007773060e7816 */ /* 0x040fe400000000ff */
[C---:B------:R-:W-:Y:S02]  /*1e570*/  PRMT R20, R6.reuse, 0x7772, RZ ;  /* 0x0000777206147816 */ /* 0x040fe400000000ff */
[C---:B------:R-:W-:Y:S02]  /*1e580*/  PRMT R21, R6.reuse, 0x7771, RZ ;  /* 0x0000777106157816 */ /* 0x040fe400000000ff */
[----:B------:R-:W-:Y:S02]  /*1e590*/  PRMT R35, R6, 0x7770, RZ ;  /* 0x0000777006237816 */ /* 0x000fe400000000ff */
[C---:B------:R-:W-:Y:S01]  /*1e5a0*/  ISETP.LT.AND P4, PT, R85.reuse, UR11, !P0 ;  /* 0x0000000b55007c0c */ /* 0x040fe2000c781270 */
[----:B------:R-:W-:Y:S01]  /*1e5b0*/  IMAD R85, R85, UR5, RZ ;  /* 0x0000000555557c24 */ /* 0x000fe2000f8e02ff */
[----:B------:R-:W-:Y:S01]  /*1e5c0*/  IADD3 R6, P5, PT, R7, R22, RZ ;  /* 0x0000001607067210 */ /* 0x000fe20007fbe0ff */
[----:B0-----:R-:W-:Y:S01]  /*1e5d0*/  IMAD R11, R86, UR5, RZ ;  /* 0x00000005560b7c24 */ /* 0x001fe2000f8e02ff */
[----:B------:R-:W-:-:S02]  /*1e5e0*/  LEA.HI.X.SX32 R5, R81, R0, 0x1, P3 ;  /* 0x0000000051057211 */ /* 0x000fc400018f0eff */
[----:B------:R-:W-:Y:S02]  /*1e5f0*/  ISETP.LT.AND P3, PT, R86, UR11, !P0 ;  /* 0x0000000b56007c0c */ /* 0x000fe4000c761270 */
[----:B------:R-:W-:Y:S01]  /*1e600*/  LEA.HI.X.SX32 R7, R7, R0, 0x1, P5 ;  /* 0x0000000007077211 */ /* 0x000fe200028f0eff */
[----:B------:R0:W-:Y:S01]  /*1e610*/  @P2 STG.E.U8 desc[UR22][R4.64], R39 ;  /* 0x0000002704002986 */ /* 0x0001e2000c101116 */
[----:B-1----:R-:W-:-:S03]  /*1e620*/  IADD3 R8, P6, PT, R85, R22, RZ ;  /* 0x0000001655087210 */ /* 0x002fc60007fde0ff */
[----:B------:R1:W-:Y:S01]  /*1e630*/  @P1 STG.E.U8 desc[UR22][R6.64], R37 ;  /* 0x0000002506001986 */ /* 0x0003e2000c101116 */
[----:B------:R-:W-:Y:S02]  /*1e640*/  LEA.HI.X.SX32 R9, R85, R0, 0x1, P6 ;  /* 0x0000000055097211 */ /* 0x000fe400030f0eff */
[----:B------:R-:W-:Y:S02]  /*1e650*/  ISETP.LT.AND P1, PT, R87, UR11, !P0 ;  /* 0x0000000b57007c0c */ /* 0x000fe4000c721270 */
[----:B0-----:R-:W-:Y:S01]  /*1e660*/  IADD3 R4, P2, PT, R11, R22, RZ ;  /* 0x000000160b047210 */ /* 0x001fe20007f5e0ff */
[----:B------:R-:W-:-:S03]  /*1e670*/  IMAD R87, R87, UR5, RZ ;  /* 0x0000000557577c24 */ /* 0x000fc6000f8e02ff */
[----:B------:R-:W-:Y:S01]  /*1e680*/  LEA.HI.X.SX32 R5, R11, R0, 0x1, P2 ;  /* 0x000000000b057211 */ /* 0x000fe200010f0eff */
[----:B------:R-:W-:Y:S01]  /*1e690*/  @P4 STG.E.U8 desc[UR22][R8.64], R40 ;  /* 0x0000002808004986 */ /* 0x000fe2000c101116 */
[----:B------:R-:W-:-:S03]  /*1e6a0*/  IMAD R11, R88, UR5, RZ ;  /* 0x00000005580b7c24 */ /* 0x000fc6000f8e02ff */
[----:B------:R0:W-:Y:S01]  /*1e6b0*/  @P3 STG.E.U8 desc[UR22][R4.64], R38 ;  /* 0x0000002604003986 */ /* 0x0001e2000c101116 */
[C---:B------:R-:W-:Y:S01]  /*1e6c0*/  ISETP.LT.AND P3, PT, R89.reuse, UR11, !P0 ;  /* 0x0000000b59007c0c */ /* 0x040fe2000c761270 */
[----:B------:R-:W-:Y:S01]  /*1e6d0*/  IMAD R89, R89, UR5, RZ ;  /* 0x0000000559597c24 */ /* 0x000fe2000f8e02ff */
[----:B------:R-:W-:Y:S02]  /*1e6e0*/  ISETP.LT.AND P2, PT, R88, UR11, !P0 ;  /* 0x0000000b58007c0c */ /* 0x000fe4000c741270 */
[-C--:B-1----:R-:W-:Y:S02]  /*1e6f0*/  IADD3 R6, P5, PT, R11, R22.reuse, RZ ;  /* 0x000000160b067210 */ /* 0x082fe40007fbe0ff */
[----:B0-----:R-:W-:-:S04]  /*1e700*/  IADD3 R4, P4, PT, R87, R22, RZ ;  /* 0x0000001657047210 */ /* 0x001fc80007f9e0ff */
[-C--:B------:R-:W-:Y:S02]  /*1e710*/  LEA.HI.X.SX32 R5, R87, R0.reuse, 0x1, P4 ;  /* 0x0000000057057211 */ /* 0x080fe400020f0eff */
[----:B------:R-:W-:-:S03]  /*1e720*/  LEA.HI.X.SX32 R7, R11, R0, 0x1, P5 ;  /* 0x000000000b077211 */ /* 0x000fc600028f0eff */
[----:B------:R0:W-:Y:S01]  /*1e730*/  @P1 STG.E.U8 desc[UR22][R4.64], R36 ;  /* 0x0000002404001986 */ /* 0x0001e2000c101116 */
[C---:B---3--:R-:W-:Y:S01]  /*1e740*/  IMAD R37, R90.reuse, UR5, RZ ;  /* 0x000000055a257c24 */ /* 0x048fe2000f8e02ff */
[----:B------:R-:W-:Y:S02]  /*1e750*/  ISETP.LT.AND P4, PT, R90, UR11, !P0 ;  /* 0x0000000b5a007c0c */ /* 0x000fe4000c781270 */
[----:B------:R1:W-:Y:S01]  /*1e760*/  @P2 STG.E.U8 desc[UR22][R6.64], R23 ;  /* 0x0000001706002986 */ /* 0x0003e2000c101116 */
[----:B0-----:R-:W-:-:S04]  /*1e770*/  IADD3 R4, P5, PT, R89, R22, RZ ;  /* 0x0000001659047210 */ /* 0x001fc80007fbe0ff */
[----:B------:R-:W-:Y:S01]  /*1e780*/  LEA.HI.X.SX32 R5, R89, R0, 0x1, P5 ;  /* 0x0000000059057211 */ /* 0x000fe200028f0eff */
[C---:B----4-:R-:W-:Y:S01]  /*1e790*/  IMAD R11, R92.reuse, UR5, RZ ;  /* 0x000000055c0b7c24 */ /* 0x050fe2000f8e02ff */
[----:B------:R-:W-:-:S03]  /*1e7a0*/  ISETP.LT.AND P1, PT, R92, UR11, !P0 ;  /* 0x0000000b5c007c0c */ /* 0x000fc6000c721270 */
[----:B------:R0:W-:Y:S01]  /*1e7b0*/  @P3 STG.E.U8 desc[UR22][R4.64], R35 ;  /* 0x0000002304003986 */ /* 0x0001e2000c101116 */
[-C--:B------:R-:W-:Y:S02]  /*1e7c0*/  IADD3 R8, P6, PT, R37, R22.reuse, RZ ;  /* 0x0000001625087210 */ /* 0x080fe40007fde0ff */
[----:B-1----:R-:W-:Y:S02]  /*1e7d0*/  IADD3 R6, P2, PT, R11, R22, RZ ;  /* 0x000000160b067210 */ /* 0x002fe40007f5e0ff */
[-C--:B------:R-:W-:Y:S01]  /*1e7e0*/  LEA.HI.X.SX32 R9, R37, R0.reuse, 0x1, P6 ;  /* 0x0000000025097211 */ /* 0x080fe200030f0eff */
[----:B0-----:R-:W2:Y:S01]  /*1e7f0*/  LDL.LU R35, [R1+0x18] ;  /* 0x0000180001237983 */ /* 0x001ea20000300800 */
[----:B------:R-:W-:Y:S01]  /*1e800*/  LEA.HI.X.SX32 R7, R11, R0, 0x1, P2 ;  /* 0x000000000b077211 */ /* 0x000fe200010f0eff */
[C---:B-----5:R-:W-:Y:S02]  /*1e810*/  IMAD R11, R49.reuse, UR5, RZ ;  /* 0x00000005310b7c24 */ /* 0x060fe4000f8e02ff */
[----:B------:R-:W-:Y:S01]  /*1e820*/  @P4 STG.E.U8 desc[UR22][R8.64], R21 ;  /* 0x0000001508004986 */ /* 0x000fe2000c101116 */
[----:B------:R-:W-:-:S03]  /*1e830*/  ISETP.LT.AND P4, PT, R49, UR11, !P0 ;  /* 0x0000000b31007c0c */ /* 0x000fc6000c781270 */
[----:B------:R-:W3:Y:S04]  /*1e840*/  LDL.LU R38, [R1+0x1c] ;  /* 0x00001c0001267983 */ /* 0x000ee80000300800 */
[----:B------:R0:W-:Y:S01]  /*1e850*/  @P1 STG.E.U8 desc[UR22][R6.64], R20 ;  /* 0x0000001406001986 */ /* 0x0001e2000c101116 */
[----:B------:R-:W-:-:S03]  /*1e860*/  IADD3 R4, P1, PT, R11, R22, RZ ;  /* 0x000000160b047210 */ /* 0x000fc60007f3e0ff */
[----:B------:R-:W4:Y:S01]  /*1e870*/  LDL.LU R10, [R1+0x20] ;  /* 0x00002000010a7983 */ /* 0x000f220000300800 */
[----:B------:R-:W-:-:S03]  /*1e880*/  LEA.HI.X.SX32 R5, R11, R0, 0x1, P1 ;  /* 0x000000000b057211 */ /* 0x000fc600008f0eff */
[----:B0-----:R-:W5:Y:S04]  /*1e890*/  LDL.LU R20, [R1+0x24] ;  /* 0x0000240001147983 */ /* 0x001f680000300800 */
[----:B------:R0:W-:Y:S04]  /*1e8a0*/  @P4 STG.E.U8 desc[UR22][R4.64], R14 ;  /* 0x0000000e04004986 */ /* 0x0001e8000c101116 */
[----:B0-----:R-:W5:Y:S01]  /*1e8b0*/  LDL.LU R14, [R1+0x28] ;  /* 0x00002800010e7983 */ /* 0x001f620000300800 */
[C---:B------:R-:W-:Y:S01]  /*1e8c0*/  IMAD R37, R48.reuse, UR5, RZ ;  /* 0x0000000530257c24 */ /* 0x040fe2000f8e02ff */
[----:B------:R-:W-:Y:S01]  /*1e8d0*/  ISETP.LT.AND P3, PT, R48, UR11, !P0 ;  /* 0x0000000b30007c0c */ /* 0x000fe2000c761270 */
[C---:B------:R-:W-:Y:S01]  /*1e8e0*/  IMAD R23, R47.reuse, UR5, RZ ;  /* 0x000000052f177c24 */ /* 0x040fe2000f8e02ff */
[----:B------:R-:W-:Y:S01]  /*1e8f0*/  ISETP.LT.AND P2, PT, R47, UR11, !P0 ;  /* 0x0000000b2f007c0c */ /* 0x000fe2000c741270 */
[----:B------:R-:W-:Y:S01]  /*1e900*/  IMAD R11, R46, UR5, RZ ;  /* 0x000000052e0b7c24 */ /* 0x000fe2000f8e02ff */
[-C--:B------:R-:W-:Y:S01]  /*1e910*/  IADD3 R6, P5, PT, R37, R22.reuse, RZ ;  /* 0x0000001625067210 */ /* 0x080fe20007fbe0ff */
[----:B------:R-:W-:Y:S01]  /*1e920*/  IMAD R21, R44, UR5, RZ ;  /* 0x000000052c157c24 */ /* 0x000fe2000f8e02ff */
[----:B------:R-:W-:Y:S01]  /*1e930*/  ISETP.LT.AND P1, PT, R46, UR11, !P0 ;  /* 0x0000000b2e007c0c */ /* 0x000fe2000c721270 */
[----:B------:R-:W5:Y:S01]  /*1e940*/  LDL.LU R36, [R1+0x2c] ;  /* 0x00002c0001247983 */ /* 0x000f620000300800 */
[----:B------:R-:W-:-:S02]  /*1e950*/  IADD3 R8, P6, PT, R23, R22, RZ ;  /* 0x0000001617087210 */ /* 0x000fc40007fde0ff */
[----:B------:R-:W-:Y:S02]  /*1e960*/  LEA.HI.X.SX32 R7, R37, R0, 0x1, P5 ;  /* 0x0000000025077211 */ /* 0x000fe400028f0eff */
[----:B------:R-:W-:Y:S02]  /*1e970*/  IADD3 R4, P4, PT, R11, R22, RZ ;  /* 0x000000160b047210 */ /* 0x000fe40007f9e0ff */
[-C--:B------:R-:W-:Y:S01]  /*1e980*/  LEA.HI.X.SX32 R9, R23, R0.reuse, 0x1, P6 ;  /* 0x0000000017097211 */ /* 0x080fe200030f0eff */
[----:B------:R0:W-:Y:S01]  /*1e990*/  @P3 STG.E.U8 desc[UR22][R6.64], R15 ;  /* 0x0000000f06003986 */ /* 0x0001e2000c101116 */
[----:B------:R-:W-:Y:S02]  /*1e9a0*/  LEA.HI.X.SX32 R5, R11, R0, 0x1, P4 ;  /* 0x000000000b057211 */ /* 0x000fe400020f0eff */
[----:B------:R-:W-:Y:S01]  /*1e9b0*/  ISETP.LT.AND P3, PT, R44, UR11, !P0 ;  /* 0x0000000b2c007c0c */ /* 0x000fe2000c761270 */
[----:B------:R-:W-:Y:S01]  /*1e9c0*/  @P2 STG.E.U8 desc[UR22][R8.64], R13 ;  /* 0x0000000d08002986 */ /* 0x000fe2000c101116 */
[C---:B------:R-:W-:Y:S01]  /*1e9d0*/  IMAD R11, R42.reuse, UR5, RZ ;  /* 0x000000052a0b7c24 */ /* 0x040fe2000f8e02ff */
[----:B------:R-:W-:-:S02]  /*1e9e0*/  ISETP.LT.AND P2, PT, R42, UR11, !P0 ;  /* 0x0000000b2a007c0c */ /* 0x000fc4000c741270 */
[----:B------:R1:W-:Y:S01]  /*1e9f0*/  @P1 STG.E.U8 desc[UR22][R4.64], R3 ;  /* 0x0000000304001986 */ /* 0x0003e2000c101116 */
[----:B0-----:R-:W-:-:S04]  /*1ea00*/  IADD3 R6, P4, PT, R21, R22, RZ ;  /* 0x0000001615067210 */ /* 0x001fc80007f9e0ff */
[----:B------:R-:W-:Y:S02]  /*1ea10*/  LEA.HI.X.SX32 R7, R21, R0, 0x1, P4 ;  /* 0x0000000015077211 */ /* 0x000fe400020f0eff */
[----:B-1----:R-:W-:-:S03]  /*1ea20*/  IADD3 R4, P6, PT, R11, R22, RZ ;  /* 0x000000160b047210 */ /* 0x002fc60007fde0ff */
[----:B------:R0:W-:Y:S01]  /*1ea30*/  @P3 STG.E.U8 desc[UR22][R6.64], R12 ;  /* 0x0000000c06003986 */ /* 0x0001e2000c101116 */
[C---:B------:R-:W-:Y:S02]  /*1ea40*/  PRMT R28, R16.reuse, 0x7770, RZ ;  /* 0x00007770101c7816 */ /* 0x040fe400000000ff */
[----:B------:R-:W-:Y:S02]  /*1ea50*/  LEA.HI.X.SX32 R5, R11, R0, 0x1, P6 ;  /* 0x000000000b057211 */ /* 0x000fe400030f0eff */
[----:B------:R-:W-:-:S03]  /*1ea60*/  PRMT R25, R16, 0x7771, RZ ;  /* 0x0000777110197816 */ /* 0x000fc600000000ff */
[----:B------:R1:W-:Y:S01]  /*1ea70*/  @P2 STG.E.U8 desc[UR22][R4.64], R28 ;  /* 0x0000001c04002986 */ /* 0x0003e2000c101116 */
[C---:B--2---:R-:W-:Y:S01]  /*1ea80*/  IMAD R23, R35.reuse, UR5, RZ ;  /* 0x0000000523177c24 */ /* 0x044fe2000f8e02ff */
[----:B------:R-:W-:Y:S02]  /*1ea90*/  ISETP.LT.AND P1, PT, R35, UR11, !P0 ;  /* 0x0000000b23007c0c */ /* 0x000fe4000c721270 */
[----:B------:R-:W2:Y:S02]  /*1eaa0*/  LDL.LU R35, [R1+0x30] ;  /* 0x0000300001237983 */ /* 0x000ea40000300800 */
[----:B------:R-:W-:Y:S01]  /*1eab0*/  IADD3 R8, P5, PT, R23, R22, RZ ;  /* 0x0000001617087210 */ /* 0x000fe20007fbe0ff */
[----:B---3--:R-:W-:-:S03]  /*1eac0*/  IMAD R15, R38, UR5, RZ ;  /* 0x00000005260f7c24 */ /* 0x008fc6000f8e02ff */
[----:B------:R-:W-:Y:S02]  /*1ead0*/  LEA.HI.X.SX32 R9, R23, R0, 0x1, P5 ;  /* 0x0000000017097211 */ /* 0x000fe400028f0eff */
[----:B------:R-:W3:Y:S01]  /*1eae0*/  LDL.LU R23, [R1+0x34] ;  /* 0x0000340001177983 */ /* 0x000ee20000300800 */
[----:B0-----:R-:W-:Y:S01]  /*1eaf0*/  IADD3 R6, P3, PT, R15, R22, RZ ;  /* 0x000000160f067210 */ /* 0x001fe20007f7e0ff */
[----:B----4-:R-:W-:-:S03]  /*1eb00*/  IMAD R3, R10, UR5, RZ ;  /* 0x000000050a037c24 */ /* 0x010fc6000f8e02ff */
[----:B------:R-:W-:Y:S01]  /*1eb10*/  LEA.HI.X.SX32 R7, R15, R0, 0x1, P3 ;  /* 0x000000000f077211 */ /* 0x000fe200018f0eff */
[----:B------:R0:W-:Y:S01]  /*1eb20*/  @P1 STG.E.U8 desc[UR22][R8.64], R25 ;  /* 0x0000001908001986 */ /* 0x0001e2000c101116 */
[----:B------:R-:W-:Y:S02]  /*1eb30*/  ISETP.LT.AND P5, PT, R10, UR11, !P0 ;  /* 0x0000000b0a007c0c */ /* 0x000fe4000c7a1270 */
[C---:B------:R-:W-:Y:S01]  /*1eb40*/  IADD3 R10, P3, PT, R3.reuse, R22, RZ ;  /* 0x00000016030a7210 */ /* 0x040fe20007f7e0ff */
[----:B-1----:R-:W4:Y:S01]  /*1eb50*/  LDL.LU R28, [R1+0x38] ;  /* 0x00003800011c7983 */ /* 0x002f220000300800 */
[C---:B-----5:R-:W-:Y:S01]  /*1eb60*/  ISETP.LT.AND P1, PT, R20.reuse, UR11, !P0 ;  /* 0x0000000b14007c0c */ /* 0x060fe2000c721270 */
[----:B------:R-:W-:Y:S02]  /*1eb70*/  IMAD R13, R20, UR5, RZ ;  /* 0x00000005140d7c24 */ /* 0x000fe4000f8e02ff */
[----:B------:R-:W5:Y:S01]  /*1eb80*/  LDL.LU R20, [R1+0x3c] ;  /* 0x00003c0001147983 */ /* 0x000f620000300800 */
[----:B------:R-:W-:-:S02]  /*1eb90*/  LEA.HI.X.SX32 R11, R3, R0, 0x1, P3 ;  /* 0x00000000030b7211 */ /* 0x000fc400018f0eff */
[C---:B------:R-:W-:Y:S01]  /*1eba0*/  ISETP.LT.AND P2, PT, R14.reuse, UR11, !P0 ;  /* 0x0000000b0e007c0c */ /* 0x040fe2000c741270 */
[----:B------:R-:W-:Y:S02]  /*1ebb0*/  IMAD R3, R14, UR5, RZ ;  /* 0x000000050e037c24 */ /* 0x000fe4000f8e02ff */
[----:B------:R-:W4:Y:S01]  /*1ebc0*/  LDL.LU R14, [R1+0x40] ;  /* 0x00004000010e7983 */ /* 0x000f220000300800 */
[----:B------:R-:W-:Y:S02]  /*1ebd0*/  ISETP.LT.AND P4, PT, R38, UR11, !P0 ;  /* 0x0000000b26007c0c */ /* 0x000fe4000c781270 */
[C---:B------:R-:W-:Y:S01]  /*1ebe0*/  PRMT R24, R16.reuse, 0x7772, RZ ;  /* 0x0000777210187816 */ /* 0x040fe200000000ff */
[----:B0-----:R-:W4:Y:S01]  /*1ebf0*/  LDL.LU R25, [R1+0x44] ;  /* 0x0000440001197983 */ /* 0x001f220000300800 */
[----:B------:R-:W-:Y:S02]  /*1ec00*/  PRMT R2, R16, 0x7773, RZ ;  /* 0x0000777310027816 */ /* 0x000fe400000000ff */
[----:B------:R-:W-:-:S02]  /*1ec10*/  PRMT R31, R17, 0x7770, RZ ;  /* 0x00007770111f7816 */ /* 0x000fc400000000ff */
[----:B------:R-:W-:Y:S01]  /*1ec20*/  PRMT R27, R17, 0x7771, RZ ;  /* 0x00007771111b7816 */ /* 0x000fe200000000ff */
[C---:B------:R-:W-:Y:S01]  /*1ec30*/  IMAD R15, R36.reuse, UR5, RZ ;  /* 0x00000005240f7c24 */ /* 0x040fe2000f8e02ff */
[----:B------:R-:W-:Y:S01]  /*1ec40*/  ISETP.LT.AND P3, PT, R36, UR11, !P0 ;  /* 0x0000000b24007c0c */ /* 0x000fe2000c761270 */
[----:B------:R-:W4:Y:S04]  /*1ec50*/  LDL.LU R21, [R1+0x48] ;  /* 0x0000480001157983 */ /* 0x000f280000300800 */
[----:B------:R0:W-:Y:S01]  /*1ec60*/  @P4 STG.E.U8 desc[UR22][R6.64], R24 ;  /* 0x0000001806004986 */ /* 0x0001e2000c101116 */
[----:B------:R-:W-:-:S04]  /*1ec70*/  IADD3 R4, P4, PT, R13, R22, RZ ;  /* 0x000000160d047210 */ /* 0x000fc80007f9e0ff */
[----:B------:R-:W-:Y:S02]  /*1ec80*/  LEA.HI.X.SX32 R5, R13, R0, 0x1, P4 ;  /* 0x000000000d057211 */ /* 0x000fe400020f0eff */
[C---:B0-----:R-:W-:Y:S01]  /*1ec90*/  IADD3 R6, P6, PT, R3.reuse, R22, RZ ;  /* 0x0000001603067210 */ /* 0x041fe20007fde0ff */
[----:B------:R0:W-:Y:S03]  /*1eca0*/  @P5 STG.E.U8 desc[UR22][R10.64], R2 ;  /* 0x000000020a005986 */ /* 0x0001e6000c101116 */
[----:B------:R-:W-:Y:S01]  /*1ecb0*/  LEA.HI.X.SX32 R7, R3, R0, 0x1, P6 ;  /* 0x0000000003077211 */ /* 0x000fe200030f0eff */
[----:B------:R1:W-:Y:S01]  /*1ecc0*/  @P1 STG.E.U8 desc[UR22][R4.64], R31 ;  /* 0x0000001f04001986 */ /* 0x0003e2000c101116 */
[----:B------:R-:W-:-:S03]  /*1ecd0*/  IADD3 R8, P5, PT, R15, R22, RZ ;  /* 0x000000160f087210 */ /* 0x000fc60007fbe0ff */
[----:B------:R-:W-:Y:S01]  /*1ece0*/  @P2 STG.E.U8 desc[UR22][R6.64], R27 ;  /* 0x0000001b06002986 */ /* 0x000fe2000c101116 */
[----:B------:R-:W-:Y:S02]  /*1ecf0*/  PRMT R26, R17, 0x7772, RZ ;  /* 0x00007772111a7816 */ /* 0x000fe400000000ff */
[----:B------:R-:W-:Y:S02]  /*1ed00*/  LEA.HI.X.SX32 R9, R15, R0, 0x1, P5 ;  /* 0x000000000f097211 */ /* 0x000fe400028f0eff */
[----:B------:R-:W-:-:S03]  /*1ed10*/  PRMT R16, R17, 0x7773, RZ ;  /* 0x0000777311107816 */ /* 0x000fc600000000ff */
[----:B------:R-:W-:Y:S01]  /*1ed20*/  @P3 STG.E.U8 desc[UR22][R8.64], R26 ;  /* 0x0000001a08003986 */ /* 0x000fe2000c101116 */
[C---:B--2---:R-:W-:Y:S01]  /*1ed30*/  IMAD R13, R35.reuse, UR5, RZ ;  /* 0x00000005230d7c24 */ /* 0x044fe2000f8e02ff */
[----:B------:R-:W-:-:S04]  /*1ed40*/  ISETP.LT.AND P4, PT, R35, UR11, !P0 ;  /* 0x0000000b23007c0c */ /* 0x000fc8000c781270 */
[----:B------:R-:W-:Y:S02]  /*1ed50*/  IADD3 R12, P1, PT, R13, R22, RZ ;  /* 0x000000160d0c7210 */ /* 0x000fe40007f3e0ff */
[C---:B---3--:R-:W-:Y:S01]  /*1ed60*/  ISETP.LT.AND P2, PT, R23.reuse, UR11, !P0 ;  /* 0x0000000b17007c0c */ /* 0x048fe2000c741270 */
[----:B------:R-:W-:Y:S02]  /*1ed70*/  IMAD R3, R23, UR5, RZ ;  /* 0x0000000517037c24 */ /* 0x000fe4000f8e02ff */
[----:B------:R-:W2:Y:S01]  /*1ed80*/  LDL.LU R23, [R1+0x4c] ;  /* 0x00004c0001177983 */ /* 0x000ea20000300800 */
[----:B------:R-:W-:-:S03]  /*1ed90*/  LEA.HI.X.SX32 R13, R13, R0, 0x1, P1 ;  /* 0x000000000d0d7211 */ /* 0x000fc600008f0eff */
[----:B------:R-:W3:Y:S01]  /*1eda0*/  LDL.LU R24, [R1+0x54] ;  /* 0x0000540001187983 */ /* 0x000ee20000300800 */
[----:B0-----:R-:W-:-:S03]  /*1edb0*/  IADD3 R2, P1, PT, R3, R22, RZ ;  /* 0x0000001603027210 */ /* 0x001fc60007f3e0ff */
[----:B------:R0:W-:Y:S01]  /*1edc0*/  @P4 STG.E.U8 desc[UR22][R12.64], R16 ;  /* 0x000000100c004986 */ /* 0x0001e2000c101116 */
[----:B------:R-:W-:Y:S02]  /*1edd0*/  LEA.HI.X.SX32 R3, R3, R0, 0x1, P1 ;  /* 0x0000000003037211 */ /* 0x000fe400008f0eff */
[C---:B-----5:R-:W-:Y:S01]  /*1ede0*/  ISETP.LT.AND P4, PT, R20.reuse, UR11, !P0 ;  /* 0x0000000b14007c0c */ /* 0x060fe2000c781270 */
[----:B-1----:R-:W-:Y:S02]  /*1edf0*/  IMAD R5, R20, UR5, RZ ;  /* 0x0000000514057c24 */ /* 0x002fe4000f8e02ff */
[----:B------:R-:W5:Y:S01]  /*1ee00*/  LDL.LU R20, [R1+0x58] ;  /* 0x0000580001147983 */ /* 0x000f620000300800 */
[C---:B----4-:R-:W-:Y:S01]  /*1ee10*/  ISETP.LT.AND P1, PT, R14.reuse, UR11, !P0 ;  /* 0x0000000b0e007c0c */ /* 0x050fe2000c721270 */
[----:B------:R-:W-:Y:S02]  /*1ee20*/  IMAD R15, R14, UR5, RZ ;  /* 0x000000050e0f7c24 */ /* 0x000fe4000f8e02ff */
[----:B------:R-:W4:Y:S04]  /*1ee30*/  LDL.LU R14, [R1+0x5c] ;  /* 0x00005c00010e7983 */ /* 0x000f280000300800 */
[----:B0-----:R-:W4:Y:S01]  /*1ee40*/  LDL.LU R16, [R1+0x60] ;  /* 0x0000600001107983 */ /* 0x001f220000300800 */
[C---:B------:R-:W-:Y:S01]  /*1ee50*/  IMAD R11, R28.reuse, UR5, RZ ;  /* 0x000000051c0b7c24 */ /* 0x040fe2000f8e02ff */
[----:B------:R-:W-:-:S02]  /*1ee60*/  ISETP.LT.AND P3, PT, R28, UR11, !P0 ;  /* 0x0000000b1c007c0c */ /* 0x000fc4000c761270 */
[C---:B------:R-:W-:Y:S01]  /*1ee70*/  PRMT R34, R18.reuse, 0x7770, RZ ;  /* 0x0000777012227816 */ /* 0x040fe200000000ff */
[----:B------:R-:W4:Y:S01]  /*1ee80*/  LDL.LU R26, [R1+0x64] ;  /* 0x00006400011a7983 */ /* 0x000f220000300800 */
[-C--:B------:R-:W-:Y:S02]  /*1ee90*/  IADD3 R10, P5, PT, R11, R22.reuse, RZ ;  /* 0x000000160b0a7210 */ /* 0x080fe40007fbe0ff */
[----:B------:R-:W-:Y:S01]  /*1eea0*/  IADD3 R8, P6, PT, R5, R22, RZ ;  /* 0x0000001605087210 */ /* 0x000fe20007fde0ff */
[----:B------:R0:W-:Y:S01]  /*1eeb0*/  @P2 STG.E.U8 desc[UR22][R2.64], R34 ;  /* 0x0000002202002986 */ /* 0x0001e2000c101116 */
[----:B------:R-:W-:Y:S02]  /*1eec0*/  PRMT R29, R18, 0x7771, RZ ;  /* 0x00007771121d7816 */ /* 0x000fe400000000ff */
[----:B------:R-:W-:Y:S02]  /*1eed0*/  LEA.HI.X.SX32 R11, R11, R0, 0x1, P5 ;  /* 0x000000000b0b7211 */ /* 0x000fe400028f0eff */
[----:B------:R-:W-:-:S02]  /*1eee0*/  IADD3 R12, P2, PT, R15, R22, RZ ;  /* 0x000000160f0c7210 */ /* 0x000fc40007f5e0ff */
[C---:B------:R-:W-:Y:S02]  /*1eef0*/  PRMT R17, R18.reuse, 0x7772, RZ ;  /* 0x0000777212117816 */ /* 0x040fe400000000ff */
[-C--:B------:R-:W-:Y:S01]  /*1ef00*/  LEA.HI.X.SX32 R9, R5, R0.reuse, 0x1, P6 ;  /* 0x0000000005097211 */ /* 0x080fe200030f0eff */
[----:B------:R1:W-:Y:S01]  /*1ef10*/  @P3 STG.E.U8 desc[UR22][R10.64], R29 ;  /* 0x0000001d0a003986 */ /* 0x0003e2000c101116 */
[----:B------:R-:W-:Y:S02]  /*1ef20*/  PRMT R30, R18, 0x7773, RZ ;  /* 0x00007773121e7816 */ /* 0x000fe400000000ff */
[----:B------:R-:W-:Y:S01]  /*1ef30*/  LEA.HI.X.SX32 R13, R15, R0, 0x1, P2 ;  /* 0x000000000f0d7211 */ /* 0x000fe200010f0eff */
[C---:B------:R-:W-:Y:S01]  /*1ef40*/  IMAD R15, R25.reuse, UR5, RZ ;  /* 0x00000005190f7c24 */ /* 0x040fe2000f8e02ff */
[----:B------:R-:W-:Y:S01]  /*1ef50*/  ISETP.LT.AND P3, PT, R25, UR11, !P0 ;  /* 0x0000000b19007c0c */ /* 0x000fe2000c761270 */
[----:B------:R1:W-:Y:S01]  /*1ef60*/  @P4 STG.E.U8 desc[UR22][R8.64], R17 ;  /* 0x0000001108004986 */ /* 0x0003e2000c101116 */
[C---:B------:R-:W-:Y:S01]  /*1ef70*/  ISETP.LT.AND P2, PT, R21.reuse, UR11, !P0 ;  /* 0x0000000b15007c0c */ /* 0x040fe2000c741270 */
[----:B------:R-:W-:-:S02]  /*1ef80*/  IMAD R21, R21, UR5, RZ ;  /* 0x0000000515157c24 */ /* 0x000fc4000f8e02ff */
[----:B------:R1:W-:Y:S01]  /*1ef90*/  @P1 STG.E.U8 desc[UR22][R12.64], R30 ;  /* 0x0000001e0c001986 */ /* 0x0003e2000c101116 */
[----:B0-----:R-:W-:Y:S02]  /*1efa0*/  IADD3 R2, P1, PT, R15, R22, RZ ;  /* 0x000000160f027210 */ /* 0x001fe40007f3e0ff */
[C---:B------:R-:W-:Y:S01]  /*1efb0*/  PRMT R18, R19.reuse, 0x7773, RZ ;  /* 0x0000777313127816 */ /* 0x040fe200000000ff */
[----:B------:R-:W4:Y:S01]  /*1efc0*/  LDL.LU R25, [R1+0x68] ;  /* 0x0000680001197983 */ /* 0x000f220000300800 */
[C---:B------:R-:W-:Y:S02]  /*1efd0*/  PRMT R32, R19.reuse, 0x7772, RZ ;  /* 0x0000777213207816 */ /* 0x040fe400000000ff */
[C---:B------:R-:W-:Y:S01]  /*1efe0*/  PRMT R33, R19.reuse, 0x7771, RZ ;  /* 0x0000777113217816 */ /* 0x040fe200000000ff */
[----:B------:R-:W0:Y:S01]  /*1eff0*/  LDS.128 R4, [R41+0x800] ;  /* 0x0008000029047984 */ /* 0x000e220000000c00 */
[----:B------:R-:W-:Y:S02]  /*1f000*/  PRMT R19, R19, 0x7770, RZ ;  /* 0x0000777013137816 */ /* 0x000fe400000000ff */
[----:B------:R-:W-:-:S02]  /*1f010*/  LEA.HI.X.SX32 R3, R15, R0, 0x1, P1 ;  /* 0x000000000f037211 */ /* 0x000fc400008f0eff */
[----:B-1----:R-:W-:-:S03]  /*1f020*/  IADD3 R10, P5, PT, R21, R22, RZ ;  /* 0x00000016150a7210 */ /* 0x002fc60007fbe0ff */
[----:B------:R-:W-:Y:S01]  /*1f030*/  @P3 STG.E.U8 desc[UR22][R2.64], R19 ;  /* 0x0000001302003986 */ /* 0x000fe2000c101116 */
[----:B------:R-:W-:-:S05]  /*1f040*/  LEA.HI.X.SX32 R11, R21, R0, 0x1, P5 ;  /* 0x00000000150b7211 */ /* 0x000fca00028f0eff */
[----:B------:R1:W-:Y:S01]  /*1f050*/  @P2 STG.E.U8 desc[UR22][R10.64], R33 ;  /* 0x000000210a002986 */ /* 0x0003e2000c101116 */
[C---:B--2---:R-:W-:Y:S01]  /*1f060*/  ISETP.LT.AND P4, PT, R23.reuse, UR11, !P0 ;  /* 0x0000000b17007c0c */ /* 0x044fe2000c781270 */
[----:B------:R-:W-:Y:S02]  /*1f070*/  IMAD R23, R23, UR5, RZ ;  /* 0x0000000517177c24 */ /* 0x000fe4000f8e02ff */
[C---:B---3--:R-:W-:Y:S01]  /*1f080*/  IMAD R15, R24.reuse, UR5, RZ ;  /* 0x00000005180f7c24 */ /* 0x048fe2000f8e02ff */
[----:B------:R-:W-:Y:S02]  /*1f090*/  ISETP.LT.AND P1, PT, R24, UR11, !P0 ;  /* 0x0000000b18007c0c */ /* 0x000fe4000c721270 */
[-C--:B------:R-:W-:Y:S01]  /*1f0a0*/  IADD3 R8, P6, PT, R23, R22.reuse, RZ ;  /* 0x0000001617087210 */ /* 0x080fe20007fde0ff */
[----:B------:R-:W2:Y:S01]  /*1f0b0*/  LDL.LU R24, [R1+0x6c] ;  /* 0x00006c0001187983 */ /* 0x000ea20000300800 */
[----:B------:R-:W-:Y:S02]  /*1f0c0*/  IADD3 R12, P3, PT, R15, R22, RZ ;  /* 0x000000160f0c7210 */ /* 0x000fe40007f7e0ff */
[----:B------:R-:W-:-:S02]  /*1f0d0*/  LEA.HI.X.SX32 R9, R23, R0, 0x1, P6 ;  /* 0x0000000017097211 */ /* 0x000fc400030f0eff */
[----:B------:R-:W-:Y:S02]  /*1f0e0*/  LEA.HI.X.SX32 R13, R15, R0, 0x1, P3 ;  /* 0x000000000f0d7211 */ /* 0x000fe400018f0eff */
[C---:B-----5:R-:W-:Y:S01]  /*1f0f0*/  ISETP.LT.AND P2, PT, R20.reuse, UR11, !P0 ;  /* 0x0000000b14007c0c */ /* 0x060fe2000c741270 */
[----:B------:R-:W-:Y:S02]  /*1f100*/  IMAD R17, R20, UR5, RZ ;  /* 0x0000000514117c24 */ /* 0x000fe4000f8e02ff */
[----:B------:R-:W3:Y:S04]  /*1f110*/  LDL.LU R20, [R1+0x70] ;  /* 0x0000700001147983 */ /* 0x000ee80000300800 */
[----:B------:R5:W-:Y:S04]  /*1f120*/  @P4 STG.E.U8 desc[UR22][R8.64], R32 ;  /* 0x0000002008004986 */ /* 0x000be8000c101116 */
[----:B------:R0:W-:Y:S01]  /*1f130*/  @P1 STG.E.U8 desc[UR22][R12.64], R18 ;  /* 0x000000120c001986 */ /* 0x0001e2000c101116 */
[C---:B----4-:R-:W-:Y:S01]  /*1f140*/  ISETP.LT.AND P1, PT, R16.reuse, UR11, !P0 ;  /* 0x0000000b10007c0c */ /* 0x050fe2000c721270 */
[----:B-1----:R-:W-:-:S02]  /*1f150*/  IMAD R11, R16, UR5, RZ ;  /* 0x00000005100b7c24 */ /* 0x002fc4000f8e02ff */
[----:B------:R-:W4:Y:S01]  /*1f160*/  LDL.LU R16, [R1+0x74] ;  /* 0x0000740001107983 */ /* 0x000f220000300800 */
[C---:B------:R-:W-:Y:S01]  /*1f170*/  IMAD R21, R14.reuse, UR5, RZ ;  /* 0x000000050e157c24 */ /* 0x040fe2000f8e02ff */
[----:B------:R-:W-:Y:S02]  /*1f180*/  ISETP.LT.AND P3, PT, R14, UR11, !P0 ;  /* 0x0000000b0e007c0c */ /* 0x000fe4000c761270 */
[-C--:B------:R-:W-:Y:S02]  /*1f190*/  IADD3 R14, P4, PT, R17, R22.reuse, RZ ;  /* 0x00000016110e7210 */ /* 0x080fe40007f9e0ff */
[----:B------:R-:W-:Y:S02]  /*1f1a0*/  IADD3 R2, P5, PT, R21, R22, RZ ;  /* 0x0000001615027210 */ /* 0x000fe40007fbe0ff */
[----:B------:R-:W-:Y:S02]  /*1f1b0*/  LEA.HI.X.SX32 R15, R17, R0, 0x1, P4 ;  /* 0x00000000110f7211 */ /* 0x000fe400020f0eff */
[----:B0-----:R-:W-:-:S02]  /*1f1c0*/  PRMT R23, R4, 0x7770, RZ ;  /* 0x0000777004177816 */ /* 0x001fc400000000ff */
[----:B------:R-:W-:Y:S02]  /*1f1d0*/  LEA.HI.X.SX32 R3, R21, R0, 0x1, P5 ;  /* 0x0000000015037211 */ /* 0x000fe400028f0eff */
[----:B------:R-:W-:Y:S01]  /*1f1e0*/  PRMT R21, R4, 0x7771, RZ ;  /* 0x0000777104157816 */ /* 0x000fe200000000ff */
[----:B------:R0:W-:Y:S01]  /*1f1f0*/  @P2 STG.E.U8 desc[UR22][R14.64], R23 ;  /* 0x000000170e002986 */ /* 0x0001e2000c101116 */
[C---:B-----5:R-:W-:Y:S01]  /*1f200*/  IADD3 R8, P4, PT, R11.reuse, R22, RZ ;  /* 0x000000160b087210 */ /* 0x060fe20007f9e0ff */
[C---:B------:R-:W-:Y:S01]  /*1f210*/  IMAD R13, R26.reuse, UR5, RZ ;  /* 0x000000051a0d7c24 */ /* 0x040fe2000f8e02ff */
[----:B------:R-:W-:Y:S01]  /*1f220*/  ISETP.LT.AND P2, PT, R26, UR11, !P0 ;  /* 0x0000000b1a007c0c */ /* 0x000fe2000c741270 */
[----:B------:R1:W-:Y:S01]  /*1f230*/  @P3 STG.E.U8 desc[UR22][R2.64], R21 ;  /* 0x0000001502003986 */ /* 0x0003e2000c101116 */
[----:B------:R-:W-:Y:S02]  /*1f240*/  LEA.HI.X.SX32 R9, R11, R0, 0x1, P4 ;  /* 0x000000000b097211 */ /* 0x000fe400020f0eff */
[----:B------:R-:W-:Y:S01]  /*1f250*/  IADD3 R10, P4, PT, R13, R22, RZ ;  /* 0x000000160d0a7210 */ /* 0x000fe20007f9e0ff */
[----:B------:R-:W5:Y:S01]  /*1f260*/  LDL.LU R26, [R1+0x78] ;  /* 0x00007800011a7983 */ /* 0x000f620000300800 */
[----:B------:R-:W-:Y:S01]  /*1f270*/  PRMT R19, R4, 0x7772, RZ ;  /* 0x0000777204137816 */ /* 0x000fe200000000ff */
[C---:B------:R-:W-:Y:S01]  /*1f280*/  IMAD R17, R25.reuse, UR5, RZ ;  /* 0x0000000519117c24 */ /* 0x040fe2000f8e02ff */
[----:B------:R-:W-:-:S02]  /*1f290*/  ISETP.LT.AND P3, PT, R25, UR11, !P0 ;  /* 0x0000000b19007c0c */ /* 0x000fc4000c761270 */
[----:B------:R-:W5:Y:S02]  /*1f2a0*/  LDL.LU R25, [R1+0x7c] ;  /* 0x00007c0001197983 */ /* 0x000f640000300800 */
[----:B------:R-:W-:Y:S02]  /*1f2b0*/  IADD3 R12, P5, PT, R17, R22, RZ ;  /* 0x00000016110c7210 */ /* 0x000fe40007fbe0ff */
[-C--:B------:R-:W-:Y:S02]  /*1f2c0*/  LEA.HI.X.SX32 R11, R13, R0.reuse, 0x1, P4 ;  /* 0x000000000d0b7211 */ /* 0x080fe400020f0eff */
[----:B0-----:R-:W-:Y:S02]  /*1f2d0*/  PRMT R23, R4, 0x7773, RZ ;  /* 0x0000777304177816 */ /* 0x001fe400000000ff */
[----:B------:R-:W-:Y:S02]  /*1f2e0*/  LEA.HI.X.SX32 R13, R17, R0, 0x1, P5 ;  /* 0x00000000110d7211 */ /* 0x000fe400028f0eff */
[----:B-1----:R-:W-:Y:S01]  /*1f2f0*/  PRMT R21, R5, 0x7770, RZ ;  /* 0x0000777005157816 */ /* 0x002fe200000000ff */
[----:B------:R0:W-:Y:S04]  /*1f300*/  @P1 STG.E.U8 desc[UR22][R8.64], R19 ;  /* 0x0000001308001986 */ /* 0x0001e8000c101116 */
[----:B------:R-:W-:Y:S04]  /*1f310*/  @P2 STG.E.U8 desc[UR22][R10.64], R23 ;  /* 0x000000170a002986 */ /* 0x000fe8000c101116 */
[----:B------:R1:W-:Y:S01]  /*1f320*/  @P3 STG.E.U8 desc[UR22][R12.64], R21 ;  /* 0x000000150c003986 */ /* 0x0003e2000c101116 */
[C---:B--2---:R-:W-:Y:S01]  /*1f330*/  ISETP.LT.AND P1, PT, R24.reuse, UR11, !P0 ;  /* 0x0000000b18007c0c */ /* 0x044fe2000c721270 */
[----:B------:R-:W-:-:S02]  /*1f340*/  IMAD R3, R24, UR5, RZ ;  /* 0x0000000518037c24 */ /* 0x000fc4000f8e02ff */
[----:B------:R-:W2:Y:S01]  /*1f350*/  LDL.LU R24, [R1+0x94] ;  /* 0x0000940001187983 */ /* 0x000ea20000300800 */
[C---:B---3--:R-:W-:Y:S01]  /*1f360*/  ISETP.LT.AND P2, PT, R20.reuse, UR11, !P0 ;  /* 0x0000000b14007c0c */ /* 0x048fe2000c741270 */
[----:B0-----:R-:W-:Y:S02]  /*1f370*/  IMAD R9, R20, UR5, RZ ;  /* 0x0000000514097c24 */ /* 0x001fe4000f8e02ff */
[----:B------:R-:W3:Y:S04]  /*1f380*/  LDL.LU R20, [R1+0x80] ;  /* 0x0000800001147983 */ /* 0x000ee80000300800 */
[----:B-1----:R-:W3:Y:S04]  /*1f390*/  LDL.LU R12, [R1+0x84] ;  /* 0x00008400010c7983 */ /* 0x002ee80000300800 */
[----:B------:R-:W3:Y:S01]  /*1f3a0*/  LDL.LU R18, [R1+0x88] ;  /* 0x0000880001127983 */ /* 0x000ee20000300800 */
[C---:B----4-:R-:W-:Y:S01]  /*1f3b0*/  ISETP.LT.AND P3, PT, R16.reuse, UR11, !P0 ;  /* 0x0000000b10007c0c */ /* 0x050fe2000c761270 */
[----:B------:R-:W-:-:S02]  /*1f3c0*/  IMAD R15, R16, UR5, RZ ;  /* 0x00000005100f7c24 */ /* 0x000fc4000f8e02ff */
[----:B------:R-:W4:Y:S04]  /*1f3d0*/  LDL.LU R16, [R1+0x8c] ;  /* 0x00008c0001107983 */ /* 0x000f280000300800 */
[----:B------:R-:W4:Y:S01]  /*1f3e0*/  LDL.LU R14, [R1+0x90] ;  /* 0x00009000010e7983 */ /* 0x000f220000300800 */
[----:B------:R-:W-:Y:S02]  /*1f3f0*/  IADD3 R2, P4, PT, R3, R22, RZ ;  /* 0x0000001603027210 */ /* 0x000fe40007f9e0ff */
[----:B------:R-:W-:Y:S02]  /*1f400*/  PRMT R19, R5, 0x7771, RZ ;  /* 0x0000777105137816 */ /* 0x000fe400000000ff */
[----:B------:R-:W-:Y:S02]  /*1f410*/  LEA.HI.X.SX32 R3, R3, R0, 0x1, P4 ;  /* 0x0000000003037211 */ /* 0x000fe400020f0eff */
[----:B------:R-:W-:-:S02]  /*1f420*/  IADD3 R8, P4, PT, R9, R22, RZ ;  /* 0x0000001609087210 */ /* 0x000fc40007f9e0ff */
[----:B------:R-:W-:Y:S01]  /*1f430*/  PRMT R21, R5, 0x7772, RZ ;  /* 0x0000777205157816 */ /* 0x000fe200000000ff */
[----:B------:R0:W-:Y:S01]  /*1f440*/  @P1 STG.E.U8 desc[UR22][R2.64], R19 ;  /* 0x0000001302001986 */ /* 0x0001e2000c101116 */
[----:B------:R-:W-:Y:S02]  /*1f450*/  LEA.HI.X.SX32 R9, R9, R0, 0x1, P4 ;  /* 0x0000000009097211 */ /* 0x000fe400020f0eff */
[C---:B------:R-:W-:Y:S01]  /*1f460*/  IADD3 R10, P5, PT, R15.reuse, R22, RZ ;  /* 0x000000160f0a7210 */ /* 0x040fe20007fbe0ff */
[C---:B-----5:R-:W-:Y:S01]  /*1f470*/  IMAD R17, R26.reuse, UR5, RZ ;  /* 0x000000051a117c24 */ /* 0x060fe2000f8e02ff */
[----:B------:R-:W-:Y:S01]  /*1f480*/  ISETP.LT.AND P1, PT, R26, UR11, !P0 ;  /* 0x0000000b1a007c0c */ /* 0x000fe2000c721270 */
[----:B------:R-:W-:Y:S01]  /*1f490*/  @P2 STG.E.U8 desc[UR22][R8.64], R21 ;  /* 0x0000001508002986 */ /* 0x000fe2000c101116 */
[----:B------:R-:W-:Y:S01]  /*1f4a0*/  LEA.HI.X.SX32 R11, R15, R0, 0x1, P5 ;  /* 0x000000000f0b7211 */ /* 0x000fe200028f0eff */
[C---:B------:R-:W-:Y:S01]  /*1f4b0*/  IMAD R13, R25.reuse, UR5, RZ ;  /* 0x00000005190d7c24 */ /* 0x040fe2000f8e02ff */
[----:B------:R-:W-:-:S02]  /*1f4c0*/  ISETP.LT.AND P4, PT, R25, UR11, !P0 ;  /* 0x0000000b19007c0c */ /* 0x000fc4000c781270 */
[-C--:B0-----:R-:W-:Y:S02]  /*1f4d0*/  IADD3 R2, P2, PT, R17, R22.reuse, RZ ;  /* 0x0000001611027210 */ /* 0x081fe40007f5e0ff */
[----:B------:R-:W-:Y:S02]  /*1f4e0*/  IADD3 R4, P5, PT, R13, R22, RZ ;  /* 0x000000160d047210 */ /* 0x000fe40007fbe0ff */
[----:B------:R-:W-:Y:S02]  /*1f4f0*/  PRMT R25, R5, 0x7773, RZ ;  /* 0x0000777305197816 */ /* 0x000fe400000000ff */
[-C--:B------:R-:W-:Y:S02]  /*1f500*/  LEA.HI.X.SX32 R3, R17, R0.reuse, 0x1, P2 ;  /* 0x0000000011037211 */ /* 0x080fe400010f0eff */
[C---:B------:R-:W-:Y:S02]  /*1f510*/  PRMT R19, R6.reuse, 0x7770, RZ ;  /* 0x0000777006137816 */ /* 0x040fe400000000ff */
[----:B------:R-:W-:Y:S01]  /*1f520*/  LEA.HI.X.SX32 R5, R13, R0, 0x1, P5 ;  /* 0x000000000d057211 */ /* 0x000fe200028f0eff */
[----:B------:R0:W-:Y:S01]  /*1f530*/  @P3 STG.E.U8 desc[UR22][R10.64], R25 ;  /* 0x000000190a003986 */ /* 0x0001e2000c101116 */
[----:B------:R-:W-:-:S03]  /*1f540*/  PRMT R23, R6, 0x7771, RZ ;  /* 0x0000777106177816 */ /* 0x000fc600000000ff */
[----:B------:R1:W-:Y:S04]  /*1f550*/  @P1 STG.E.U8 desc[UR22][R2.64], R19 ;  /* 0x0000001302001986 */ /* 0x0003e8000c101116 */
[----:B------:R5:W-:Y:S01]  /*1f560*/  @P4 STG.E.U8 desc[UR22][R4.64], R23 ;  /* 0x0000001704004986 */ /* 0x000be2000c101116 */
[----:B0-----:R-:W-:Y:S01]  /*1f570*/  PRMT R25, R6, 0x7772, RZ ;  /* 0x0000777206197816 */ /* 0x001fe200000000ff */
[----:B--2---:R-:W-:Y:S02]  /*1f580*/  IMAD R21, R24, UR5, RZ ;  /* 0x0000000518157c24 */ /* 0x004fe4000f8e02ff */
[----:B---3--:R-:W-:Y:S02]  /*1f590*/  IMAD R9, R20, UR5, RZ ;  /* 0x0000000514097c24 */ /* 0x008fe4000f8e02ff */
[----:B------:R-:W-:-:S03]  /*1f5a0*/  IMAD R13, R12, UR5, RZ ;  /* 0x000000050c0d7c24 */ /* 0x000fc6000f8e02ff */
[-C--:B------:R-:W-:Y:S01]  /*1f5b0*/  IADD3 R8, P6, PT, R9, R22.reuse, RZ ;  /* 0x0000001609087210 */ /* 0x080fe20007fde0ff */
[----:B------:R-:W-:Y:S01]  /*1f5c0*/  IMAD R15, R18, UR5, RZ ;  /* 0x00000005120f7c24 */ /* 0x000fe2000f8e02ff */
[-C--:B-1----:R-:W-:Y:S02]  /*1f5d0*/  IADD3 R2, P2, PT, R13, R22.reuse, RZ ;  /* 0x000000160d027210 */ /* 0x082fe40007f5e0ff */
[----:B------:R-:W-:Y:S02]  /*1f5e0*/  ISETP.LT.AND P4, PT, R12, UR11, !P0 ;  /* 0x0000000b0c007c0c */ /* 0x000fe4000c781270 */
[----:B-----5:R-:W-:Y:S02]  /*1f5f0*/  IADD3 R4, P3, PT, R15, R22, RZ ;  /* 0x000000160f047210 */ /* 0x020fe40007f7e0ff */
[-C--:B------:R-:W-:Y:S01]  /*1f600*/  LEA.HI.X.SX32 R3, R13, R0.reuse, 0x1, P2 ;  /* 0x000000000d037211 */ /* 0x080fe200010f0eff */
[----:B----4-:R-:W-:Y:S02]  /*1f610*/  IMAD R17, R16, UR5, RZ ;  /* 0x0000000510117c24 */ /* 0x010fe4000f8e02ff */
[----:B------:R-:W-:Y:S01]  /*1f620*/  IMAD R19, R14, UR5, RZ ;  /* 0x000000050e137c24 */ /* 0x000fe2000f8e02ff */
[----:B------:R-:W-:-:S02]  /*1f630*/  LEA.HI.X.SX32 R9, R9, R0, 0x1, P6 ;  /* 0x0000000009097211 */ /* 0x000fc400030f0eff */
[-C--:B------:R-:W-:Y:S02]  /*1f640*/  IADD3 R10, P6, PT, R17, R22.reuse, RZ ;  /* 0x00000016110a7210 */ /* 0x080fe40007fde0ff */
[----:B------:R-:W-:Y:S02]  /*1f650*/  IADD3 R12, P2, PT, R19, R22, RZ ;  /* 0x00000016130c7210 */ /* 0x000fe40007f5e0ff */
[----:B------:R-:W-:Y:S02]  /*1f660*/  ISETP.LT.AND P5, PT, R20, UR11, !P0 ;  /* 0x0000000b14007c0c */ /* 0x000fe4000c7a1270 */
[-C--:B------:R-:W-:Y:S02]  /*1f670*/  LEA.HI.X.SX32 R5, R15, R0.reuse, 0x1, P3 ;  /* 0x000000000f057211 */ /* 0x080fe400018f0eff */
[----:B------:R-:W-:Y:S02]  /*1f680*/  ISETP.LT.AND P3, PT, R18, UR11, !P0 ;  /* 0x0000000b12007c0c */ /* 0x000fe4000c761270 */
[----:B------:R-:W-:-:S02]  /*1f690*/  LEA.HI.X.SX32 R13, R19, R0, 0x1, P2 ;  /* 0x00000000130d7211 */ /* 0x000fc400010f0eff */
[----:B------:R-:W-:Y:S02]  /*1f6a0*/  ISETP.LT.AND P1, PT, R24, UR11, !P0 ;  /* 0x0000000b18007c0c */ /* 0x000fe4000c721270 */
[----:B------:R-:W-:Y:S02]  /*1f6b0*/  LEA.HI.X.SX32 R11, R17, R0, 0x1, P6 ;  /* 0x00000000110b7211 */ /* 0x000fe400030f0eff */
[----:B------:R-:W-:Y:S02]  /*1f6c0*/  ISETP.LT.AND P2, PT, R16, UR11, !P0 ;  /* 0x0000000b10007c0c */ /* 0x000fe4000c741270 */
[C---:B------:R-:W-:Y:S02]  /*1f6d0*/  IADD3 R22, P6, PT, R21.reuse, R22, RZ ;  /* 0x0000001615167210 */ /* 0x040fe40007fde0ff */
[----:B------:R-:W-:Y:S02]  /*1f6e0*/  ISETP.LT.AND P0, PT, R14, UR11, !P0 ;  /* 0x0000000b0e007c0c */ /* 0x000fe4000c701270 */
[----:B------:R-:W-:-:S02]  /*1f6f0*/  LEA.HI.X.SX32 R23, R21, R0, 0x1, P6 ;  /* 0x0000000015177211 */ /* 0x000fc400030f0eff */
[----:B------:R-:W-:Y:S02]  /*1f700*/  PRMT R21, R6, 0x7773, RZ ;  /* 0x0000777306157816 */ /* 0x000fe400000000ff */
[C---:B------:R-:W-:Y:S02]  /*1f710*/  PRMT R15, R7.reuse, 0x7773, RZ ;  /* 0x00007773070f7816 */ /* 0x040fe400000000ff */
[C---:B------:R-:W-:Y:S02]  /*1f720*/  PRMT R17, R7.reuse, 0x7772, RZ ;  /* 0x0000777207117816 */ /* 0x040fe400000000ff */
[C---:B------:R-:W-:Y:S02]  /*1f730*/  PRMT R19, R7.reuse, 0x7771, RZ ;  /* 0x0000777107137816 */ /* 0x040fe400000000ff */
[----:B------:R-:W-:Y:S01]  /*1f740*/  PRMT R7, R7, 0x7770, RZ ;  /* 0x0000777007077816 */ /* 0x000fe200000000ff */
[----:B------:R0:W-:Y:S04]  /*1f750*/  @P5 STG.E.U8 desc[UR22][R8.64], R25 ;  /* 0x0000001908005986 */ /* 0x0001e8000c101116 */
[----:B------:R0:W-:Y:S04]  /*1f760*/  @P4 STG.E.U8 desc[UR22][R2.64], R21 ;  /* 0x0000001502004986 */ /* 0x0001e8000c101116 */
[----:B------:R0:W-:Y:S04]  /*1f770*/  @P3 STG.E.U8 desc[UR22][R4.64], R7 ;  /* 0x0000000704003986 */ /* 0x0001e8000c101116 */
[----:B------:R0:W-:Y:S04]  /*1f780*/  @P2 STG.E.U8 desc[UR22][R10.64], R19 ;  /* 0x000000130a002986 */ /* 0x0001e8000c101116 */
[----:B------:R0:W-:Y:S04]  /*1f790*/  @P0 STG.E.U8 desc[UR22][R12.64], R17 ;  /* 0x000000110c000986 */ /* 0x0001e8000c101116 */
[----:B------:R0:W-:Y:S01]  /*1f7a0*/  @P1 STG.E.U8 desc[UR22][R22.64], R15 ;  /* 0x0000000f16001986 */ /* 0x0001e2000c101116 */
[----:B------:R-:W-:Y:S06]  /*1f7b0*/  BAR.SYNC.DEFER_BLOCKING 0x0 ;  /* 0x0000000000007b1d */ /* 0x000fec0000010000 */
[----:B------:R-:W-:Y:S05]  /*1f7c0*/  BRA.U UP0, `(.L_x_13) ;  /* 0x0000000100a07547 */ /* 0x000fea000b800000 */
[----:B------:R-:W1:Y:S01]  /*1f7d0*/  S2UR UR5, SR_CgaCtaId ;  /* 0x00000000000579c3 */ /* 0x000e620000008800 */
[----:B------:R-:W-:Y:S01]  /*1f7e0*/  NOP ;  /* 0x0000000000007918 */ /* 0x000fe20000000000 */
[----:B------:R-:W-:Y:S01]  /*1f7f0*/  UMOV UR4, 0x50 ;  /* 0x0000005000047882 */ /* 0x000fe20000000000 */
[----:B------:R-:W-:Y:S02]  /*1f800*/  IMAD.U32 R0, RZ, RZ, UR7 ;  /* 0x00000007ff007e24 */ /* 0x000fe4000f8e00ff */
[----:B0-----:R-:W-:Y:S02]  /*1f810*/  IMAD.MOV.U32 R3, RZ, RZ, 0xf ;  /* 0x0000000fff037424 */ /* 0x001fe400078e00ff */
[----:B------:R-:W-:Y:S01]  /*1f820*/  IMAD.MOV.U32 R7, RZ, RZ, 0x1 ;  /* 0x00000001ff077424 */ /* 0x000fe200078e00ff */
[----:B------:R-:W-:-:S04]  /*1f830*/  LOP3.LUT R0, R0, 0xffff, RZ, 0xc0, !PT ;  /* 0x0000ffff00007812 */ /* 0x000fc800078ec0ff */
[----:B------:R-:W-:-:S05]  /*1f840*/  SHF.R.U32.HI R0, RZ, 0x5, R0 ;  /* 0x00000005ff007819 */ /* 0x000fca0000011600 */
[----:B------:R-:W-:Y:S01]  /*1f850*/  VIADD R2, R0, 0x10 ;  /* 0x0000001000027836 */ /* 0x000fe20000000000 */
[----:B------:R-:W-:Y:S01]  /*1f860*/  SHF.L.U32 R0, R3, R0, RZ ;  /* 0x0000000003007219 */ /* 0x000fe200000006ff */
[----:B-1----:R-:W-:-:S03]  /*1f870*/  ULEA UR6, UR5, UR4, 0x18 ;  /* 0x0000000405067291 */ /* 0x002fc6000f8ec0ff */
[----:B------:R-:W-:-:S04]  /*1f880*/  SHF.L.U32 R3, R7, R2, RZ ;  /* 0x0000000207037219 */ /* 0x000fc800000006ff */
[----:B------:R-:W-:Y:S02]  /*1f890*/  LOP3.LUT R0, R3, R0, RZ, 0xfc, !PT ;  /* 0x0000000003007212 */ /* 0x000fe400078efcff */
[----:B------:R-:W0:Y:S02]  /*1f8a0*/  LDS R5, [UR6] ;  /* 0x00000006ff057984 */ /* 0x000e240008000800 */
[C---:B------:R-:W-:Y:S02]  /*1f8b0*/  LOP3.LUT R2, R0.reuse, 0xffff, RZ, 0xc0, !PT ;  /* 0x0000ffff00027812 */ /* 0x040fe400078ec0ff */
[----:B0-----:R-:W-:-:S04]  /*1f8c0*/  LOP3.LUT R3, R0, 0xffff, R5, 0x80, !PT ;  /* 0x0000ffff00037812 */ /* 0x001fc800078e8005 */
[----:B------:R-:W-:-:S13]  /*1f8d0*/  ISETP.NE.AND P0, PT, R3, R2, PT ;  /* 0x000000020300720c */ /* 0x000fda0003f05270 */
[----:B------:R-:W-:Y:S05]  /*1f8e0*/  @P0 BRA `(.L_x_14) ;  /* 0x0000000000500947 */ /* 0x000fea0003800000 */
[----:B------:R-:W-:Y:S02]  /*1f8f0*/  SHF.R.U32.HI R5, RZ, 0x10, R5 ;  /* 0x00000010ff057819 */ /* 0x000fe40000011605 */
[----:B------:R-:W-:-:S04]  /*1f900*/  SHF.R.U32.HI R2, RZ, 0x10, R0 ;  /* 0x00000010ff027819 */ /* 0x000fc80000011600 */
[----:B------:R-:W-:-:S04]  /*1f910*/  LOP3.LUT R5, R5, R2, RZ, 0xc0, !PT ;  /* 0x0000000205057212 */ /* 0x000fc800078ec0ff */
[----:B------:R-:W-:-:S13]  /*1f920*/  ISETP.NE.AND P0, PT, R5, R2, PT ;  /* 0x000000020500720c */ /* 0x000fda0003f05270 */
[----:B------:R-:W-:Y:S05]  /*1f930*/  @P0 BRA `(.L_x_15) ;  /* 0x0000000000300947 */ /* 0x000fea0003800000 */
[----:B------:R-:W-:Y:S01]  /*1f940*/  R2UR UR4, R0 ;  /* 0x00000000000472ca */ /* 0x000fe200000e0000 */
[----:B------:R-:W-:Y:S01]  /*1f950*/  VOTEU.ANY UR5, UPT, PT ;  /* 0x0000000000057886 */ /* 0x000fe200038e0100 */
[----:B------:R-:W0:Y:S01]  /*1f960*/  S2R R0, SR_LANEID ;  /* 0x0000000000007919 */ /* 0x000e220000000000 */
[----:B------:R-:W-:-:S10]  /*1f970*/  UFLO.U32 UR5, UR5 ;  /* 0x00000005000572bd */ /* 0x000fd400080e0000 */
[----:B------:R-:W-:-:S06]  /*1f980*/  ULOP3.LUT UR4, URZ, UR4, URZ, 0x33, !UPT ;  /* 0x00000004ff047292 */ /* 0x000fcc000f8e33ff */
[----:B------:R-:W-:-:S04]  /*1f990*/  IMAD.U32 R2, RZ, RZ, UR4 ;  /* 0x00000004ff027e24 */ /* 0x000fc8000f8e00ff */
[----:B------:R-:W1:Y:S02]  /*1f9a0*/  REDUX UR7, R2 ;  /* 0x00000000020773c4 */ /* 0x000e640000000000 */
[----:B------:R2:W-:Y:S01]  /*1f9b0*/  UTCATOMSWS.AND URZ, UR4 ;  /* 0x0000000400ff79e3 */ /* 0x0005e20008000000 */
[----:B0-----:R-:W-:Y:S01]  /*1f9c0*/  ISETP.EQ.U32.AND P0, PT, R0, UR5, PT ;  /* 0x0000000500007c0c */ /* 0x001fe2000bf02070 */
[----:B-1----:R-:W-:-:S12]  /*1f9d0*/  IMAD.U32 R0, RZ, RZ, UR7 ;  /* 0x00000007ff007e24 */ /* 0x002fd8000f8e00ff */
[----:B------:R2:W-:Y:S01]  /*1f9e0*/  @P0 ATOMS.AND RZ, [UR6], R0 ;  /* 0x00000000ffff098c */ /* 0x0005e2000a800006 */
[----:B------:R-:W-:Y:S05]  /*1f9f0*/  BRA `(.L_x_13) ;  /* 0x0000000000147947 */ /* 0x000fea0003800000 */
.L_x_15:
[----:B------:R-:W-:-:S07]  /*1fa00*/  MOV R2, 0x1fa20 ;  /* 0x0001fa2000027802 */ /* 0x000fce0000000f00 */
[----:B------:R-:W-:Y:S05]  /*1fa10*/  CALL.REL.NOINC `($__internal_0_$__cuda_sm10x_tcgen05_guardrail_trap_col_being_dealloced_not_returned_by_alloc) ;  /* 0x00000000002c7944 */ /* 0x000fea0003c00000 */
[----:B------:R-:W-:Y:S05]  /*1fa20*/  BRA `(.L_x_13) ;  /* 0x0000000000087947 */ /* 0x000fea0003800000 */
.L_x_14:
[----:B------:R-:W-:-:S07]  /*1fa30*/  MOV R2, 0x1fa50 ;  /* 0x0001fa5000027802 */ /* 0x000fce0000000f00 */
[----:B------:R-:W-:Y:S05]  /*1fa40*/  CALL.REL.NOINC `($__internal_2_$__cuda_sm10x_tcgen05_guardrail_trap_unallocated_columns_being_dealloced) ;  /* 0x0000000000387944 */ /* 0x000fea0003c00000 */
.L_x_13:
[----:B------:R-:W-:Y:S01]  /*1fa50*/  NOP ;  /* 0x0000000000007918 */ /* 0x000fe20000000000 */
[----:B--2---:R-:W-:Y:S05]  /*1fa60*/  EXIT ;  /* 0x000000000000794d */ /* 0x004fea0003800000 */
.L_x_8:
[----:B------:R-:W1:Y:S02]  /*1fa70*/  SYNCS.PHASECHK.TRANS64.TRYWAIT P4, [UR8], R2 ;  /* 0x00000002ff0075a7 */ /* 0x000e640008081108 */
[----:B-1----:R-:W-:Y:S05]  /*1fa80*/  @!P4 BRA `(.L_x_8) ;  /* 0xfffffffc00f8c947 */ /* 0x002fea000383ffff */
[----:B------:R-:W-:Y:S05]  /*1fa90*/  BRA `(.L_x_16) ;  /* 0xffffff60002c7947 */ /* 0x000fea000383ffff */
.L_x_12:
[----:B------:R-:W0:Y:S02]  /*1faa0*/  SYNCS.PHASECHK.TRANS64.TRYWAIT P0, [UR8], R2 ;  /* 0x00000002ff0075a7 */ /* 0x000e240008001108 */
[----:B0-----:R-:W-:Y:S05]  /*1fab0*/  @!P0 BRA `(.L_x_12) ;  /* 0xfffffffc00f88947 */ /* 0x001fea000383ffff */
[----:B------:R-:W-:Y:S05]  /*1fac0*/  BRA `(.L_x_11) ;  /* 0xffffffd000f07947 */ /* 0x000fea000383ffff */
        .weak           $__internal_0_$__cuda_sm10x_tcgen05_guardrail_trap_col_being_dealloced_not_returned_by_alloc
        .type           $__internal_0_$__cuda_sm10x_tcgen05_guardrail_trap_col_being_dealloced_not_returned_by_alloc,@function
        .size           $__internal_0_$__cuda_sm10x_tcgen05_guardrail_trap_col_being_dealloced_not_returned_by_alloc,($__internal_1_$__cuda_sm10x_tcgen05_guardrail_trap_phase_invalid_during_alloc - $__internal_0_$__cuda_sm10x_tcgen05_guardrail_trap_col_being_dealloced_not_returned_by_alloc)
$__internal_0_$__cuda_sm10x_tcgen05_guardrail_trap_col_being_dealloced_not_returned_by_alloc:
[----:B------:R-:W-:Y:S05]  /*1fad0*/  BPT.TRAP 0x1 ;  /* 0x000000040000795c */ /* 0x000fea0000300000 */
[----:B------:R-:W-:-:S04]  /*1fae0*/  IMAD.MOV.U32 R3, RZ, RZ, 0x0 ;  /* 0x00000000ff037424 */ /* 0x000fc800078e00ff */
[----:B------:R-:W-:Y:S05]  /*1faf0*/  RET.REL.NODEC R2 `(matmul_kernel) ;  /* 0xfffffe0402407950 */ /* 0x000fea0003c3ffff */
        .weak           $__internal_1_$__cuda_sm10x_tcgen05_guardrail_trap_phase_invalid_during_alloc
        .type           $__internal_1_$__cuda_sm10x_tcgen05_guardrail_trap_phase_invalid_during_alloc,@function
        .size           $__internal_1_$__cuda_sm10x_tcgen05_guardrail_trap_phase_invalid_during_alloc,($__internal_2_$__cuda_sm10x_tcgen05_guardrail_trap_unallocated_columns_being_dealloced - $__internal_1_$__cuda_sm10x_tcgen05_guardrail_trap_phase_invalid_during_alloc)
$__internal_1_$__cuda_sm10x_tcgen05_guardrail_trap_phase_invalid_during_alloc:
[----:B------:R-:W-:Y:S05]  /*1fb00*/  BPT.TRAP 0x1 ;  /* 0x000000040000795c */ /* 0x000fea0000300000 */
[----:B------:R-:W-:-:S04]  /*1fb10*/  IMAD.MOV.U32 R3, RZ, RZ, 0x0 ;  /* 0x00000000ff037424 */ /* 0x000fc800078e00ff */
[----:B------:R-:W-:Y:S05]  /*1fb20*/  RET.REL.NODEC R2 `(matmul_kernel) ;  /* 0xfffffe0402347950 */ /* 0x000fea0003c3ffff */
        .weak           $__internal_2_$__cuda_sm10x_tcgen05_guardrail_trap_unallocated_columns_being_dealloced
        .type           $__internal_2_$__cuda_sm10x_tcgen05_guardrail_trap_unallocated_columns_being_dealloced,@function
        .size           $__internal_2_$__cuda_sm10x_tcgen05_guardrail_trap_unallocated_columns_being_dealloced,(.L_x_20 - $__internal_2_$__cuda_sm10x_tcgen05_guardrail_trap_unallocated_columns_being_dealloced)
$__internal_2_$__cuda_sm10x_tcgen05_guardrail_trap_unallocated_columns_being_dealloced:
[----:B------:R-:W-:Y:S05]  /*1fb30*/  BPT.TRAP 0x1 ;  /* 0x000000040000795c */ /* 0x000fea0000300000 */
[----:B------:R-:W-:-:S04]  /*1fb40*/  IMAD.MOV.U32 R3, RZ, RZ, 0x0 ;  /* 0x00000000ff037424 */ /* 0x000fc800078e00ff */
[----:B------:R-:W-:Y:S05]  /*1fb50*/  RET.REL.NODEC R2 `(matmul_kernel) ;  /* 0xfffffe0402287950 */ /* 0x000fea0003c3ffff */
.L_x_17:
[----:B------:R-:W-:-:S00]  /*1fb60*/  BRA `(.L_x_17) ;  /* 0xfffffffc00fc7947 */ /* 0x000fc0000383ffff */
[----:B------:R-:W-:-:S00]  /*1fb70*/  NOP ;  /* 0x0000000000007918 */ /* 0x000fc00000000000 */
        /* <DEDUP_REMOVED lines=8> */
.L_x_20:


//--------------------- .nv.shared.matmul_kernel  --------------------------
	.section	.nv.shared.matmul_kernel,"aw",@nobits
	.sectionflags	@""
	.align	16
	.zero		1024


//--------------------- .nv.shared.reserved.0     --------------------------
	.section	.nv.shared.reserved.0,"aw",@nobits
	.align	8
	.weak		__nv_reservedSMEM_offset_0_alias
	.size		__nv_reservedSMEM_offset_0_alias, 0, 64
	.other		__nv_reservedSMEM_offset_0_alias,@"STO_CUDA_RESERVED_SHARED STV_DEFAULT"
__nv_reservedSMEM_offset_0_alias:
	.zero		0
.nv.shared.reserved.0:
	.zero		64
	.weak		__nv_reservedSMEM_allocation_phase
	.type		__nv_reservedSMEM_allocation_phase,@object
	.size		__nv_reservedSMEM_allocation_phase,(.L_0 - __nv_reservedSMEM_allocation_phase)
__nv_reservedSMEM_allocation_phase:
	.zero		1
.L_0:
	.zero		7
	.weak		__nv_reservedSMEM_devtool_atexit_pc
	.type		__nv_reservedSMEM_devtool_atexit_pc,@object
	.size		__nv_reservedSMEM_devtool_atexit_pc,(__nv_reservedSMEM_allocation_mask - __nv_reservedSMEM_devtool_atexit_pc)
__nv_reservedSMEM_devtool_atexit_pc:
	.zero		8
	.weak		__nv_reservedSMEM_allocation_mask
	.type		__nv_reservedSMEM_allocation_mask,@object
	.size		__nv_reservedSMEM_allocation_mask,(.L_2 - __nv_reservedSMEM_allocation_mask)
__nv_reservedSMEM_allocation_mask:
	.zero		4
.L_2:


//--------------------- .nv.constant0.matmul_kernel --------------------------
	.section	.nv.constant0.matmul_kernel,"a",@progbits
	.sectionflags	@""
	.align	4
.nv.constant0.matmul_kernel:
	.zero		976


//--------------------- SYMBOLS --------------------------

	.type		.nv.reservedSmem.offset0,@object
	.size		.nv.reservedSmem.offset0,0x4
	.type		.nv.reservedSmem.cap,@object
	.size		.nv.reservedSmem.cap,0x4
